	.target	sm_80

	.elftype	@"ET_EXEC"


//--------------------- .note.nv.tkinfo           --------------------------
	.section	.note.nv.tkinfo,"",@"SHT_NOTE"
	.sectionflags	@"SHF_NOTE_NV_TKINFO"
	.tkinfo
        /*0018*/ 	.word	0x00000002
        /*0030*/ 	.string	""
        /*0030*/ 	.string	"ptxas"
        /*0030*/ 	.string	"Cuda compilation tools, release 13.0, V13.0.88"
        /*0030*/ 	.string	"Build cuda_13.0.r13.0/compiler.36424714_0"
        /*0030*/ 	.string	"-v  -suppress-debug-info  -lineinfo  -arch sm_80 "



//--------------------- .note.nv.cuinfo           --------------------------
	.section	.note.nv.cuinfo,"",@"SHT_NOTE"
	.sectionflags	@"SHF_NOTE_NV_CUINFO"
        /*0018*/ 	.short	0x0002
        /*001a*/ 	.short	0x0050
        /*001c*/ 	.short	0x0082
	.zero		2


//--------------------- .nv.info                  --------------------------
	.section	.nv.info,"",@"SHT_CUDA_INFO"
	.align	4


	//----- nvinfo : EIATTR_REGCOUNT
	.align		4
        /*0000*/ 	.byte	0x04, 0x2f
        /*0002*/ 	.short	(.L_1 - .L_0)
	.align		4
.L_0:
        /*0004*/ 	.word	index@(matmul_kernel)
        /*0008*/ 	.word	0x000000ff


	//----- nvinfo : EIATTR_FRAME_SIZE
	.align		4
.L_1:
        /*000c*/ 	.byte	0x04, 0x11
        /*000e*/ 	.short	(.L_3 - .L_2)
	.align		4
.L_2:
        /*0010*/ 	.word	index@(matmul_kernel)
        /*0014*/ 	.word	0x00002500


	//----- nvinfo : EIATTR_MIN_STACK_SIZE
	.align		4
.L_3:
        /*0018*/ 	.byte	0x04, 0x12
        /*001a*/ 	.short	(.L_5 - .L_4)
	.align		4
.L_4:
        /*001c*/ 	.word	index@(matmul_kernel)
        /*0020*/ 	.word	0x00002500
.L_5:


//--------------------- .nv.info.matmul_kernel    --------------------------
	.section	.nv.info.matmul_kernel,"",@"SHT_CUDA_INFO"
	.sectionflags	@""
	.align	4


	//----- nvinfo : EIATTR_CUDA_API_VERSION
	.align		4
        /*0000*/ 	.byte	0x04, 0x37
        /*0002*/ 	.short	(.L_7 - .L_6)
.L_6:
        /*0004*/ 	.word	0x00000082


	//----- nvinfo : EIATTR_SW2861232_WAR
	.align		4
.L_7:
        /*0008*/ 	.byte	0x01, 0x35
	.zero		2


	//----- nvinfo : EIATTR_PARAM_CBANK
	.align		4
        /*000c*/ 	.byte	0x04, 0x0a
        /*000e*/ 	.short	(.L_9 - .L_8)
	.align		4
.L_8:
        /*0010*/ 	.word	index@(.nv.constant0.matmul_kernel)
        /*0014*/ 	.short	0x0160
        /*0016*/ 	.short	0x0050


	//----- nvinfo : EIATTR_CBANK_PARAM_SIZE
	.align		4
.L_9:
        /*0018*/ 	.byte	0x03, 0x19
        /*001a*/ 	.short	0x0050


	//----- nvinfo : EIATTR_KPARAM_INFO
	.align		4
        /*001c*/ 	.byte	0x04, 0x17
        /*001e*/ 	.short	(.L_11 - .L_10)
.L_10:
        /*0020*/ 	.word	0x00000000
        /*0024*/ 	.short	0x000d
        /*0026*/ 	.short	0x0048
        /*0028*/ 	.byte	0x00, 0xf4, 0x21, 0x00


	//----- nvinfo : EIATTR_KPARAM_INFO
	.align		4
.L_11:
        /*002c*/ 	.byte	0x04, 0x17
        /*002e*/ 	.short	(.L_13 - .L_12)
.L_12:
        /*0030*/ 	.word	0x00000000
        /*0034*/ 	.short	0x000c
        /*0036*/ 	.short	0x0040
        /*0038*/ 	.byte	0x00, 0xf4, 0x21, 0x00


	//----- nvinfo : EIATTR_KPARAM_INFO
	.align		4
.L_13:
        /*003c*/ 	.byte	0x04, 0x17
        /*003e*/ 	.short	(.L_15 - .L_14)
.L_14:
        /*0040*/ 	.word	0x00000000
        /*0044*/ 	.short	0x000b
        /*0046*/ 	.short	0x0038
        /*0048*/ 	.byte	0x00, 0xf0, 0x11, 0x00


	//----- nvinfo : EIATTR_KPARAM_INFO
	.align		4
.L_15:
        /*004c*/ 	.byte	0x04, 0x17
        /*004e*/ 	.short	(.L_17 - .L_16)
.L_16:
        /*0050*/ 	.word	0x00000000
        /*0054*/ 	.short	0x000a
        /*0056*/ 	.short	0x0034
        /*0058*/ 	.byte	0x00, 0xf0, 0x11, 0x00


	//----- nvinfo : EIATTR_KPARAM_INFO
	.align		4
.L_17:
        /*005c*/ 	.byte	0x04, 0x17
        /*005e*/ 	.short	(.L_19 - .L_18)
.L_18:
        /*0060*/ 	.word	0x00000000
        /*0064*/ 	.short	0x0009
        /*0066*/ 	.short	0x0030
        /*0068*/ 	.byte	0x00, 0xf0, 0x11, 0x00


	//----- nvinfo : EIATTR_KPARAM_INFO
	.align		4
.L_19:
        /*006c*/ 	.byte	0x04, 0x17
        /*006e*/ 	.short	(.L_21 - .L_20)
.L_20:
        /*0070*/ 	.word	0x00000000
        /*0074*/ 	.short	0x0008
        /*0076*/ 	.short	0x002c
        /*0078*/ 	.byte	0x00, 0xf0, 0x11, 0x00


	//----- nvinfo : EIATTR_KPARAM_INFO
	.align		4
.L_21:
        /*007c*/ 	.byte	0x04, 0x17
        /*007e*/ 	.short	(.L_23 - .L_22)
.L_22:
        /*0080*/ 	.word	0x00000000
        /*0084*/ 	.short	0x0007
        /*0086*/ 	.short	0x0028
        /*0088*/ 	.byte	0x00, 0xf0, 0x11, 0x00


	//----- nvinfo : EIATTR_KPARAM_INFO
	.align		4
.L_23:
        /*008c*/ 	.byte	0x04, 0x17
        /*008e*/ 	.short	(.L_25 - .L_24)
.L_24:
        /*0090*/ 	.word	0x00000000
        /*0094*/ 	.short	0x0006
        /*0096*/ 	.short	0x0024
        /*0098*/ 	.byte	0x00, 0xf0, 0x11, 0x00


	//----- nvinfo : EIATTR_KPARAM_INFO
	.align		4
.L_25:
        /*009c*/ 	.byte	0x04, 0x17
        /*009e*/ 	.short	(.L_27 - .L_26)
.L_26:
        /*00a0*/ 	.word	0x00000000
        /*00a4*/ 	.short	0x0005
        /*00a6*/ 	.short	0x0020
        /*00a8*/ 	.byte	0x00, 0xf0, 0x11, 0x00


	//----- nvinfo : EIATTR_KPARAM_INFO
	.align		4
.L_27:
        /*00ac*/ 	.byte	0x04, 0x17
        /*00ae*/ 	.short	(.L_29 - .L_28)
.L_28:
        /*00b0*/ 	.word	0x00000000
        /*00b4*/ 	.short	0x0004
        /*00b6*/ 	.short	0x001c
        /*00b8*/ 	.byte	0x00, 0xf0, 0x11, 0x00


	//----- nvinfo : EIATTR_KPARAM_INFO
	.align		4
.L_29:
        /*00bc*/ 	.byte	0x04, 0x17
        /*00be*/ 	.short	(.L_31 - .L_30)
.L_30:
        /*00c0*/ 	.word	0x00000000
        /*00c4*/ 	.short	0x0003
        /*00c6*/ 	.short	0x0018
        /*00c8*/ 	.byte	0x00, 0xf0, 0x11, 0x00


	//----- nvinfo : EIATTR_KPARAM_INFO
	.align		4
.L_31:
        /*00cc*/ 	.byte	0x04, 0x17
        /*00ce*/ 	.short	(.L_33 - .L_32)
.L_32:
        /*00d0*/ 	.word	0x00000000
        /*00d4*/ 	.short	0x0002
        /*00d6*/ 	.short	0x0010
        /*00d8*/ 	.byte	0x00, 0xf4, 0x21, 0x00


	//----- nvinfo : EIATTR_KPARAM_INFO
	.align		4
.L_33:
        /*00dc*/ 	.byte	0x04, 0x17
        /*00de*/ 	.short	(.L_35 - .L_34)
.L_34:
        /*00e0*/ 	.word	0x00000000
        /*00e4*/ 	.short	0x0001
        /*00e6*/ 	.short	0x0008
        /*00e8*/ 	.byte	0x00, 0xf4, 0x21, 0x00


	//----- nvinfo : EIATTR_KPARAM_INFO
	.align		4
.L_35:
        /*00ec*/ 	.byte	0x04, 0x17
        /*00ee*/ 	.short	(.L_37 - .L_36)
.L_36:
        /*00f0*/ 	.word	0x00000000
        /*00f4*/ 	.short	0x0000
        /*00f6*/ 	.short	0x0000
        /*00f8*/ 	.byte	0x00, 0xf4, 0x21, 0x00


	//----- nvinfo : EIATTR_MAXREG_COUNT
	.align		4
.L_37:
        /*00fc*/ 	.byte	0x03, 0x1b
        /*00fe*/ 	.short	0x00ff


	//----- nvinfo : EIATTR_NUM_BARRIERS
	.align		4
        /*0100*/ 	.byte	0x02, 0x4c
        /*0102*/ 	.byte	0x01
	.zero		1


	//----- nvinfo : EIATTR_ANNOTATIONS
	.align		4
        /*0104*/ 	.byte	0x04, 0x55
        /*0106*/ 	.short	(.L_39 - .L_38)


	//   ....[0]....
.L_38:
        /*0108*/ 	.word	0x00000001
        /*010c*/ 	.byte	0x10, 0x07, 0x00, 0x00, 0x01, 0x00, 0x00, 0x00, 0x90, 0x07, 0x00, 0x00, 0x01, 0x00, 0x00, 0x00
        /* <DEDUP_REMOVED lines=1144> */
        /*489c*/ 	.byte	0xf0, 0xdd, 0x01, 0x00


	//----- nvinfo : EIATTR_MERCURY_ISA_VERSION
	.align		4
.L_39:
        /*48a0*/ 	.byte	0x03, 0x5f
        /*48a2*/ 	.short	0x0000


	//----- nvinfo : EIATTR_EXIT_INSTR_OFFSETS
	.align		4
        /*48a4*/ 	.byte	0x04, 0x1c
        /*48a6*/ 	.short	(.L_41 - .L_40)


	//   ....[0]....
.L_40:
        /*48a8*/ 	.word	0x00069690


	//   ....[1]....
        /*48ac*/ 	.word	0x000696b0


	//----- nvinfo : EIATTR_REQNTID
	.align		4
.L_41:
        /*48b0*/ 	.byte	0x04, 0x10
        /*48b2*/ 	.short	(.L_43 - .L_42)
.L_42:
        /*48b4*/ 	.word	0x00000080
        /*48b8*/ 	.word	0x00000001
        /*48bc*/ 	.word	0x00000001
.L_43:


//--------------------- .nv.callgraph             --------------------------
	.section	.nv.callgraph,"",@"SHT_CUDA_CALLGRAPH"
	.align	4
	.sectionentsize	8
	.align		4
        /*0000*/ 	.word	0x00000000
	.align		4
        /*0004*/ 	.word	0xffffffff
	.align		4
        /*0008*/ 	.word	0x00000000
	.align		4
        /*000c*/ 	.word	0xfffffffe
	.align		4
        /*0010*/ 	.word	0x00000000
	.align		4
        /*0014*/ 	.word	0xfffffffd
	.align		4
        /*0018*/ 	.word	0x00000000
	.align		4
        /*001c*/ 	.word	0xfffffffc


//--------------------- .nv.rel.action            --------------------------
	.section	.nv.rel.action,"",@"SHT_CUDA_RELOCINFO"
	.align	8
	.sectionentsize	8
        /*0000*/ 	.byte	0x73, 0x00, 0x00, 0x00, 0x00, 0x00, 0x00, 0x00, 0x00, 0x00, 0x00, 0x11, 0x25, 0x00, 0x05, 0x36


//--------------------- .nv.constant0.matmul_kernel --------------------------
	.section	.nv.constant0.matmul_kernel,"a",@progbits
	.sectionflags	@""
	.align	4
.nv.constant0.matmul_kernel:
	.zero		432


//--------------------- .text.matmul_kernel       --------------------------
	.section	.text.matmul_kernel,"ax",@progbits
	.sectioninfo	@"SHI_REGISTERS=255"
	.align	128
        .global         matmul_kernel
        .type           matmul_kernel,@function
        .size           matmul_kernel,(.L_x_3 - matmul_kernel)
        .other          matmul_kernel,@"STO_CUDA_ENTRY STV_DEFAULT"
matmul_kernel:
.text.matmul_kernel:
[----:B------:R-:W-:Y:S02]  /*0000*/  IMAD.MOV.U32 R1, RZ, RZ, c[0x0][0x28] ;  /* 0x00000a00ff017624 */ /* 0x000fe400078e00ff */
[----:B------:R-:W-:Y:S01]  /*0010*/  IMAD.MOV.U32 R0, RZ, RZ, c[0x0][0x17c] ;  /* 0x00005f00ff007624 */ /* 0x000fe200078e00ff */
[----:B------:R-:W1:Y:S01]  /*0020*/  S2R R7, SR_CTAID.X ;  /* 0x0000000000077919 */ /* 0x000e620000002500 */
[----:B------:R-:W-:Y:S01]  /*0030*/  IMAD.MOV.U32 R252, RZ, RZ, c[0x0][0x180] ;  /* 0x00006000fffc7624 */ /* 0x000fe200078e00ff */
[----:B------:R-:W-:Y:S01]  /*0040*/  IADD3 R1, R1, -0x2500, RZ ;  /* 0xffffdb0001017810 */ /* 0x000fe20007ffe0ff */
[----:B------:R-:W-:Y:S01]  /*0050*/  ULDC.64 UR8, c[0x0][0x118] ;  /* 0x0000460000087ab9 */ /* 0x000fe20000000a00 */
[----:B------:R-:W-:Y:S02]  /*0060*/  IADD3 R0, R0, 0x3f, RZ ;  /* 0x0000003f00007810 */ /* 0x000fe40007ffe0ff */
[C---:B------:R-:W-:Y:S02]  /*0070*/  IADD3 R128, R252.reuse, -0x79, RZ ;  /* 0xffffff87fc807810 */ /* 0x040fe40007ffe0ff */
[----:B------:R-:W-:Y:S02]  /*0080*/  SHF.R.S32.HI R3, RZ, 0x1f, R0 ;  /* 0x0000001fff037819 */ /* 0x000fe40000011400 */
[----:B------:R-:W-:-:S02]  /*0090*/  IADD3 R136, R252, -0x7d, RZ ;  /* 0xffffff83fc887810 */ /* 0x000fc40007ffe0ff */
[----:B------:R-:W-:Y:S02]  /*00a0*/  LEA.HI R3, R3, R0, RZ, 0x6 ;  /* 0x0000000003037211 */ /* 0x000fe400078f30ff */
[C---:B------:R-:W-:Y:S02]  /*00b0*/  IADD3 R144, R252.reuse, -0x2, RZ ;  /* 0xfffffffefc907810 */ /* 0x040fe40007ffe0ff */
[----:B------:R-:W-:Y:S02]  /*00c0*/  SHF.R.S32.HI R3, RZ, 0x6, R3 ;  /* 0x00000006ff037819 */ /* 0x000fe40000011403 */
[C---:B------:R-:W-:Y:S02]  /*00d0*/  IADD3 R152, R252.reuse, -0x6, RZ ;  /* 0xfffffffafc987810 */ /* 0x040fe40007ffe0ff */
[----:B------:R-:W-:Y:S02]  /*00e0*/  SHF.L.U32 R4, R3, 0x3, RZ ;  /* 0x0000000303047819 */ /* 0x000fe400000006ff */
[----:B------:R-:W-:-:S02]  /*00f0*/  IADD3 R160, R252, -0xa, RZ ;  /* 0xfffffff6fca07810 */ /* 0x000fc40007ffe0ff */
[-C--:B------:R-:W-:Y:S02]  /*0100*/  IABS R5, R4.reuse ;  /* 0x0000000400057213 */ /* 0x080fe40000000000 */
[----:B-1----:R-:W-:Y:S02]  /*0110*/  IABS R8, R7 ;  /* 0x0000000700087213 */ /* 0x002fe40000000000 */
[----:B------:R-:W1:Y:S01]  /*0120*/  I2F.RP R0, R5 ;  /* 0x0000000500007306 */ /* 0x000e620000209400 */
[----:B------:R-:W-:Y:S02]  /*0130*/  IABS R10, R4 ;  /* 0x00000004000a7213 */ /* 0x000fe40000000000 */
[C---:B------:R-:W-:Y:S02]  /*0140*/  IADD3 R168, R252.reuse, -0xe, RZ ;  /* 0xfffffff2fca87810 */ /* 0x040fe40007ffe0ff */
[C---:B------:R-:W-:Y:S02]  /*0150*/  IADD3 R176, R252.reuse, -0x12, RZ ;  /* 0xffffffeefcb07810 */ /* 0x040fe40007ffe0ff */
[----:B------:R-:W-:-:S02]  /*0160*/  IADD3 R184, R252, -0x16, RZ ;  /* 0xffffffeafcb87810 */ /* 0x000fc40007ffe0ff */
[C---:B------:R-:W-:Y:S02]  /*0170*/  IADD3 R192, R252.reuse, -0x1a, RZ ;  /* 0xffffffe6fcc07810 */ /* 0x040fe40007ffe0ff */
[C---:B------:R-:W-:Y:S02]  /*0180*/  IADD3 R193, R252.reuse, -0x1e, RZ ;  /* 0xffffffe2fcc17810 */ /* 0x040fe40007ffe0ff */
[C---:B------:R-:W-:Y:S02]  /*0190*/  IADD3 R208, R252.reuse, -0x46, RZ ;  /* 0xffffffbafcd07810 */ /* 0x040fe40007ffe0ff */
[C---:B------:R-:W-:Y:S01]  /*01a0*/  IADD3 R216, R252.reuse, -0x4a, RZ ;  /* 0xffffffb6fcd87810 */ /* 0x040fe20007ffe0ff */
[----:B-1----:R-:W1:Y:S01]  /*01b0*/  MUFU.RCP R0, R0 ;  /* 0x0000000000007308 */ /* 0x002e620000001000 */
[C---:B------:R-:W-:Y:S02]  /*01c0*/  IADD3 R224, R252.reuse, -0x4e, RZ ;  /* 0xffffffb2fce07810 */ /* 0x040fe40007ffe0ff */
[----:B------:R-:W-:-:S02]  /*01d0*/  IADD3 R232, R252, -0x52, RZ ;  /* 0xffffffaefce87810 */ /* 0x000fc40007ffe0ff */
[----:B------:R-:W-:Y:S02]  /*01e0*/  IADD3 R240, R252, -0x56, RZ ;  /* 0xffffffaafcf07810 */ /* 0x000fe40007ffe0ff */
[----:B-1----:R-:W-:Y:S01]  /*01f0*/  IADD3 R2, R0, 0xffffffe, RZ ;  /* 0x0ffffffe00027810 */ /* 0x002fe20007ffe0ff */
[----:B------:R-:W-:Y:S01]  /*0200*/  IMAD.MOV R0, RZ, RZ, -R10 ;  /* 0x000000ffff007224 */ /* 0x000fe200078e0a0a */
[----:B------:R-:W-:Y:S02]  /*0210*/  IABS R10, c[0x0][0x178] ;  /* 0x00005e00000a7a13 */ /* 0x000fe40000000000 */
[----:B------:R1:W2:Y:S02]  /*0220*/  F2I.FTZ.U32.TRUNC.NTZ R3, R2 ;  /* 0x0000000200037305 */ /* 0x0002a4000021f000 */
[----:B-1----:R-:W-:Y:S01]  /*0230*/  MOV R2, RZ ;  /* 0x000000ff00027202 */ /* 0x002fe20000000f00 */
[----:B--2---:R-:W-:-:S04]  /*0240*/  IMAD.MOV R6, RZ, RZ, -R3 ;  /* 0x000000ffff067224 */ /* 0x004fc800078e0a03 */
[----:B------:R-:W-:Y:S02]  /*0250*/  IMAD R9, R6, R5, RZ ;  /* 0x0000000506097224 */ /* 0x000fe400078e02ff */
[----:B------:R-:W-:Y:S02]  /*0260*/  IMAD.MOV.U32 R6, RZ, RZ, R8 ;  /* 0x000000ffff067224 */ /* 0x000fe400078e0008 */
[----:B------:R-:W-:-:S06]  /*0270*/  IMAD.HI.U32 R3, R3, R9, R2 ;  /* 0x0000000903037227 */ /* 0x000fcc00078e0002 */
[----:B------:R-:W-:-:S04]  /*0280*/  IMAD.HI.U32 R3, R3, R6, RZ ;  /* 0x0000000603037227 */ /* 0x000fc800078e00ff */
[----:B------:R-:W-:-:S05]  /*0290*/  IMAD R0, R3, R0, R6 ;  /* 0x0000000003007224 */ /* 0x000fca00078e0206 */
[----:B------:R-:W-:-:S13]  /*02a0*/  ISETP.GT.U32.AND P1, PT, R5, R0, PT ;  /* 0x000000000500720c */ /* 0x000fda0003f24070 */
[----:B------:R-:W-:Y:S01]  /*02b0*/  @!P1 IMAD.IADD R0, R0, 0x1, -R5 ;  /* 0x0000000100009824 */ /* 0x000fe200078e0a05 */
[----:B------:R-:W-:Y:S02]  /*02c0*/  @!P1 IADD3 R3, R3, 0x1, RZ ;  /* 0x0000000103039810 */ /* 0x000fe40007ffe0ff */
[----:B------:R-:W-:Y:S02]  /*02d0*/  ISETP.NE.AND P1, PT, R4, RZ, PT ;  /* 0x000000ff0400720c */ /* 0x000fe40003f25270 */
[----:B------:R-:W-:Y:S02]  /*02e0*/  ISETP.GE.U32.AND P0, PT, R0, R5, PT ;  /* 0x000000050000720c */ /* 0x000fe40003f06070 */
[----:B------:R-:W-:-:S04]  /*02f0*/  LOP3.LUT R0, R7, R4, RZ, 0x3c, !PT ;  /* 0x0000000407007212 */ /* 0x000fc800078e3cff */
[----:B------:R-:W-:Y:S02]  /*0300*/  ISETP.GE.AND P2, PT, R0, RZ, PT ;  /* 0x000000ff0000720c */ /* 0x000fe40003f46270 */
[----:B------:R-:W-:-:S04]  /*0310*/  MOV R0, c[0x0][0x178] ;  /* 0x00005e0000007a02 */ /* 0x000fc80000000f00 */
[----:B------:R-:W-:Y:S02]  /*0320*/  IADD3 R0, R0, 0x1ff, RZ ;  /* 0x000001ff00007810 */ /* 0x000fe40007ffe0ff */
[----:B------:R-:W-:-:S05]  /*0330*/  @P0 IADD3 R3, R3, 0x1, RZ ;  /* 0x0000000103030810 */ /* 0x000fca0007ffe0ff */
[----:B------:R-:W-:Y:S01]  /*0340*/  IMAD.MOV.U32 R2, RZ, RZ, R3 ;  /* 0x000000ffff027224 */ /* 0x000fe200078e0003 */
[----:B------:R-:W-:-:S03]  /*0350*/  SHF.R.S32.HI R3, RZ, 0x1f, R0 ;  /* 0x0000001fff037819 */ /* 0x000fc60000011400 */
[----:B------:R-:W-:Y:S01]  /*0360*/  @!P2 IMAD.MOV R2, RZ, RZ, -R2 ;  /* 0x000000ffff02a224 */ /* 0x000fe200078e0a02 */
[----:B------:R-:W-:Y:S02]  /*0370*/  @!P1 LOP3.LUT R2, RZ, R4, RZ, 0x33, !PT ;  /* 0x00000004ff029212 */ /* 0x000fe400078e33ff */
[----:B------:R-:W-:Y:S02]  /*0380*/  LEA.HI R3, R3, R0, RZ, 0x9 ;  /* 0x0000000003037211 */ /* 0x000fe400078f48ff */
[----:B------:R-:W-:Y:S01]  /*0390*/  SHF.L.U32 R13, R2, 0x3, RZ ;  /* 0x00000003020d7819 */ /* 0x000fe200000006ff */
[----:B------:R-:W-:Y:S01]  /*03a0*/  IMAD.MOV R2, RZ, RZ, -R2 ;  /* 0x000000ffff027224 */ /* 0x000fe200078e0a02 */
[----:B------:R-:W-:Y:S02]  /*03b0*/  IABS R0, c[0x0][0x17c] ;  /* 0x00005f0000007a13 */ /* 0x000fe40000000000 */
[----:B------:R-:W-:Y:S01]  /*03c0*/  LEA.HI.SX32 R3, R3, -R13, 0x17 ;  /* 0x8000000d03037211 */ /* 0x000fe200078fbaff */
[----:B------:R-:W-:Y:S01]  /*03d0*/  IMAD R8, R4, R2, R7 ;  /* 0x0000000204087224 */ /* 0x000fe200078e0207 */
[----:B------:R-:W-:Y:S01]  /*03e0*/  MOV R2, RZ ;  /* 0x000000ff00027202 */ /* 0x000fe20000000f00 */
[----:B------:R-:W1:Y:S01]  /*03f0*/  I2F.RP R7, R0 ;  /* 0x0000000000077306 */ /* 0x000e620000209400 */
[----:B------:R-:W-:-:S02]  /*0400*/  IMNMX R11, R3, 0x8, PT ;  /* 0x00000008030b7817 */ /* 0x000fc40003800200 */
[----:B------:R-:W-:Y:S02]  /*0410*/  IABS R4, R8 ;  /* 0x0000000800047213 */ /* 0x000fe40000000000 */
[----:B------:R-:W-:-:S04]  /*0420*/  IABS R9, R11 ;  /* 0x0000000b00097213 */ /* 0x000fc80000000000 */
[----:B------:R-:W2:Y:S08]  /*0430*/  I2F.RP R5, R9 ;  /* 0x0000000900057306 */ /* 0x000eb00000209400 */
[----:B-1----:R-:W-:Y:S08]  /*0440*/  MUFU.RCP R7, R7 ;  /* 0x0000000700077308 */ /* 0x002ff00000001000 */
[----:B--2---:R-:W1:Y:S02]  /*0450*/  MUFU.RCP R5, R5 ;  /* 0x0000000500057308 */ /* 0x004e640000001000 */
[----:B-1----:R-:W-:-:S06]  /*0460*/  IADD3 R3, R5, 0xffffffe, RZ ;  /* 0x0ffffffe05037810 */ /* 0x002fcc0007ffe0ff */
[----:B------:R-:W1:Y:S02]  /*0470*/  F2I.FTZ.U32.TRUNC.NTZ R3, R3 ;  /* 0x0000000300037305 */ /* 0x000e64000021f000 */
[----:B-1----:R-:W-:-:S04]  /*0480*/  IMAD.MOV R6, RZ, RZ, -R3 ;  /* 0x000000ffff067224 */ /* 0x002fc800078e0a03 */
[----:B------:R-:W-:Y:S01]  /*0490*/  IMAD R5, R6, R9, RZ ;  /* 0x0000000906057224 */ /* 0x000fe200078e02ff */
[----:B------:R-:W-:-:S03]  /*04a0*/  IABS R6, R11 ;  /* 0x0000000b00067213 */ /* 0x000fc60000000000 */
[----:B------:R-:W-:-:S04]  /*04b0*/  IMAD.HI.U32 R3, R3, R5, R2 ;  /* 0x0000000503037227 */ /* 0x000fc800078e0002 */
[----:B------:R-:W-:Y:S02]  /*04c0*/  IMAD.MOV R5, RZ, RZ, -R6 ;  /* 0x000000ffff057224 */ /* 0x000fe400078e0a06 */
[----:B------:R-:W-:-:S04]  /*04d0*/  IMAD.HI.U32 R3, R3, R4, RZ ;  /* 0x0000000403037227 */ /* 0x000fc800078e00ff */
[----:B------:R-:W-:Y:S02]  /*04e0*/  IMAD.MOV.U32 R2, RZ, RZ, R10 ;  /* 0x000000ffff027224 */ /* 0x000fe400078e000a */
[----:B------:R-:W-:Y:S01]  /*04f0*/  IMAD R4, R3, R5, R4 ;  /* 0x0000000503047224 */ /* 0x000fe200078e0204 */
[----:B------:R-:W-:Y:S01]  /*0500*/  IADD3 R5, R7, 0xffffffe, RZ ;  /* 0x0ffffffe07057810 */ /* 0x000fe20007ffe0ff */
[----:B------:R-:W1:Y:S03]  /*0510*/  I2F.RP R6, R2 ;  /* 0x0000000200067306 */ /* 0x000e660000209400 */
[----:B------:R-:W-:-:S05]  /*0520*/  ISETP.GT.U32.AND P1, PT, R9, R4, PT ;  /* 0x000000040900720c */ /* 0x000fca0003f24070 */
[----:B------:R-:W-:Y:S08]  /*0530*/  F2I.FTZ.U32.TRUNC.NTZ R5, R5 ;  /* 0x0000000500057305 */ /* 0x000ff0000021f000 */
[----:B------:R-:W-:Y:S01]  /*0540*/  @!P1 IADD3 R4, R4, -R9, RZ ;  /* 0x8000000904049210 */ /* 0x000fe20007ffe0ff */
[----:B-1----:R-:W1:Y:S01]  /*0550*/  MUFU.RCP R6, R6 ;  /* 0x0000000600067308 */ /* 0x002e620000001000 */
[----:B------:R-:W-:-:S02]  /*0560*/  @!P1 IADD3 R3, R3, 0x1, RZ ;  /* 0x0000000103039810 */ /* 0x000fc40007ffe0ff */
[----:B------:R-:W-:Y:S02]  /*0570*/  ISETP.GE.U32.AND P0, PT, R4, R9, PT ;  /* 0x000000090400720c */ /* 0x000fe40003f06070 */
[----:B------:R-:W-:Y:S02]  /*0580*/  LOP3.LUT R4, R8, R11, RZ, 0x3c, !PT ;  /* 0x0000000b08047212 */ /* 0x000fe400078e3cff */
[----:B------:R-:W-:Y:S02]  /*0590*/  ISETP.NE.AND P1, PT, R11, RZ, PT ;  /* 0x000000ff0b00720c */ /* 0x000fe40003f25270 */
[----:B------:R-:W-:Y:S02]  /*05a0*/  ISETP.GE.AND P2, PT, R4, RZ, PT ;  /* 0x000000ff0400720c */ /* 0x000fe40003f46270 */
[----:B------:R-:W-:-:S05]  /*05b0*/  MOV R4, RZ ;  /* 0x000000ff00047202 */ /* 0x000fca0000000f00 */
[----:B------:R-:W-:Y:S02]  /*05c0*/  @P0 IADD3 R3, R3, 0x1, RZ ;  /* 0x0000000103030810 */ /* 0x000fe40007ffe0ff */
[----:B-1----:R-:W-:-:S03]  /*05d0*/  IADD3 R7, R6, 0xffffffe, RZ ;  /* 0x0ffffffe06077810 */ /* 0x002fc60007ffe0ff */
[----:B------:R-:W-:Y:S02]  /*05e0*/  IMAD.MOV.U32 R6, RZ, RZ, R3 ;  /* 0x000000ffff067224 */ /* 0x000fe400078e0003 */
[----:B------:R-:W-:Y:S01]  /*05f0*/  IMAD.MOV R3, RZ, RZ, -R5 ;  /* 0x000000ffff037224 */ /* 0x000fe200078e0a05 */
[----:B------:R-:W1:Y:S02]  /*0600*/  F2I.FTZ.U32.TRUNC.NTZ R7, R7 ;  /* 0x0000000700077305 */ /* 0x000e64000021f000 */
[----:B------:R-:W-:Y:S01]  /*0610*/  @!P2 IADD3 R6, -R6, RZ, RZ ;  /* 0x000000ff0606a210 */ /* 0x000fe20007ffe1ff */
[----:B------:R-:W-:Y:S01]  /*0620*/  IMAD R3, R3, R0, RZ ;  /* 0x0000000003037224 */ /* 0x000fe200078e02ff */
[----:B------:R-:W-:-:S03]  /*0630*/  @!P1 LOP3.LUT R6, RZ, R11, RZ, 0x33, !PT ;  /* 0x0000000bff069212 */ /* 0x000fc600078e33ff */
[----:B------:R-:W-:Y:S01]  /*0640*/  IMAD.HI.U32 R5, R5, R3, R4 ;  /* 0x0000000305057227 */ /* 0x000fe200078e0004 */
[----:B------:R-:W-:-:S03]  /*0650*/  IADD3 R3, R252, -0x1, RZ ;  /* 0xfffffffffc037810 */ /* 0x000fc60007ffe0ff */
[----:B------:R-:W-:Y:S01]  /*0660*/  IMAD.SHL.U32 R14, R6, 0x40, RZ ;  /* 0x00000040060e7824 */ /* 0x000fe200078e00ff */
[----:B------:R-:W-:Y:S01]  /*0670*/  ISETP.GE.U32.AND P1, PT, R3, 0x7fffff80, PT ;  /* 0x7fffff800300780c */ /* 0x000fe20003f26070 */
[----:B------:R-:W-:Y:S01]  /*0680*/  IMAD.MOV R4, RZ, RZ, -R6 ;  /* 0x000000ffff047224 */ /* 0x000fe200078e0a06 */
[----:B------:R-:W-:Y:S02]  /*0690*/  MOV R6, RZ ;  /* 0x000000ff00067202 */ /* 0x000fe40000000f00 */
[----:B------:R-:W-:Y:S01]  /*06a0*/  IABS R10, R14 ;  /* 0x0000000e000a7213 */ /* 0x000fe20000000000 */
[----:B-1----:R-:W-:Y:S01]  /*06b0*/  IMAD.MOV R9, RZ, RZ, -R7 ;  /* 0x000000ffff097224 */ /* 0x002fe200078e0a07 */
[C---:B------:R-:W-:Y:S01]  /*06c0*/  IADD3 R118, R14.reuse, 0x2, RZ ;  /* 0x000000020e767810 */ /* 0x040fe20007ffe0ff */
[----:B------:R-:W-:Y:S01]  /*06d0*/  IMAD R4, R11, R4, R8 ;  /* 0x000000040b047224 */ /* 0x000fe200078e0208 */
[C---:B------:R-:W-:Y:S01]  /*06e0*/  IADD3 R120, R14.reuse, 0x1, RZ ;  /* 0x000000010e787810 */ /* 0x040fe20007ffe0ff */
[----:B------:R-:W-:Y:S01]  /*06f0*/  IMAD.HI.U32 R3, R5, R10, RZ ;  /* 0x0000000a05037227 */ /* 0x000fe200078e00ff */
[C---:B------:R-:W-:Y:S01]  /*0700*/  IADD3 R116, R14.reuse, 0x3, RZ ;  /* 0x000000030e747810 */ /* 0x040fe20007ffe0ff */
[----:B------:R-:W-:Y:S01]  /*0710*/  STL [R1+0x578], R14 ;  /* 0x0005780e01007387 */ /* 0x000fe20000100800 */
[----:B------:R-:W-:Y:S01]  /*0720*/  IABS R12, R120 ;  /* 0x00000078000c7213 */ /* 0x000fe20000000000 */
[----:B------:R-:W-:Y:S01]  /*0730*/  IMAD R9, R9, R2, RZ ;  /* 0x0000000209097224 */ /* 0x000fe200078e02ff */
[C---:B------:R-:W-:Y:S01]  /*0740*/  IADD3 R110, R14.reuse, 0x6, RZ ;  /* 0x000000060e6e7810 */ /* 0x040fe20007ffe0ff */
[----:B------:R-:W-:Y:S01]  /*0750*/  IMAD.MOV R11, RZ, RZ, -R3 ;  /* 0x000000ffff0b7224 */ /* 0x000fe200078e0a03 */
[----:B------:R-:W-:Y:S01]  /*0760*/  IADD3 R112, R14, 0x5, RZ ;  /* 0x000000050e707810 */ /* 0x000fe20007ffe0ff */
[----:B------:R-:W-:Y:S01]  /*0770*/  IMAD.HI.U32 R3, R7, R9, R6 ;  /* 0x0000000907037227 */ /* 0x000fe200078e0006 */
[----:B------:R-:W-:Y:S01]  /*0780*/  IABS R6, R118 ;  /* 0x0000007600067213 */ /* 0x000fe20000000000 */
[----:B------:R1:W-:Y:S01]  /*0790*/  STL [R1+0x1808], R120 ;  /* 0x0018087801007387 */ /* 0x0003e20000100800 */
[----:B------:R-:W-:Y:S01]  /*07a0*/  IABS R19, R110 ;  /* 0x0000006e00137213 */ /* 0x000fe20000000000 */
[----:B------:R-:W-:Y:S01]  /*07b0*/  IMAD R7, R0, R11, R10 ;  /* 0x0000000b00077224 */ /* 0x000fe200078e020a */
[----:B------:R-:W-:Y:S01]  /*07c0*/  IABS R15, R112 ;  /* 0x00000070000f7213 */ /* 0x000fe20000000000 */
[----:B------:R-:W-:Y:S01]  /*07d0*/  IMAD.MOV.U32 R11, RZ, RZ, R6 ;  /* 0x000000ffff0b7224 */ /* 0x000fe200078e0006 */
[C---:B------:R-:W-:Y:S01]  /*07e0*/  IADD3 R108, R14.reuse, 0x7, RZ ;  /* 0x000000070e6c7810 */ /* 0x040fe20007ffe0ff */
[----:B------:R-:W-:Y:S01]  /*07f0*/  IMAD.HI.U32 R8, R5, R12, RZ ;  /* 0x0000000c05087227 */ /* 0x000fe200078e00ff */
[----:B------:R-:W-:Y:S01]  /*0800*/  IADD3 R106, R14, 0x8, RZ ;  /* 0x000000080e6a7810 */ /* 0x000fe20007ffe0ff */
[----:B------:R-:W-:Y:S01]  /*0810*/  STL [R1+0x1804], R118 ;  /* 0x0018047601007387 */ /* 0x000fe20000100800 */
[----:B------:R-:W-:Y:S01]  /*0820*/  IABS R21, R108 ;  /* 0x0000006c00157213 */ /* 0x000fe20000000000 */
[----:B------:R-:W-:Y:S01]  /*0830*/  IMAD.IADD R4, R13, 0x1, R4 ;  /* 0x000000010d047824 */ /* 0x000fe200078e0204 */
[----:B------:R-:W-:Y:S01]  /*0840*/  IABS R13, R116 ;  /* 0x00000074000d7213 */ /* 0x000fe20000000000 */
[C---:B------:R-:W-:Y:S01]  /*0850*/  IMAD.HI.U32 R6, R5.reuse, R11, RZ ;  /* 0x0000000b05067227 */ /* 0x040fe200078e00ff */
[----:B------:R-:W-:Y:S01]  /*0860*/  IADD3 R9, -R8, RZ, RZ ;  /* 0x000000ff08097210 */ /* 0x000fe20007ffe1ff */
[----:B------:R-:W-:Y:S01]  /*0870*/  STL [R1+0x1800], R116 ;  /* 0x0018007401007387 */ /* 0x000fe20000100800 */
[----:B------:R-:W-:Y:S01]  /*0880*/  IABS R23, R106 ;  /* 0x0000006a00177213 */ /* 0x000fe20000000000 */
[----:B------:R-:W-:Y:S01]  /*0890*/  IMAD.MOV R10, RZ, RZ, -R6 ;  /* 0x000000ffff0a7224 */ /* 0x000fe200078e0a06 */
[C---:B------:R-:W-:Y:S01]  /*08a0*/  IADD3 R101, R14.reuse, 0xb, RZ ;  /* 0x0000000b0e657810 */ /* 0x040fe20007ffe0ff */
[----:B------:R-:W-:Y:S01]  /*08b0*/  IMAD.HI.U32 R6, R5, R13, RZ ;  /* 0x0000000d05067227 */ /* 0x000fe200078e00ff */
[----:B------:R-:W-:-:S02]  /*08c0*/  IADD3 R102, R14, 0xa, RZ ;  /* 0x0000000a0e667810 */ /* 0x000fc40007ffe0ff */
[----:B------:R-:W-:Y:S01]  /*08d0*/  IABS R29, R101 ;  /* 0x00000065001d7213 */ /* 0x000fe20000000000 */
[----:B------:R-:W-:Y:S01]  /*08e0*/  IMAD R9, R0, R9, R12 ;  /* 0x0000000900097224 */ /* 0x000fe200078e020c */
[----:B------:R-:W-:Y:S01]  /*08f0*/  IADD3 R12, -R6, RZ, RZ ;  /* 0x000000ff060c7210 */ /* 0x000fe20007ffe1ff */
[C---:B------:R-:W-:Y:S01]  /*0900*/  IMAD.HI.U32 R6, R5.reuse, R19, RZ ;  /* 0x0000001305067227 */ /* 0x040fe200078e00ff */
[----:B------:R-:W-:Y:S02]  /*0910*/  IABS R25, R102 ;  /* 0x0000006600197213 */ /* 0x000fe40000000000 */
[----:B------:R-:W-:Y:S01]  /*0920*/  IADD3 R100, R14, 0xc, RZ ;  /* 0x0000000c0e647810 */ /* 0x000fe20007ffe0ff */
[----:B------:R-:W-:Y:S01]  /*0930*/  IMAD R11, R0, R10, R11 ;  /* 0x0000000a000b7224 */ /* 0x000fe200078e020b */
[----:B------:R-:W-:Y:S01]  /*0940*/  IADD3 R6, -R6, RZ, RZ ;  /* 0x000000ff06067210 */ /* 0x000fe20007ffe1ff */
[----:B------:R-:W-:Y:S01]  /*0950*/  IMAD.HI.U32 R10, R5, R15, RZ ;  /* 0x0000000f050a7227 */ /* 0x000fe200078e00ff */
[----:B------:R-:W-:-:S02]  /*0960*/  IABS R31, R100 ;  /* 0x00000064001f7213 */ /* 0x000fc40000000000 */
[C---:B------:R-:W-:Y:S01]  /*0970*/  IADD3 R99, R14.reuse, 0xd, RZ ;  /* 0x0000000d0e637810 */ /* 0x040fe20007ffe0ff */
[----:B------:R-:W-:Y:S01]  /*0980*/  IMAD.MOV R10, RZ, RZ, -R10 ;  /* 0x000000ffff0a7224 */ /* 0x000fe200078e0a0a */
[----:B------:R-:W-:Y:S01]  /*0990*/  IADD3 R96, R14, 0x10, RZ ;  /* 0x000000100e607810 */ /* 0x000fe20007ffe0ff */
[----:B------:R-:W-:Y:S01]  /*09a0*/  IMAD R19, R0, R6, R19 ;  /* 0x0000000600137224 */ /* 0x000fe200078e0213 */
[----:B------:R-:W-:Y:S01]  /*09b0*/  IABS R33, R99 ;  /* 0x0000006300217213 */ /* 0x000fe20000000000 */
[C---:B------:R-:W-:Y:S01]  /*09c0*/  IMAD.HI.U32 R6, R5.reuse, R21, RZ ;  /* 0x0000001505067227 */ /* 0x040fe200078e00ff */
[----:B------:R-:W-:Y:S02]  /*09d0*/  IADD3 R98, R14, 0xf, RZ ;  /* 0x0000000f0e627810 */ /* 0x000fe40007ffe0ff */
[----:B------:R-:W-:Y:S01]  /*09e0*/  IABS R39, R96 ;  /* 0x0000006000277213 */ /* 0x000fe20000000000 */
[----:B------:R-:W-:Y:S01]  /*09f0*/  IMAD R15, R0, R10, R15 ;  /* 0x0000000a000f7224 */ /* 0x000fe200078e020f */
[----:B------:R-:W-:Y:S01]  /*0a00*/  IABS R35, R98 ;  /* 0x0000006200237213 */ /* 0x000fe20000000000 */
[----:B------:R-:W-:Y:S01]  /*0a10*/  IMAD.MOV R10, RZ, RZ, -R6 ;  /* 0x000000ffff0a7224 */ /* 0x000fe200078e0a06 */
[C---:B------:R-:W-:Y:S01]  /*0a20*/  IADD3 R94, R14.reuse, 0x11, RZ ;  /* 0x000000110e5e7810 */ /* 0x040fe20007ffe0ff */
[----:B------:R-:W-:Y:S01]  /*0a30*/  IMAD.HI.U32 R6, R5, R23, RZ ;  /* 0x0000001705067227 */ /* 0x000fe200078e00ff */
[----:B------:R-:W-:-:S02]  /*0a40*/  IADD3 R92, R14, 0x12, RZ ;  /* 0x000000120e5c7810 */ /* 0x000fc40007ffe0ff */
[----:B------:R-:W-:Y:S01]  /*0a50*/  IABS R41, R94 ;  /* 0x0000005e00297213 */ /* 0x000fe20000000000 */
[----:B------:R-:W-:Y:S01]  /*0a60*/  IMAD R13, R0, R12, R13 ;  /* 0x0000000c000d7224 */ /* 0x000fe200078e020d */
[----:B------:R-:W-:Y:S01]  /*0a70*/  IABS R43, R92 ;  /* 0x0000005c002b7213 */ /* 0x000fe20000000000 */
[----:B------:R-:W-:Y:S01]  /*0a80*/  IMAD.MOV R12, RZ, RZ, -R6 ;  /* 0x000000ffff0c7224 */ /* 0x000fe200078e0a06 */
[C---:B------:R-:W-:Y:S01]  /*0a90*/  IADD3 R88, R14.reuse, 0x15, RZ ;  /* 0x000000150e587810 */ /* 0x040fe20007ffe0ff */
        /* <DEDUP_REMOVED lines=18> */
[----:B------:R-:W-:Y:S01]  /*0bc0*/  IADD3 R10, -R6, RZ, RZ ;  /* 0x000000ff060a7210 */ /* 0x000fe20007ffe1ff */
[----:B------:R-:W-:Y:S01]  /*0bd0*/  IMAD.HI.U32 R6, R5, R33, RZ ;  /* 0x0000002105067227 */ /* 0x000fe200078e00ff */
[----:B------:R-:W-:-:S02]  /*0be0*/  IABS R53, R82 ;  /* 0x0000005200357213 */ /* 0x000fc40000000000 */
[----:B------:R-:W-:Y:S01]  /*0bf0*/  IADD3 R78, R14, 0x1b, RZ ;  /* 0x0000001b0e4e7810 */ /* 0x000fe20007ffe0ff */
[----:B------:R-:W-:Y:S01]  /*0c00*/  IMAD R23, R0, R12, R23 ;  /* 0x0000000c00177224 */ /* 0x000fe200078e0217 */
[C---:B------:R-:W-:Y:S01]  /*0c10*/  IADD3 R20, R14.reuse, 0x1c, RZ ;  /* 0x0000001c0e147810 */ /* 0x040fe20007ffe0ff */
[----:B------:R-:W-:Y:S01]  /*0c20*/  IMAD.MOV R12, RZ, RZ, -R6 ;  /* 0x000000ffff0c7224 */ /* 0x000fe200078e0a06 */
[----:B------:R-:W-:Y:S01]  /*0c30*/  IABS R63, R78 ;  /* 0x0000004e003f7213 */ /* 0x000fe20000000000 */
[C---:B------:R-:W-:Y:S01]  /*0c40*/  IMAD.HI.U32 R6, R5.reuse, R39, RZ ;  /* 0x0000002705067227 */ /* 0x040fe200078e00ff */
[----:B------:R-:W-:Y:S02]  /*0c50*/  IABS R69, R20 ;  /* 0x0000001400457213 */ /* 0x000fe40000000000 */
[----:B------:R-:W-:Y:S01]  /*0c60*/  IADD3 R74, R14, 0x1f, RZ ;  /* 0x0000001f0e4a7810 */ /* 0x000fe20007ffe0ff */
[----:B------:R-:W-:Y:S01]  /*0c70*/  IMAD R31, R0, R10, R31 ;  /* 0x0000000a001f7224 */ /* 0x000fe200078e021f */
[----:B------:R-:W-:Y:S01]  /*0c80*/  IADD3 R76, R14, 0x1e, RZ ;  /* 0x0000001e0e4c7810 */ /* 0x000fe20007ffe0ff */
[----:B------:R-:W-:Y:S01]  /*0c90*/  IMAD.HI.U32 R10, R5, R35, RZ ;  /* 0x00000023050a7227 */ /* 0x000fe200078e00ff */
[----:B------:R-:W-:-:S02]  /*0ca0*/  IABS R67, R74 ;  /* 0x0000004a00437213 */ /* 0x000fc40000000000 */
[----:B------:R-:W-:Y:S01]  /*0cb0*/  IABS R65, R76 ;  /* 0x0000004c00417213 */ /* 0x000fe20000000000 */
[----:B------:R-:W-:Y:S01]  /*0cc0*/  IMAD.MOV R6, RZ, RZ, -R6 ;  /* 0x000000ffff067224 */ /* 0x000fe200078e0a06 */
[----:B------:R-:W-:Y:S01]  /*0cd0*/  IADD3 R10, -R10, RZ, RZ ;  /* 0x000000ff0a0a7210 */ /* 0x000fe20007ffe1ff */
[----:B------:R-:W-:Y:S01]  /*0ce0*/  IMAD R33, R0, R12, R33 ;  /* 0x0000000c00217224 */ /* 0x000fe200078e0221 */
[----:B------:R-:W-:Y:S01]  /*0cf0*/  IADD3 R72, R14, 0x20, RZ ;  /* 0x000000200e487810 */ /* 0x000fe20007ffe0ff */
[----:B------:R-:W-:Y:S01]  /*0d00*/  IMAD R39, R0, R6, R39 ;  /* 0x0000000600277224 */ /* 0x000fe200078e0227 */
[----:B------:R-:W-:Y:S01]  /*0d10*/  IADD3 R70, R14, 0x21, RZ ;  /* 0x000000210e467810 */ /* 0x000fe20007ffe0ff */
[C---:B------:R-:W-:Y:S01]  /*0d20*/  IMAD.HI.U32 R6, R5.reuse, R41, RZ ;  /* 0x0000002905067227 */ /* 0x040fe200078e00ff */
[----:B------:R-:W-:Y:S02]  /*0d30*/  IABS R73, R72 ;  /* 0x0000004800497213 */ /* 0x000fe40000000000 */
[----:B------:R-:W-:Y:S01]  /*0d40*/  IABS R77, R70 ;  /* 0x00000046004d7213 */ /* 0x000fe20000000000 */
[----:B------:R-:W-:Y:S01]  /*0d50*/  IMAD R35, R0, R10, R35 ;  /* 0x0000000a00237224 */ /* 0x000fe200078e0223 */
[C---:B------:R-:W-:Y:S01]  /*0d60*/  IADD3 R64, R14.reuse, 0x24, RZ ;  /* 0x000000240e407810 */ /* 0x040fe20007ffe0ff */
[----:B------:R-:W-:Y:S01]  /*0d70*/  IMAD.MOV R10, RZ, RZ, -R6 ;  /* 0x000000ffff0a7224 */ /* 0x000fe200078e0a06 */
[----:B------:R-:W-:Y:S01]  /*0d80*/  IADD3 R66, R14, 0x23, RZ ;  /* 0x000000230e427810 */ /* 0x000fe20007ffe0ff */
[----:B------:R-:W-:Y:S01]  /*0d90*/  IMAD.HI.U32 R6, R5, R43, RZ ;  /* 0x0000002b05067227 */ /* 0x000fe200078e00ff */
[----:B------:R-:W-:-:S02]  /*0da0*/  IABS R81, R64 ;  /* 0x0000004000517213 */ /* 0x000fc40000000000 */
[----:B------:R-:W-:Y:S01]  /*0db0*/  IABS R75, R66 ;  /* 0x00000042004b7213 */ /* 0x000fe20000000000 */
[----:B------:R-:W-:Y:S01]  /*0dc0*/  IMAD R41, R0, R10, R41 ;  /* 0x0000000a00297224 */ /* 0x000fe200078e0229 */
[----:B------:R-:W-:Y:S01]  /*0dd0*/  IADD3 R12, -R6, RZ, RZ ;  /* 0x000000ff060c7210 */ /* 0x000fe20007ffe1ff */
[C---:B------:R-:W-:Y:S01]  /*0de0*/  IMAD.HI.U32 R6, R5.reuse, R49, RZ ;  /* 0x0000003105067227 */ /* 0x040fe200078e00ff */
[C---:B------:R-:W-:Y:S02]  /*0df0*/  IADD3 R62, R14.reuse, 0x25, RZ ;  /* 0x000000250e3e7810 */ /* 0x040fe40007ffe0ff */
[----:B------:R-:W-:Y:S01]  /*0e00*/  IADD3 R60, R14, 0x26, RZ ;  /* 0x000000260e3c7810 */ /* 0x000fe20007ffe0ff */
[C---:B------:R-:W-:Y:S01]  /*0e10*/  IMAD.HI.U32 R10, R5.reuse, R45, RZ ;  /* 0x0000002d050a7227 */ /* 0x040fe200078e00ff */
[----:B------:R-:W-:Y:S02]  /*0e20*/  IADD3 R6, -R6, RZ, RZ ;  /* 0x000000ff06067210 */ /* 0x000fe40007ffe1ff */
[----:B------:R-:W-:Y:S01]  /*0e30*/  IABS R83, R62 ;  /* 0x0000003e00537213 */ /* 0x000fe20000000000 */
[----:B------:R-:W-:Y:S01]  /*0e40*/  IMAD.MOV R10, RZ, RZ, -R10 ;  /* 0x000000ffff0a7224 */ /* 0x000fe200078e0a0a */
[----:B------:R-:W-:Y:S01]  /*0e50*/  IABS R89, R60 ;  /* 0x0000003c00597213 */ /* 0x000fe20000000000 */
[----:B------:R-:W-:Y:S01]  /*0e60*/  IMAD R49, R0, R6, R49 ;  /* 0x0000000600317224 */ /* 0x000fe200078e0231 */
        /* <DEDUP_REMOVED lines=28> */
[----:B------:R-:W-:Y:S01]  /*1030*/  IADD3 R114, R14, 0x4, RZ ;  /* 0x000000040e727810 */ /* 0x000fe20007ffe0ff */
[----:B------:R-:W-:Y:S01]  /*1040*/  IMAD.HI.U32 R6, R5, R63, RZ ;  /* 0x0000003f05067227 */ /* 0x000fe200078e00ff */
[----:B------:R-:W-:-:S02]  /*1050*/  ISETP.GT.U32.AND P3, PT, R0, R7, PT ;  /* 0x000000070000720c */ /* 0x000fc40003f64070 */
[----:B------:R-:W-:Y:S01]  /*1060*/  IABS R17, R114 ;  /* 0x0000007200117213 */ /* 0x000fe20000000000 */
[----:B------:R-:W-:Y:S01]  /*1070*/  IMAD R53, R0, R10, R53 ;  /* 0x0000000a00357224 */ /* 0x000fe200078e0235 */
[----:B------:R-:W-:Y:S01]  /*1080*/  IADD3 R10, -R6, RZ, RZ ;  /* 0x000000ff060a7210 */ /* 0x000fe20007ffe1ff */
[C---:B------:R-:W-:Y:S01]  /*1090*/  IMAD.HI.U32 R6, R5.reuse, R69, RZ ;  /* 0x0000004505067227 */ /* 0x040fe200078e00ff */
[C---:B------:R-:W-:Y:S01]  /*10a0*/  ISETP.GT.U32.AND P5, PT, R0.reuse, R13, PT ;  /* 0x0000000d0000720c */ /* 0x040fe20003fa4070 */
[----:B------:R-:W-:Y:S01]  /*10b0*/  STL [R1+0x17fc], R114 ;  /* 0x0017fc7201007387 */ /* 0x000fe20000100800 */
[C---:B------:R-:W-:Y:S01]  /*10c0*/  ISETP.GT.U32.AND P0, PT, R0.reuse, R9, PT ;  /* 0x000000090000720c */ /* 0x040fe20003f04070 */
[C---:B------:R-:W-:Y:S01]  /*10d0*/  IMAD R59, R0.reuse, R12, R59 ;  /* 0x0000000c003b7224 */ /* 0x040fe200078e023b */
[----:B------:R-:W-:Y:S01]  /*10e0*/  ISETP.GT.U32.AND P2, PT, R0, R11, PT ;  /* 0x0000000b0000720c */ /* 0x000fe20003f44070 */
[----:B------:R-:W-:Y:S01]  /*10f0*/  IMAD.MOV R12, RZ, RZ, -R6 ;  /* 0x000000ffff0c7224 */ /* 0x000fe200078e0a06 */
[C---:B------:R-:W-:Y:S01]  /*1100*/  IADD3 R104, R14.reuse, 0x9, RZ ;  /* 0x000000090e687810 */ /* 0x040fe20007ffe0ff */
[C---:B------:R-:W-:Y:S01]  /*1110*/  IMAD.HI.U32 R6, R5.reuse, R67, RZ ;  /* 0x0000004305067227 */ /* 0x040fe200078e00ff */
[----:B------:R-:W-:Y:S01]  /*1120*/  IADD3 R26, R14, 0xe, RZ ;  /* 0x0000000e0e1a7810 */ /* 0x000fe20007ffe0ff */
[----:B------:R-:W-:Y:S01]  /*1130*/  STL [R1+0x17f8], R112 ;  /* 0x0017f87001007387 */ /* 0x000fe20000100800 */
[----:B------:R-:W-:Y:S01]  /*1140*/  IABS R27, R104 ;  /* 0x00000068001b7213 */ /* 0x000fe20000000000 */
[----:B------:R-:W-:Y:S01]  /*1150*/  IMAD R63, R0, R10, R63 ;  /* 0x0000000a003f7224 */ /* 0x000fe200078e023f */
[----:B------:R-:W-:Y:S01]  /*1160*/  IABS R37, R26 ;  /* 0x0000001a00257213 */ /* 0x000fe20000000000 */
[----:B------:R-:W-:Y:S01]  /*1170*/  IMAD.HI.U32 R10, R5, R65, RZ ;  /* 0x00000041050a7227 */ /* 0x000fe200078e00ff */
[----:B------:R-:W-:Y:S01]  /*1180*/  IADD3 R24, R14, 0x13, RZ ;  /* 0x000000130e187810 */ /* 0x000fe20007ffe0ff */
[----:B------:R-:W-:Y:S01]  /*1190*/  STL [R1+0x180c], R110 ;  /* 0x00180c6e01007387 */ /* 0x000fe20000100800 */
[----:B------:R-:W-:Y:S01]  /*11a0*/  @!P0 IADD3 R9, R9, -R0, RZ ;  /* 0x8000000009098210 */ /* 0x000fe20007ffe0ff */
[----:B------:R-:W-:Y:S01]  /*11b0*/  IMAD.MOV R6, RZ, RZ, -R6 ;  /* 0x000000ffff067224 */ /* 0x000fe200078e0a06 */
[----:B------:R-:W-:Y:S01]  /*11c0*/  IADD3 R10, -R10, RZ, RZ ;  /* 0x000000ff0a0a7210 */ /* 0x000fe20007ffe1ff */
[C---:B------:R-:W-:Y:S01]  /*11d0*/  IMAD R69, R0.reuse, R12, R69 ;  /* 0x0000000c00457224 */ /* 0x040fe200078e0245 */
[----:B------:R-:W-:Y:S01]  /*11e0*/  IABS R47, R24 ;  /* 0x00000018002f7213 */ /* 0x000fe20000000000 */
[----:B------:R-:W-:Y:S01]  /*11f0*/  IMAD R67, R0, R6, R67 ;  /* 0x0000000600437224 */ /* 0x000fe200078e0243 */
[----:B------:R-:W-:Y:S01]  /*1200*/  STL [R1+0x1818], R108 ;  /* 0x0018186c01007387 */ /* 0x000fe20000100800 */
[----:B------:R-:W-:Y:S01]  /*1210*/  IMAD.HI.U32 R6, R5, R73, RZ ;  /* 0x0000004905067227 */ /* 0x000fe200078e00ff */
[----:B------:R-:W-:-:S02]  /*1220*/  IADD3 R22, R14, 0x18, RZ ;  /* 0x000000180e167810 */ /* 0x000fc40007ffe0ff */
[----:B------:R-:W-:Y:S01]  /*1230*/  STL [R1+0x181c], R106 ;  /* 0x00181c6a01007387 */ /* 0x000fe20000100800 */
[----:B------:R-:W-:Y:S01]  /*1240*/  IMAD R65, R0, R10, R65 ;  /* 0x0000000a00417224 */ /* 0x000fe200078e0241 */
[----:B------:R-:W-:Y:S01]  /*1250*/  IABS R61, R22 ;  /* 0x00000016003d7213 */ /* 0x000fe20000000000 */
[----:B------:R-:W-:Y:S01]  /*1260*/  IMAD.MOV R10, RZ, RZ, -R6 ;  /* 0x000000ffff0a7224 */ /* 0x000fe200078e0a06 */
[----:B------:R-:W-:Y:S01]  /*1270*/  STL [R1+0x1828], R104 ;  /* 0x0018286801007387 */ /* 0x000fe20000100800 */
[C---:B------:R-:W-:Y:S01]  /*1280*/  IMAD.HI.U32 R6, R5.reuse, R77, RZ ;  /* 0x0000004d05067227 */ /* 0x040fe200078e00ff */
[----:B------:R-:W-:Y:S02]  /*1290*/  IADD3 R18, R14, 0x1d, RZ ;  /* 0x0000001d0e127810 */ /* 0x000fe40007ffe0ff */
[----:B------:R-:W-:Y:S01]  /*12a0*/  STL [R1+0x1834], R102 ;  /* 0x0018346601007387 */ /* 0x000fe20000100800 */
[----:B------:R-:W-:Y:S01]  /*12b0*/  IMAD R73, R0, R10, R73 ;  /* 0x0000000a00497224 */ /* 0x000fe200078e0249 */
[----:B------:R-:W-:Y:S01]  /*12c0*/  IADD3 R12, -R6, RZ, RZ ;  /* 0x000000ff060c7210 */ /* 0x000fe20007ffe1ff */
[----:B------:R-:W-:Y:S01]  /*12d0*/  IMAD.HI.U32 R6, R5, R81, RZ ;  /* 0x0000005105067227 */ /* 0x000fe200078e00ff */
[----:B------:R-:W-:Y:S01]  /*12e0*/  STL [R1+0x184c], R101 ;  /* 0x00184c6501007387 */ /* 0x000fe20000100800 */
[----:B------:R-:W-:-:S02]  /*12f0*/  IABS R71, R18 ;  /* 0x0000001200477213 */ /* 0x000fc40000000000 */
[C---:B------:R-:W-:Y:S01]  /*1300*/  IMAD.HI.U32 R10, R5.reuse, R75, RZ ;  /* 0x0000004b050a7227 */ /* 0x040fe200078e00ff */
[----:B------:R-:W-:Y:S01]  /*1310*/  IADD3 R6, -R6, RZ, RZ ;  /* 0x000000ff06067210 */ /* 0x000fe20007ffe1ff */
[----:B------:R-:W-:Y:S01]  /*1320*/  STL [R1+0x1848], R100 ;  /* 0x0018486401007387 */ /* 0x000fe20000100800 */
[C---:B------:R-:W-:Y:S01]  /*1330*/  IADD3 R68, R14.reuse, 0x22, RZ ;  /* 0x000000220e447810 */ /* 0x040fe20007ffe0ff */
[----:B------:R-:W-:Y:S01]  /*1340*/  IMAD.MOV R10, RZ, RZ, -R10 ;  /* 0x000000ffff0a7224 */ /* 0x000fe200078e0a0a */
[----:B------:R-:W-:Y:S01]  /*1350*/  IADD3 R58, R14, 0x27, RZ ;  /* 0x000000270e3a7810 */ /* 0x000fe20007ffe0ff */
[C---:B------:R-:W-:Y:S01]  /*1360*/  IMAD R81, R0.reuse, R6, R81 ;  /* 0x0000000600517224 */ /* 0x040fe200078e0251 */
[----:B------:R2:W-:Y:S01]  /*1370*/  STL [R1+0x185c], R99 ;  /* 0x00185c6301007387 */ /* 0x0005e20000100800 */
[C---:B------:R-:W-:Y:S01]  /*1380*/  IMAD.HI.U32 R6, R5.reuse, R83, RZ ;  /* 0x0000005305067227 */ /* 0x040fe200078e00ff */
[----:B------:R-:W-:Y:S02]  /*1390*/  IABS R79, R68 ;  /* 0x00000044004f7213 */ /* 0x000fe40000000000 */
[----:B------:R-:W-:Y:S01]  /*13a0*/  IABS R91, R58 ;  /* 0x0000003a005b7213 */ /* 0x000fe20000000000 */
[----:B------:R-:W-:Y:S01]  /*13b0*/  IMAD R75, R0, R10, R75 ;  /* 0x0000000a004b7224 */ /* 0x000fe200078e024b */
[C---:B------:R-:W-:Y:S01]  /*13c0*/  IADD3 R48, R14.reuse, 0x2c, RZ ;  /* 0x0000002c0e307810 */ /* 0x040fe20007ffe0ff */
[----:B------:R-:W-:Y:S01]  /*13d0*/  IMAD.MOV R10, RZ, RZ, -R6 ;  /* 0x000000ffff0a7224 */ /* 0x000fe200078e0a06 */
[----:B------:R-:W-:Y:S01]  /*13e0*/  IADD3 R40, R14, 0x30, RZ ;  /* 0x000000300e287810 */ /* 0x000fe20007ffe0ff */
[C---:B------:R-:W-:Y:S01]  /*13f0*/  IMAD.HI.U32 R6, R5.reuse, R89, RZ ;  /* 0x0000005905067227 */ /* 0x040fe200078e00ff */
[----:B------:R-:W-:Y:S01]  /*1400*/  IABS R105, R48 ;  /* 0x0000003000697213 */ /* 0x000fe20000000000 */
[----:B------:R3:W-:Y:S01]  /*1410*/  STL [R1+0x1864], R26 ;  /* 0x0018641a01007387 */ /* 0x0007e20000100800 */
[----:B------:R-:W-:Y:S01]  /*1420*/  IABS R109, R40 ;  /* 0x00000028006d7213 */ /* 0x000fe20000000000 */
[----:B------:R-:W-:Y:S01]  /*1430*/  IMAD R77, R0, R12, R77 ;  /* 0x0000000c004d7224 */ /* 0x000fe200078e024d */
[C---:B------:R-:W-:Y:S01]  /*1440*/  IADD3 R36, R14.reuse, 0x32, RZ ;  /* 0x000000320e247810 */ /* 0x040fe20007ffe0ff */
[----:B------:R-:W-:Y:S01]  /*1450*/  IMAD.MOV R12, RZ, RZ, -R6 ;  /* 0x000000ffff0c7224 */ /* 0x000fe200078e0a06 */
[C---:B------:R-:W-:Y:S01]  /*1460*/  IADD3 R34, R14.reuse, 0x33, RZ ;  /* 0x000000330e227810 */ /* 0x040fe20007ffe0ff */
[C---:B------:R-:W-:Y:S01]  /*1470*/  IMAD.HI.U32 R6, R5.reuse, R87, RZ ;  /* 0x0000005705067227 */ /* 0x040fe200078e00ff */
[----:B------:R-:W-:Y:S01]  /*1480*/  IABS R113, R36 ;  /* 0x0000002400717213 */ /* 0x000fe20000000000 */
[----:B------:R-:W-:Y:S01]  /*1490*/  STL [R1+0x187c], R98 ;  /* 0x00187c6201007387 */ /* 0x000fe20000100800 */
[----:B------:R-:W-:Y:S01]  /*14a0*/  IADD3 R38, R14, 0x31, RZ ;  /* 0x000000310e267810 */ /* 0x000fe20007ffe0ff */
[----:B------:R-:W-:Y:S01]  /*14b0*/  IMAD R83, R0, R10, R83 ;  /* 0x0000000a00537224 */ /* 0x000fe200078e0253 */
[----:B------:R-:W-:Y:S01]  /*14c0*/  IABS R115, R34 ;  /* 0x0000002200737213 */ /* 0x000fe20000000000 */
[----:B------:R-:W-:Y:S01]  /*14d0*/  IMAD.MOV R6, RZ, RZ, -R6 ;  /* 0x000000ffff067224 */ /* 0x000fe200078e0a06 */
[----:B------:R-:W-:Y:S01]  /*14e0*/  IADD3 R32, R14, 0x34, RZ ;  /* 0x000000340e207810 */ /* 0x000fe20007ffe0ff */
[C---:B------:R-:W-:Y:S01]  /*14f0*/  IMAD.HI.U32 R10, R5.reuse, R85, RZ ;  /* 0x00000055050a7227 */ /* 0x040fe200078e00ff */
[----:B------:R-:W-:Y:S01]  /*1500*/  IABS R111, R38 ;  /* 0x00000026006f7213 */ /* 0x000fe20000000000 */
[----:B------:R-:W-:Y:S01]  /*1510*/  STL [R1+0x1878], R96 ;  /* 0x0018786001007387 */ /* 0x000fe20000100800 */
[----:B------:R-:W-:Y:S01]  /*1520*/  IABS R117, R32 ;  /* 0x0000002000757213 */ /* 0x000fe20000000000 */
[----:B------:R-:W-:Y:S01]  /*1530*/  IMAD R87, R0, R6, R87 ;  /* 0x0000000600577224 */ /* 0x000fe200078e0257 */
[C---:B------:R-:W-:Y:S01]  /*1540*/  IADD3 R28, R14.reuse, 0x36, RZ ;  /* 0x000000360e1c7810 */ /* 0x040fe20007ffe0ff */
[----:B------:R-:W-:Y:S01]  /*1550*/  IMAD.MOV R10, RZ, RZ, -R10 ;  /* 0x000000ffff0a7224 */ /* 0x000fe200078e0a0a */
[----:B------:R-:W-:Y:S01]  /*1560*/  IADD3 R30, R14, 0x35, RZ ;  /* 0x000000350e1e7810 */ /* 0x000fe20007ffe0ff */
[C---:B------:R-:W-:Y:S01]  /*1570*/  IMAD.HI.U32 R6, R5.reuse, R93, RZ ;  /* 0x0000005d05067227 */ /* 0x040fe200078e00ff */
[----:B------:R-:W-:Y:S01]  /*1580*/  IABS R121, R28 ;  /* 0x0000001c00797213 */ /* 0x000fe20000000000 */
[----:B------:R-:W-:Y:S01]  /*1590*/  STL [R1+0x188c], R94 ;  /* 0x00188c5e01007387 */ /* 0x000fe20000100800 */
[----:B------:R-:W-:Y:S01]  /*15a0*/  IABS R119, R30 ;  /* 0x0000001e00777213 */ /* 0x000fe20000000000 */
[----:B------:R-:W-:Y:S01]  /*15b0*/  IMAD R85, R0, R10, R85 ;  /* 0x0000000a00557224 */ /* 0x000fe200078e0255 */
[----:B------:R-:W-:Y:S01]  /*15c0*/  IADD3 R10, -R6, RZ, RZ ;  /* 0x000000ff060a7210 */ /* 0x000fe20007ffe1ff */
[----:B------:R-:W-:Y:S01]  /*15d0*/  IMAD.HI.U32 R6, R5, R103, RZ ;  /* 0x0000006705067227 */ /* 0x000fe200078e00ff */
[----:B------:R-:W-:Y:S03]  /*15e0*/  STL [R1+0x1894], R92 ;  /* 0x0018945c01007387 */ /* 0x000fe60000100800 */
[----:B------:R-:W-:Y:S01]  /*15f0*/  IMAD R89, R0, R12, R89 ;  /* 0x0000000c00597224 */ /* 0x000fe200078e0259 */
[----:B------:R4:W-:Y:S01]  /*1600*/  STL [R1+0x18ac], R24 ;  /* 0x0018ac1801007387 */ /* 0x0009e20000100800 */
[----:B------:R-:W-:-:S02]  /*1610*/  IMAD.MOV R12, RZ, RZ, -R6 ;  /* 0x000000ffff0c7224 */ /* 0x000fc400078e0a06 */
[C---:B------:R-:W-:Y:S01]  /*1620*/  IMAD.HI.U32 R6, R5.reuse, R97, RZ ;  /* 0x0000006105067227 */ /* 0x040fe200078e00ff */
[----:B------:R-:W-:Y:S03]  /*1630*/  STL [R1+0x18a8], R90 ;  /* 0x0018a85a01007387 */ /* 0x000fe60000100800 */
[----:B------:R-:W-:Y:S01]  /*1640*/  IMAD R93, R0, R10, R93 ;  /* 0x0000000a005d7224 */ /* 0x000fe200078e025d */
[----:B------:R-:W-:Y:S01]  /*1650*/  STL [R1+0x18bc], R88 ;  /* 0x0018bc5801007387 */ /* 0x000fe20000100800 */
[----:B------:R-:W-:-:S03]  /*1660*/  IMAD.HI.U32 R10, R5, R95, RZ ;  /* 0x0000005f050a7227 */ /* 0x000fc600078e00ff */
[----:B------:R-:W-:Y:S01]  /*1670*/  STL [R1+0x18c4], R86 ;  /* 0x0018c45601007387 */ /* 0x000fe20000100800 */
[----:B------:R-:W-:Y:S01]  /*1680*/  IMAD.MOV R6, RZ, RZ, -R6 ;  /* 0x000000ffff067224 */ /* 0x000fe200078e0a06 */
[----:B------:R-:W-:Y:S01]  /*1690*/  IADD3 R10, -R10, RZ, RZ ;  /* 0x000000ff0a0a7210 */ /* 0x000fe20007ffe1ff */
[C---:B------:R-:W-:Y:S01]  /*16a0*/  IMAD.HI.U32 R8, R5.reuse, R17, RZ ;  /* 0x0000001105087227 */ /* 0x040fe200078e00ff */
[----:B------:R-:W-:Y:S03]  /*16b0*/  STL [R1+0x18dc], R84 ;  /* 0x0018dc5401007387 */ /* 0x000fe60000100800 */
[----:B------:R-:W-:Y:S01]  /*16c0*/  IMAD R97, R0, R6, R97 ;  /* 0x0000000600617224 */ /* 0x000fe200078e0261 */
[----:B------:R1:W-:Y:S01]  /*16d0*/  STL [R1+0x18d8], R22 ;  /* 0x0018d81601007387 */ /* 0x0003e20000100800 */
[----:B------:R-:W-:-:S03]  /*16e0*/  IMAD.HI.U32 R6, R5, R107, RZ ;  /* 0x0000006b05067227 */ /* 0x000fc600078e00ff */
[----:B------:R-:W-:Y:S01]  /*16f0*/  STL [R1+0x18ec], R82 ;  /* 0x0018ec5201007387 */ /* 0x000fe20000100800 */
[C---:B------:R-:W-:Y:S02]  /*1700*/  IMAD R95, R0.reuse, R10, R95 ;  /* 0x0000000a005f7224 */ /* 0x040fe400078e025f */
[----:B------:R-:W-:Y:S01]  /*1710*/  IMAD.MOV R10, RZ, RZ, -R6 ;  /* 0x000000ffff0a7224 */ /* 0x000fe200078e0a06 */
[----:B------:R-:W-:Y:S01]  /*1720*/  STL [R1+0x18f0], R80 ;  /* 0x0018f05001007387 */ /* 0x000fe20000100800 */
[----:B------:R-:W-:Y:S02]  /*1730*/  IMAD.MOV R8, RZ, RZ, -R8 ;  /* 0x000000ffff087224 */ /* 0x000fe400078e0a08 */
[----:B------:R-:W-:Y:S01]  /*1740*/  IMAD R107, R0, R10, R107 ;  /* 0x0000000a006b7224 */ /* 0x000fe200078e026b */
[----:B------:R-:W-:Y:S01]  /*1750*/  STL [R1+0x18e8], R78 ;  /* 0x0018e84e01007387 */ /* 0x000fe20000100800 */
[----:B------:R-:W-:-:S03]  /*1760*/  IMAD.HI.U32 R10, R5, R57, RZ ;  /* 0x00000039050a7227 */ /* 0x000fc600078e00ff */
[----:B------:R1:W-:Y:S01]  /*1770*/  STL [R1+0x18e4], R20 ;  /* 0x0018e41401007387 */ /* 0x0003e20000100800 */
[----:B------:R-:W-:Y:S02]  /*1780*/  IMAD.MOV R10, RZ, RZ, -R10 ;  /* 0x000000ffff0a7224 */ /* 0x000fe400078e0a0a */
[C---:B------:R-:W-:Y:S01]  /*1790*/  IMAD R17, R0.reuse, R8, R17 ;  /* 0x0000000800117224 */ /* 0x040fe200078e0211 */
[----:B------:R1:W-:Y:S01]  /*17a0*/  STL [R1+0x18e0], R18 ;  /* 0x0018e01201007387 */ /* 0x0003e20000100800 */
[C---:B------:R-:W-:Y:S02]  /*17b0*/  IMAD R57, R0.reuse, R10, R57 ;  /* 0x0000000a00397224 */ /* 0x040fe400078e0239 */
[--C-:B------:R-:W-:Y:S01]  /*17c0*/  @!P3 IMAD.IADD R7, R7, 0x1, -R0.reuse ;  /* 0x000000010707b824 */ /* 0x100fe200078e0a00 */
[C---:B------:R-:W-:Y:S01]  /*17d0*/  ISETP.GT.U32.AND P4, PT, R0.reuse, R17, PT ;  /* 0x000000110000720c */ /* 0x040fe20003f84070 */
[--C-:B------:R-:W-:Y:S01]  /*17e0*/  @!P5 IMAD.IADD R13, R13, 0x1, -R0.reuse ;  /* 0x000000010d0dd824 */ /* 0x100fe200078e0a00 */
[C---:B------:R-:W-:Y:S01]  /*17f0*/  ISETP.GT.U32.AND P6, PT, R0.reuse, R57, PT ;  /* 0x000000390000720c */ /* 0x040fe20003fc4070 */
[----:B------:R-:W-:Y:S01]  /*1800*/  @!P2 IMAD.IADD R11, R11, 0x1, -R0 ;  /* 0x000000010b0ba824 */ /* 0x000fe200078e0a00 */
[C---:B------:R-:W-:Y:S01]  /*1810*/  ISETP.GT.U32.AND P0, PT, R0.reuse, R7, PT ;  /* 0x000000070000720c */ /* 0x040fe20003f04070 */
[C---:B------:R-:W-:Y:S01]  /*1820*/  IMAD.HI.U32 R8, R5.reuse, R27, RZ ;  /* 0x0000001b05087227 */ /* 0x040fe200078e00ff */
[C---:B------:R-:W-:Y:S01]  /*1830*/  ISETP.GT.U32.AND P2, PT, R0.reuse, R9, PT ;  /* 0x000000090000720c */ /* 0x040fe20003f44070 */
[----:B------:R-:W-:Y:S01]  /*1840*/  STL [R1+0x18d4], R76 ;  /* 0x0018d44c01007387 */ /* 0x000fe20000100800 */
[C---:B------:R-:W-:Y:S01]  /*1850*/  ISETP.GT.U32.AND P5, PT, R0.reuse, R11, PT ;  /* 0x0000000b0000720c */ /* 0x040fe20003fa4070 */
[----:B------:R-:W-:Y:S01]  /*1860*/  IMAD R103, R0, R12, R103 ;  /* 0x0000000c00677224 */ /* 0x000fe200078e0267 */
[----:B------:R-:W-:Y:S01]  /*1870*/  IADD3 R8, -R8, RZ, RZ ;  /* 0x000000ff08087210 */ /* 0x000fe20007ffe1ff */
[----:B------:R-:W-:Y:S01]  /*1880*/  IMAD.HI.U32 R6, R5, R109, RZ ;  /* 0x0000006d05067227 */ /* 0x000fe200078e00ff */
[----:B------:R-:W-:Y:S01]  /*1890*/  STL [R1+0x18d0], R74 ;  /* 0x0018d04a01007387 */ /* 0x000fe20000100800 */
[----:B------:R-:W-:-:S02]  /*18a0*/  @!P4 IADD3 R17, R17, -R0, RZ ;  /* 0x800000001111c210 */ /* 0x000fc40007ffe0ff */
[--C-:B------:R-:W-:Y:S01]  /*18b0*/  @!P6 IMAD.IADD R57, R57, 0x1, -R0.reuse ;  /* 0x000000013939e824 */ /* 0x100fe200078e0a00 */
[C---:B------:R-:W-:Y:S01]  /*18c0*/  ISETP.GT.U32.AND P4, PT, R0.reuse, R13, PT ;  /* 0x0000000d0000720c */ /* 0x040fe20003f84070 */
[--C-:B------:R-:W-:Y:S01]  /*18d0*/  @!P0 IMAD.IADD R7, R7, 0x1, -R0.reuse ;  /* 0x0000000107078824 */ /* 0x100fe200078e0a00 */
[C---:B------:R-:W-:Y:S01]  /*18e0*/  ISETP.GT.U32.AND P0, PT, R0.reuse, R19, PT ;  /* 0x000000130000720c */ /* 0x040fe20003f04070 */
[C---:B------:R-:W-:Y:S01]  /*18f0*/  IMAD R27, R0.reuse, R8, R27 ;  /* 0x00000008001b7224 */ /* 0x040fe200078e021b */
[C---:B------:R-:W-:Y:S01]  /*1900*/  ISETP.GT.U32.AND P3, PT, R0.reuse, R57, PT ;  /* 0x000000390000720c */ /* 0x040fe20003f64070 */
[----:B------:R-:W-:Y:S01]  /*1910*/  @!P5 IMAD.IADD R11, R11, 0x1, -R0 ;  /* 0x000000010b0bd824 */ /* 0x000fe200078e0a00 */
[----:B------:R-:W-:Y:S01]  /*1920*/  @!P2 IADD3 R9, R9, -R0, RZ ;  /* 0x800000000909a210 */ /* 0x000fe20007ffe0ff */
[----:B------:R-:W-:Y:S01]  /*1930*/  IMAD.HI.U32 R8, R5, R37, RZ ;  /* 0x0000002505087227 */ /* 0x000fe200078e00ff */
[C---:B------:R-:W-:Y:S01]  /*1940*/  ISETP.GT.U32.AND P2, PT, R0.reuse, R21, PT ;  /* 0x000000150000720c */ /* 0x040fe20003f44070 */
[----:B------:R1:W-:Y:S01]  /*1950*/  STL [R1+0x18cc], R72 ;  /* 0x0018cc4801007387 */ /* 0x0003e20000100800 */
[C---:B------:R-:W-:Y:S01]  /*1960*/  ISETP.GT.U32.AND P5, PT, R0.reuse, R23, PT ;  /* 0x000000170000720c */ /* 0x040fe20003fa4070 */
[----:B------:R-:W-:Y:S01]  /*1970*/  IMAD.MOV R8, RZ, RZ, -R8 ;  /* 0x000000ffff087224 */ /* 0x000fe200078e0a08 */
[----:B------:R-:W-:Y:S01]  /*1980*/  ISETP.GT.U32.AND P6, PT, R0, R17, PT ;  /* 0x000000110000720c */ /* 0x000fe20003fc4070 */
[--C-:B------:R-:W-:Y:S01]  /*1990*/  @!P4 IMAD.IADD R13, R13, 0x1, -R0.reuse ;  /* 0x000000010d0dc824 */ /* 0x100fe200078e0a00 */
[----:B------:R-:W-:Y:S01]  /*19a0*/  ISETP.GE.AND P4, PT, R14, RZ, PT ;  /* 0x000000ff0e00720c */ /* 0x000fe20003f86270 */
[--C-:B------:R-:W-:Y:S01]  /*19b0*/  @!P0 IMAD.IADD R19, R19, 0x1, -R0.reuse ;  /* 0x0000000113138824 */ /* 0x100fe200078e0a00 */
[----:B------:R-:W-:Y:S01]  /*19c0*/  ISETP.GE.AND P0, PT, R118, RZ, PT ;  /* 0x000000ff7600720c */ /* 0x000fe20003f06270 */
[--C-:B------:R-:W-:Y:S01]  /*19d0*/  @!P3 IMAD.IADD R57, R57, 0x1, -R0.reuse ;  /* 0x000000013939b824 */ /* 0x100fe200078e0a00 */
[C---:B------:R-:W-:Y:S01]  /*19e0*/  ISETP.GT.U32.AND P3, PT, R0.reuse, R15, PT ;  /* 0x0000000f0000720c */ /* 0x040fe20003f64070 */
[----:B------:R-:W-:Y:S01]  /*19f0*/  IMAD R37, R0, R8, R37 ;  /* 0x0000000800257224 */ /* 0x000fe200078e0225 */
[----:B------:R-:W-:Y:S01]  /*1a00*/  IADD3 R12, -R6, RZ, RZ ;  /* 0x000000ff060c7210 */ /* 0x000fe20007ffe1ff */
[----:B------:R-:W-:Y:S01]  /*1a10*/  IMAD.HI.U32 R8, R5, R47, RZ ;  /* 0x0000002f05087227 */ /* 0x000fe200078e00ff */
[-C--:B------:R-:W-:Y:S01]  /*1a20*/  @!P2 IADD3 R21, R21, -R0.reuse, RZ ;  /* 0x800000001515a210 */ /* 0x080fe20007ffe0ff */
[----:B------:R-:W-:Y:S01]  /*1a30*/  STL [R1+0x18c8], R70 ;  /* 0x0018c84601007387 */ /* 0x000fe20000100800 */
[----:B------:R-:W-:Y:S01]  /*1a40*/  ISETP.GE.AND P2, PT, R116, RZ, PT ;  /* 0x000000ff7400720c */ /* 0x000fe20003f46270 */
[----:B------:R-:W-:Y:S01]  /*1a50*/  @!P5 IMAD.IADD R23, R23, 0x1, -R0 ;  /* 0x000000011717d824 */ /* 0x000fe200078e0a00 */
[----:B------:R-:W-:Y:S01]  /*1a60*/  ISETP.GE.AND P5, PT, R114, RZ, PT ;  /* 0x000000ff7200720c */ /* 0x000fe20003fa6270 */
[----:B------:R-:W-:Y:S01]  /*1a70*/  @!P4 IMAD.MOV R7, RZ, RZ, -R7 ;  /* 0x000000ffff07c224 */ /* 0x000fe200078e0a07 */
[----:B------:R-:W-:Y:S01]  /*1a80*/  @!P6 IADD3 R17, R17, -R0, RZ ;  /* 0x800000001111e210 */ /* 0x000fe20007ffe0ff */
[----:B------:R-:W-:Y:S01]  /*1a90*/  IMAD.MOV R8, RZ, RZ, -R8 ;  /* 0x000000ffff087224 */ /* 0x000fe200078e0a08 */
[----:B------:R-:W-:Y:S01]  /*1aa0*/  @!P0 IADD3 R11, -R11, RZ, RZ ;  /* 0x000000ff0b0b8210 */ /* 0x000fe20007ffe1ff */
[--C-:B------:R-:W-:Y:S01]  /*1ab0*/  @!P3 IMAD.IADD R15, R15, 0x1, -R0.reuse ;  /* 0x000000010f0fb824 */ /* 0x100fe200078e0a00 */
[----:B------:R-:W-:Y:S01]  /*1ac0*/  ISETP.GE.AND P3, PT, R120, RZ, PT ;  /* 0x000000ff7800720c */ /* 0x000fe20003f66270 */
[C---:B------:R-:W-:Y:S01]  /*1ad0*/  IMAD R47, R0.reuse, R8, R47 ;  /* 0x00000008002f7224 */ /* 0x040fe200078e022f */
[C---:B------:R-:W-:Y:S01]  /*1ae0*/  ISETP.GT.U32.AND P0, PT, R0.reuse, R21, PT ;  /* 0x000000150000720c */ /* 0x040fe20003f04070 */
[C---:B------:R-:W-:Y:S01]  /*1af0*/  IMAD.HI.U32 R8, R5.reuse, R61, RZ ;  /* 0x0000003d05087227 */ /* 0x040fe200078e00ff */
[C---:B------:R-:W-:Y:S01]  /*1b00*/  ISETP.GT.U32.AND P4, PT, R0.reuse, R15, PT ;  /* 0x0000000f0000720c */ /* 0x040fe20003f84070 */
[----:B------:R-:W-:Y:S01]  /*1b10*/  STL [R1+0x18c0], R68 ;  /* 0x0018c04401007387 */ /* 0x000fe20000100800 */
[C---:B------:R-:W-:Y:S01]  /*1b20*/  ISETP.GT.U32.AND P6, PT, R0.reuse, R27, PT ;  /* 0x0000001b0000720c */ /* 0x040fe20003fc4070 */
[----:B------:R-:W-:Y:S01]  /*1b30*/  @!P2 IMAD.MOV R13, RZ, RZ, -R13 ;  /* 0x000000ffff0da224 */ /* 0x000fe200078e0a0d */
[C---:B------:R-:W-:Y:S01]  /*1b40*/  ISETP.GT.U32.AND P2, PT, R0.reuse, R23, PT ;  /* 0x000000170000720c */ /* 0x040fe20003f44070 */
[----:B------:R-:W-:Y:S01]  /*1b50*/  @!P5 IMAD.MOV R17, RZ, RZ, -R17 ;  /* 0x000000ffff11d224 */ /* 0x000fe200078e0a11 */
[----:B------:R-:W-:Y:S01]  /*1b60*/  ISETP.GT.U32.AND P5, PT, R0, R25, PT ;  /* 0x000000190000720c */ /* 0x000fe20003fa4070 */
[----:B------:R-:W-:Y:S01]  /*1b70*/  IMAD.HI.U32 R6, R5, R113, RZ ;  /* 0x0000007105067227 */ /* 0x000fe200078e00ff */
[----:B------:R-:W-:Y:S01]  /*1b80*/  IADD3 R8, -R8, RZ, RZ ;  /* 0x000000ff08087210 */ /* 0x000fe20007ffe1ff */
[----:B------:R-:W-:Y:S01]  /*1b90*/  STL [R1+0x18b8], R66 ;  /* 0x0018b84201007387 */ /* 0x000fe20000100800 */
[----:B-1----:R-:W-:Y:S01]  /*1ba0*/  IADD3 R120, R252, -0x75, RZ ;  /* 0xffffff8bfc787810 */ /* 0x002fe20007ffe0ff */
[----:B------:R-:W-:Y:S01]  /*1bb0*/  @!P3 IMAD.MOV R9, RZ, RZ, -R9 ;  /* 0x000000ffff09b224 */ /* 0x000fe200078e0a09 */
[C---:B------:R-:W-:Y:S01]  /*1bc0*/  ISETP.GT.U32.AND P3, PT, R0.reuse, R19, PT ;  /* 0x000000130000720c */ /* 0x040fe20003f64070 */
[--C-:B------:R-:W-:Y:S01]  /*1bd0*/  @!P0 IMAD.IADD R21, R21, 0x1, -R0.reuse ;  /* 0x0000000115158824 */ /* 0x100fe200078e0a00 */
[----:B------:R-:W-:Y:S01]  /*1be0*/  @!P4 IADD3 R15, R15, -R0, RZ ;  /* 0x800000000f0fc210 */ /* 0x000fe20007ffe0ff */
[C---:B------:R-:W-:Y:S01]  /*1bf0*/  IMAD R61, R0.reuse, R8, R61 ;  /* 0x00000008003d7224 */ /* 0x040fe200078e023d */
[C---:B------:R-:W-:Y:S01]  /*1c00*/  ISETP.GT.U32.AND P4, PT, R0.reuse, R29, PT ;  /* 0x0000001d0000720c */ /* 0x040fe20003f84070 */
[----:B------:R-:W-:Y:S01]  /*1c10*/  IMAD.HI.U32 R8, R5, R71, RZ ;  /* 0x0000004705087227 */ /* 0x000fe200078e00ff */
[----:B------:R-:W-:Y:S01]  /*1c20*/  ISETP.GT.U32.AND P0, PT, R0, R33, PT ;  /* 0x000000210000720c */ /* 0x000fe20003f04070 */
[----:B------:R-:W-:Y:S01]  /*1c30*/  STL [R1+0x18b4], R64 ;  /* 0x0018b44001007387 */ /* 0x000fe20000100800 */
[-C--:B------:R-:W-:Y:S01]  /*1c40*/  @!P6 IADD3 R27, R27, -R0.reuse, RZ ;  /* 0x800000001b1be210 */ /* 0x080fe20007ffe0ff */
[----:B------:R-:W-:Y:S01]  /*1c50*/  @!P5 IMAD.IADD R25, R25, 0x1, -R0 ;  /* 0x000000011919d824 */ /* 0x000fe200078e0a00 */
[----:B------:R-:W-:Y:S01]  /*1c60*/  @!P2 IADD3 R23, R23, -R0, RZ ;  /* 0x800000001717a210 */ /* 0x000fe20007ffe0ff */
[----:B------:R-:W-:Y:S01]  /*1c70*/  IMAD.MOV R8, RZ, RZ, -R8 ;  /* 0x000000ffff087224 */ /* 0x000fe200078e0a08 */
[----:B------:R-:W-:Y:S01]  /*1c80*/  ISETP.GE.AND P2, PT, R112, RZ, PT ;  /* 0x000000ff7000720c */ /* 0x000fe20003f46270 */
[--C-:B------:R-:W-:Y:S01]  /*1c90*/  @!P3 IMAD.IADD R19, R19, 0x1, -R0.reuse ;  /* 0x000000011313b824 */ /* 0x100fe200078e0a00 */
[C---:B------:R-:W-:Y:S01]  /*1ca0*/  ISETP.GT.U32.AND P3, PT, R0.reuse, R31, PT ;  /* 0x0000001f0000720c */ /* 0x040fe20003f64070 */
[----:B------:R-:W-:Y:S01]  /*1cb0*/  IMAD R71, R0, R8, R71 ;  /* 0x0000000800477224 */ /* 0x000fe200078e0247 */
[----:B------:R-:W-:Y:S01]  /*1cc0*/  ISETP.GE.AND P5, PT, R110, RZ, PT ;  /* 0x000000ff6e00720c */ /* 0x000fe20003fa6270 */
[----:B------:R-:W-:Y:S01]  /*1cd0*/  IMAD.HI.U32 R8, R5, R79, RZ ;  /* 0x0000004f05087227 */ /* 0x000fe200078e00ff */
[----:B------:R-:W-:Y:S01]  /*1ce0*/  @!P4 IADD3 R29, R29, -R0, RZ ;  /* 0x800000001d1dc210 */ /* 0x000fe20007ffe0ff */
[----:B------:R-:W-:Y:S01]  /*1cf0*/  STL [R1+0x18b0], R62 ;  /* 0x0018b03e01007387 */ /* 0x000fe20000100800 */
[----:B------:R-:W-:Y:S01]  /*1d00*/  ISETP.GE.AND P4, PT, R108, RZ, PT ;  /* 0x000000ff6c00720c */ /* 0x000fe20003f86270 */
[----:B------:R-:W-:Y:S01]  /*1d10*/  @!P0 IMAD.IADD R33, R33, 0x1, -R0 ;  /* 0x0000000121218824 */ /* 0x000fe200078e0a00 */
[----:B------:R-:W-:Y:S01]  /*1d20*/  ISETP.GT.U32.AND P6, PT, R0, R27, PT ;  /* 0x0000001b0000720c */ /* 0x000fe20003fc4070 */
[----:B------:R-:W-:Y:S01]  /*1d30*/  IMAD.MOV R8, RZ, RZ, -R8 ;  /* 0x000000ffff087224 */ /* 0x000fe200078e0a08 */
[----:B------:R-:W-:Y:S01]  /*1d40*/  ISETP.GE.AND P0, PT, R104, RZ, PT ;  /* 0x000000ff6800720c */ /* 0x000fe20003f06270 */
[----:B------:R-:W-:Y:S01]  /*1d50*/  @!P2 IMAD.MOV R15, RZ, RZ, -R15 ;  /* 0x000000ffff0fa224 */ /* 0x000fe200078e0a0f */
[----:B------:R-:W-:Y:S01]  /*1d60*/  ISETP.GT.U32.AND P2, PT, R0, R25, PT ;  /* 0x000000190000720c */ /* 0x000fe20003f44070 */
[--C-:B------:R-:W-:Y:S01]  /*1d70*/  @!P3 IMAD.IADD R31, R31, 0x1, -R0.reuse ;  /* 0x000000011f1fb824 */ /* 0x100fe200078e0a00 */
[----:B------:R-:W-:Y:S01]  /*1d80*/  ISETP.GE.AND P3, PT, R106, RZ, PT ;  /* 0x000000ff6a00720c */ /* 0x000fe20003f66270 */
[C---:B------:R-:W-:Y:S01]  /*1d90*/  IMAD R79, R0.reuse, R8, R79 ;  /* 0x00000008004f7224 */ /* 0x040fe200078e024f */
[----:B------:R-:W-:Y:S01]  /*1da0*/  @!P5 IADD3 R19, -R19, RZ, RZ ;  /* 0x000000ff1313d210 */ /* 0x000fe20007ffe1ff */
[----:B------:R-:W-:Y:S01]  /*1db0*/  IMAD.HI.U32 R8, R5, R91, RZ ;  /* 0x0000005b05087227 */ /* 0x000fe200078e00ff */
[----:B------:R-:W-:Y:S01]  /*1dc0*/  ISETP.GT.U32.AND P5, PT, R0, R29, PT ;  /* 0x0000001d0000720c */ /* 0x000fe20003fa4070 */
[----:B------:R-:W-:Y:S01]  /*1dd0*/  STL [R1+0x18a4], R60 ;  /* 0x0018a43c01007387 */ /* 0x000fe20000100800 */
[----:B------:R-:W-:Y:S01]  /*1de0*/  IADD3 R6, -R6, RZ, RZ ;  /* 0x000000ff06067210 */ /* 0x000fe20007ffe1ff */
[----:B------:R-:W-:Y:S01]  /*1df0*/  @!P4 IMAD.MOV R21, RZ, RZ, -R21 ;  /* 0x000000ffff15c224 */ /* 0x000fe200078e0a15 */
[C---:B------:R-:W-:Y:S01]  /*1e00*/  ISETP.GT.U32.AND P4, PT, R0.reuse, R31, PT ;  /* 0x0000001f0000720c */ /* 0x040fe20003f84070 */
[--C-:B------:R-:W-:Y:S01]  /*1e10*/  @!P6 IMAD.IADD R27, R27, 0x1, -R0.reuse ;  /* 0x000000011b1be824 */ /* 0x100fe200078e0a00 */
[C---:B------:R-:W-:Y:S01]  /*1e20*/  ISETP.GT.U32.AND P6, PT, R0.reuse, R37, PT ;  /* 0x000000250000720c */ /* 0x040fe20003fc4070 */
[--C-:B------:R-:W-:Y:S01]  /*1e30*/  @!P2 IMAD.IADD R25, R25, 0x1, -R0.reuse ;  /* 0x000000011919a824 */ /* 0x100fe200078e0a00 */
[C---:B------:R-:W-:Y:S01]  /*1e40*/  ISETP.GT.U32.AND P2, PT, R0.reuse, R39, PT ;  /* 0x000000270000720c */ /* 0x040fe20003f44070 */
[----:B------:R-:W-:Y:S01]  /*1e50*/  @!P3 IMAD.MOV R23, RZ, RZ, -R23 ;  /* 0x000000ffff17b224 */ /* 0x000fe200078e0a17 */
[C---:B------:R-:W-:Y:S01]  /*1e60*/  ISETP.GT.U32.AND P3, PT, R0.reuse, R33, PT ;  /* 0x000000210000720c */ /* 0x040fe20003f64070 */
[C---:B------:R-:W-:Y:S01]  /*1e70*/  IMAD R113, R0.reuse, R6, R113 ;  /* 0x0000000600717224 */ /* 0x040fe200078e0271 */
[----:B------:R-:W-:Y:S01]  /*1e80*/  @!P0 IADD3 R27, -R27, RZ, RZ ;  /* 0x000000ff1b1b8210 */ /* 0x000fe20007ffe1ff */
[--C-:B------:R-:W-:Y:S01]  /*1e90*/  @!P5 IMAD.IADD R29, R29, 0x1, -R0.reuse ;  /* 0x000000011d1dd824 */ /* 0x100fe200078e0a00 */
[C---:B------:R-:W-:Y:S01]  /*1ea0*/  ISETP.GT.U32.AND P0, PT, R0.reuse, R35, PT ;  /* 0x000000230000720c */ /* 0x040fe20003f04070 */
[----:B------:R-:W-:Y:S01]  /*1eb0*/  IMAD.HI.U32 R6, R5, R115, RZ ;  /* 0x0000007305067227 */ /* 0x000fe200078e00ff */
[C---:B------:R-:W-:Y:S01]  /*1ec0*/  ISETP.GT.U32.AND P5, PT, R0.reuse, R41, PT ;  /* 0x000000290000720c */ /* 0x040fe20003fa4070 */
[----:B------:R-:W-:Y:S01]  /*1ed0*/  STL [R1+0x18a0], R58 ;  /* 0x0018a03a01007387 */ /* 0x000fe20000100800 */
[-C--:B------:R-:W-:Y:S01]  /*1ee0*/  @!P4 IADD3 R31, R31, -R0.reuse, RZ ;  /* 0x800000001f1fc210 */ /* 0x080fe20007ffe0ff */
[--C-:B------:R-:W-:Y:S01]  /*1ef0*/  @!P6 IMAD.IADD R37, R37, 0x1, -R0.reuse ;  /* 0x000000012525e824 */ /* 0x100fe200078e0a00 */
[----:B------:R-:W-:Y:S01]  /*1f00*/  ISETP.GT.U32.AND P4, PT, R0, R43, PT ;  /* 0x0000002b0000720c */ /* 0x000fe20003f84070 */
[--C-:B------:R-:W-:Y:S01]  /*1f10*/  @!P2 IMAD.IADD R39, R39, 0x1, -R0.reuse ;  /* 0x000000012727a824 */ /* 0x100fe200078e0a00 */
[----:B------:R-:W-:Y:S01]  /*1f20*/  ISETP.GE.AND P2, PT, R100, RZ, PT ;  /* 0x000000ff6400720c */ /* 0x000fe20003f46270 */
[----:B------:R-:W-:Y:S01]  /*1f30*/  @!P3 IMAD.IADD R33, R33, 0x1, -R0 ;  /* 0x000000012121b824 */ /* 0x000fe200078e0a00 */
[----:B------:R-:W-:Y:S01]  /*1f40*/  ISETP.GT.U32.AND P6, PT, R0, R37, PT ;  /* 0x000000250000720c */ /* 0x000fe20003fc4070 */
[----:B------:R-:W-:Y:S01]  /*1f50*/  IMAD.MOV R10, RZ, RZ, -R6 ;  /* 0x000000ffff0a7224 */ /* 0x000fe200078e0a06 */
[----:B------:R-:W-:Y:S01]  /*1f60*/  ISETP.GE.AND P3, PT, R102, RZ, PT ;  /* 0x000000ff6600720c */ /* 0x000fe20003f66270 */
[----:B------:R-:W-:Y:S01]  /*1f70*/  IMAD.HI.U32 R6, R5, R117, RZ ;  /* 0x0000007505067227 */ /* 0x000fe200078e00ff */
[-C--:B------:R-:W-:Y:S01]  /*1f80*/  @!P0 IADD3 R35, R35, -R0.reuse, RZ ;  /* 0x8000000023238210 */ /* 0x080fe20007ffe0ff */
[----:B------:R-:W-:Y:S01]  /*1f90*/  STL [R1+0x189c], R56 ;  /* 0x00189c3801007387 */ /* 0x000fe20000100800 */
[----:B------:R-:W-:Y:S01]  /*1fa0*/  ISETP.GE.AND P0, PT, R101, RZ, PT ;  /* 0x000000ff6500720c */ /* 0x000fe20003f06270 */
[--C-:B------:R-:W-:Y:S01]  /*1fb0*/  @!P5 IMAD.IADD R41, R41, 0x1, -R0.reuse ;  /* 0x000000012929d824 */ /* 0x100fe200078e0a00 */
[----:B------:R-:W-:Y:S01]  /*1fc0*/  ISETP.GE.AND P5, PT, R99, RZ, PT ;  /* 0x000000ff6300720c */ /* 0x000fe20003fa6270 */
[----:B--2---:R-:W-:Y:S01]  /*1fd0*/  IMAD.MOV.U32 R99, RZ, RZ, R25 ;  /* 0x000000ffff637224 */ /* 0x004fe200078e0019 */
[----:B------:R-:W-:Y:S01]  /*1fe0*/  @!P4 IADD3 R43, R43, -R0, RZ ;  /* 0x800000002b2bc210 */ /* 0x000fe20007ffe0ff */
[----:B------:R-:W-:Y:S01]  /*1ff0*/  IMAD.MOV.U32 R101, RZ, RZ, R29 ;  /* 0x000000ffff657224 */ /* 0x000fe200078e001d */
[----:B------:R-:W-:Y:S01]  /*2000*/  ISETP.GE.AND P4, PT, R26, RZ, PT ;  /* 0x000000ff1a00720c */ /* 0x000fe20003f86270 */
[----:B------:R-:W-:Y:S01]  /*2010*/  @!P6 IMAD.IADD R37, R37, 0x1, -R0 ;  /* 0x000000012525e824 */ /* 0x000fe200078e0a00 */
[C---:B------:R-:W-:Y:S01]  /*2020*/  ISETP.GT.U32.AND P6, PT, R0.reuse, R47, PT ;  /* 0x0000002f0000720c */ /* 0x040fe20003fc4070 */
[----:B------:R-:W-:Y:S01]  /*2030*/  @!P3 IMAD.MOV R99, RZ, RZ, -R99 ;  /* 0x000000ffff63b224 */ /* 0x000fe200078e0a63 */
[C---:B------:R-:W-:Y:S01]  /*2040*/  ISETP.GT.U32.AND P3, PT, R0.reuse, R35, PT ;  /* 0x000000230000720c */ /* 0x040fe20003f64070 */
[----:B------:R-:W-:Y:S01]  /*2050*/  @!P2 IMAD.MOV R31, RZ, RZ, -R31 ;  /* 0x000000ffff1fa224 */ /* 0x000fe200078e0a1f */
[C---:B------:R-:W-:Y:S01]  /*2060*/  ISETP.GT.U32.AND P2, PT, R0.reuse, R41, PT ;  /* 0x000000290000720c */ /* 0x040fe20003f44070 */
[C---:B------:R-:W-:Y:S01]  /*2070*/  IMAD R109, R0.reuse, R12, R109 ;  /* 0x0000000c006d7224 */ /* 0x040fe200078e026d */
[----:B------:R-:W-:Y:S01]  /*2080*/  @!P0 IADD3 R101, -R101, RZ, RZ ;  /* 0x000000ff65658210 */ /* 0x000fe20007ffe1ff */
[----:B------:R-:W-:Y:S01]  /*2090*/  @!P5 IMAD.MOV R33, RZ, RZ, -R33 ;  /* 0x000000ffff21d224 */ /* 0x000fe200078e0a21 */
[C---:B------:R-:W-:Y:S01]  /*20a0*/  ISETP.GT.U32.AND P0, PT, R0.reuse, R39, PT ;  /* 0x000000270000720c */ /* 0x040fe20003f04070 */
[C---:B------:R-:W-:Y:S01]  /*20b0*/  IMAD R115, R0.reuse, R10, R115 ;  /* 0x0000000a00737224 */ /* 0x040fe200078e0273 */
[----:B------:R-:W-:Y:S01]  /*20c0*/  ISETP.GT.U32.AND P5, PT, R0, R43, PT ;  /* 0x0000002b0000720c */ /* 0x000fe20003fa4070 */
[----:B------:R-:W-:Y:S01]  /*20d0*/  STL [R1+0x1898], R54 ;  /* 0x0018983601007387 */ /* 0x000fe20000100800 */
[----:B------:R-:W-:-:S02]  /*20e0*/  @!P4 IADD3 R37, -R37, RZ, RZ ;  /* 0x000000ff2525c210 */ /* 0x000fc40007ffe1ff */
[C---:B------:R-:W-:Y:S01]  /*20f0*/  ISETP.GT.U32.AND P4, PT, R0.reuse, R45, PT ;  /* 0x0000002d0000720c */ /* 0x040fe20003f84070 */
[--C-:B------:R-:W-:Y:S01]  /*2100*/  @!P3 IMAD.IADD R35, R35, 0x1, -R0.reuse ;  /* 0x000000012323b824 */ /* 0x100fe200078e0a00 */
[C---:B------:R-:W-:Y:S01]  /*2110*/  ISETP.GT.U32.AND P3, PT, R0.reuse, R49, PT ;  /* 0x000000310000720c */ /* 0x040fe20003f64070 */
[----:B------:R-:W-:Y:S01]  /*2120*/  STL [R1+0x1890], R52 ;  /* 0x0018903401007387 */ /* 0x000fe20000100800 */
[-C--:B------:R-:W-:Y:S02]  /*2130*/  @!P6 IADD3 R47, R47, -R0.reuse, RZ ;  /* 0x800000002f2fe210 */ /* 0x080fe40007ffe0ff */
[----:B------:R-:W-:Y:S01]  /*2140*/  @!P2 IADD3 R41, R41, -R0, RZ ;  /* 0x800000002929a210 */ /* 0x000fe20007ffe0ff */
[--C-:B------:R-:W-:Y:S01]  /*2150*/  @!P0 IMAD.IADD R39, R39, 0x1, -R0.reuse ;  /* 0x0000000127278824 */ /* 0x100fe200078e0a00 */
[C---:B------:R-:W-:Y:S01]  /*2160*/  ISETP.GT.U32.AND P0, PT, R0.reuse, R51, PT ;  /* 0x000000330000720c */ /* 0x040fe20003f04070 */
[----:B------:R-:W-:Y:S01]  /*2170*/  @!P5 IMAD.IADD R43, R43, 0x1, -R0 ;  /* 0x000000012b2bd824 */ /* 0x000fe200078e0a00 */
[C---:B------:R-:W-:Y:S01]  /*2180*/  ISETP.GT.U32.AND P2, PT, R0.reuse, R59, PT ;  /* 0x0000003b0000720c */ /* 0x040fe20003f44070 */
[----:B------:R-:W-:Y:S01]  /*2190*/  STL [R1+0x1888], R50 ;  /* 0x0018883201007387 */ /* 0x000fe20000100800 */
[----:B------:R-:W-:-:S02]  /*21a0*/  ISETP.GT.U32.AND P6, PT, R0, R47, PT ;  /* 0x0000002f0000720c */ /* 0x000fc40003fc4070 */
[-C--:B------:R-:W-:Y:S01]  /*21b0*/  @!P4 IADD3 R45, R45, -R0.reuse, RZ ;  /* 0x800000002d2dc210 */ /* 0x080fe20007ffe0ff */
[--C-:B------:R-:W-:Y:S01]  /*21c0*/  @!P3 IMAD.IADD R49, R49, 0x1, -R0.reuse ;  /* 0x000000013131b824 */ /* 0x100fe200078e0a00 */
[----:B------:R-:W-:Y:S01]  /*21d0*/  ISETP.GE.AND P4, PT, R96, RZ, PT ;  /* 0x000000ff6000720c */ /* 0x000fe20003f86270 */
[----:B------:R-:W-:Y:S01]  /*21e0*/  STL [R1+0x1884], R48 ;  /* 0x0018843001007387 */ /* 0x000fe20000100800 */
[----:B------:R-:W-:Y:S02]  /*21f0*/  ISETP.GE.AND P5, PT, R98, RZ, PT ;  /* 0x000000ff6200720c */ /* 0x000fe40003fa6270 */
[----:B------:R-:W-:Y:S01]  /*2200*/  ISETP.GE.AND P3, PT, R94, RZ, PT ;  /* 0x000000ff5e00720c */ /* 0x000fe20003f66270 */
[--C-:B------:R-:W-:Y:S01]  /*2210*/  @!P0 IMAD.IADD R51, R51, 0x1, -R0.reuse ;  /* 0x0000000133338824 */ /* 0x100fe200078e0a00 */
[----:B------:R-:W-:Y:S01]  /*2220*/  ISETP.GE.AND P0, PT, R92, RZ, PT ;  /* 0x000000ff5c00720c */ /* 0x000fe20003f06270 */
[----:B------:R-:W-:Y:S01]  /*2230*/  STL [R1+0x1880], R46 ;  /* 0x0018802e01007387 */ /* 0x000fe20000100800 */
[----:B------:R-:W-:Y:S01]  /*2240*/  @!P2 IADD3 R59, R59, -R0, RZ ;  /* 0x800000003b3ba210 */ /* 0x000fe20007ffe0ff */
[----:B------:R-:W-:Y:S01]  /*2250*/  @!P6 IMAD.IADD R47, R47, 0x1, -R0 ;  /* 0x000000012f2fe824 */ /* 0x000fe200078e0a00 */
[----:B------:R-:W-:Y:S01]  /*2260*/  ISETP.GE.AND P2, PT, R24, RZ, PT ;  /* 0x000000ff1800720c */ /* 0x000fe20003f46270 */
[----:B------:R-:W-:Y:S01]  /*2270*/  STL [R1+0x1874], R44 ;  /* 0x0018742c01007387 */ /* 0x000fe20000100800 */
[C---:B------:R-:W-:Y:S01]  /*2280*/  ISETP.GT.U32.AND P6, PT, R0.reuse, R61, PT ;  /* 0x0000003d0000720c */ /* 0x040fe20003fc4070 */
[----:B------:R-:W-:Y:S01]  /*2290*/  @!P4 IMAD.MOV R39, RZ, RZ, -R39 ;  /* 0x000000ffff27c224 */ /* 0x000fe200078e0a27 */
[C---:B------:R-:W-:Y:S01]  /*22a0*/  ISETP.GT.U32.AND P4, PT, R0.reuse, R49, PT ;  /* 0x000000310000720c */ /* 0x040fe20003f84070 */
[----:B------:R-:W-:Y:S01]  /*22b0*/  STL [R1+0x1870], R42 ;  /* 0x0018702a01007387 */ /* 0x000fe20000100800 */
[----:B------:R-:W-:Y:S01]  /*22c0*/  @!P5 IADD3 R35, -R35, RZ, RZ ;  /* 0x000000ff2323d210 */ /* 0x000fe20007ffe1ff */
[----:B------:R-:W-:Y:S01]  /*22d0*/  @!P3 IMAD.MOV R41, RZ, RZ, -R41 ;  /* 0x000000ffff29b224 */ /* 0x000fe200078e0a29 */
[C---:B------:R-:W-:Y:S01]  /*22e0*/  ISETP.GT.U32.AND P5, PT, R0.reuse, R45, PT ;  /* 0x0000002d0000720c */ /* 0x040fe20003fa4070 */
[----:B------:R-:W-:Y:S01]  /*22f0*/  STL [R1+0x186c], R40 ;  /* 0x00186c2801007387 */ /* 0x000fe20000100800 */
[----:B------:R-:W-:-:S02]  /*2300*/  ISETP.GT.U32.AND P3, PT, R0, R51, PT ;  /* 0x000000330000720c */ /* 0x000fc40003f64070 */
[----:B------:R-:W-:Y:S01]  /*2310*/  @!P0 IADD3 R43, -R43, RZ, RZ ;  /* 0x000000ff2b2b8210 */ /* 0x000fe20007ffe1ff */
[----:B------:R-:W-:Y:S01]  /*2320*/  @!P2 IMAD.MOV R47, RZ, RZ, -R47 ;  /* 0x000000ffff2fa224 */ /* 0x000fe200078e0a2f */
[C---:B------:R-:W-:Y:S01]  /*2330*/  ISETP.GT.U32.AND P0, PT, R0.reuse, R59, PT ;  /* 0x0000003b0000720c */ /* 0x040fe20003f04070 */
[--C-:B------:R-:W-:Y:S01]  /*2340*/  @!P6 IMAD.IADD R61, R61, 0x1, -R0.reuse ;  /* 0x000000013d3de824 */ /* 0x100fe200078e0a00 */
[C---:B------:R-:W-:Y:S01]  /*2350*/  ISETP.GT.U32.AND P2, PT, R0.reuse, R53, PT ;  /* 0x000000350000720c */ /* 0x040fe20003f44070 */
[----:B------:R-:W-:Y:S01]  /*2360*/  STL [R1+0x1868], R38 ;  /* 0x0018682601007387 */ /* 0x000fe20000100800 */
[----:B------:R-:W-:Y:S02]  /*2370*/  @!P4 IADD3 R49, R49, -R0, RZ ;  /* 0x800000003131c210 */ /* 0x000fe40007ffe0ff */
[C---:B------:R-:W-:Y:S01]  /*2380*/  ISETP.GT.U32.AND P4, PT, R0.reuse, R63, PT ;  /* 0x0000003f0000720c */ /* 0x040fe20003f84070 */
[--C-:B------:R-:W-:Y:S01]  /*2390*/  @!P5 IMAD.IADD R45, R45, 0x1, -R0.reuse ;  /* 0x000000012d2dd824 */ /* 0x100fe200078e0a00 */
[C---:B------:R-:W-:Y:S01]  /*23a0*/  ISETP.GT.U32.AND P6, PT, R0.reuse, R61, PT ;  /* 0x0000003d0000720c */ /* 0x040fe20003fc4070 */
[--C-:B------:R-:W-:Y:S01]  /*23b0*/  @!P3 IMAD.IADD R51, R51, 0x1, -R0.reuse ;  /* 0x000000013333b824 */ /* 0x100fe200078e0a00 */
[C---:B------:R-:W-:Y:S01]  /*23c0*/  ISETP.GT.U32.AND P5, PT, R0.reuse, R55, PT ;  /* 0x000000370000720c */ /* 0x040fe20003fa4070 */
[----:B------:R-:W-:Y:S01]  /*23d0*/  STL [R1+0x1810], R16 ;  /* 0x0018101001007387 */ /* 0x000fe20000100800 */
[----:B------:R-:W-:Y:S01]  /*23e0*/  ISETP.GT.U32.AND P3, PT, R0, R69, PT ;  /* 0x000000450000720c */ /* 0x000fe20003f64070 */
[--C-:B------:R-:W-:Y:S01]  /*23f0*/  @!P0 IMAD.IADD R59, R59, 0x1, -R0.reuse ;  /* 0x000000013b3b8824 */ /* 0x100fe200078e0a00 */
[----:B------:R-:W-:Y:S01]  /*2400*/  ISETP.GE.AND P0, PT, R90, RZ, PT ;  /* 0x000000ff5a00720c */ /* 0x000fe20003f06270 */
[----:B------:R-:W-:Y:S01]  /*2410*/  @!P2 IMAD.IADD R53, R53, 0x1, -R0 ;  /* 0x000000013535a824 */ /* 0x000fe200078e0a00 */
[----:B------:R-:W-:Y:S01]  /*2420*/  ISETP.GE.AND P2, PT, R88, RZ, PT ;  /* 0x000000ff5800720c */ /* 0x000fe20003f46270 */
[----:B------:R-:W-:Y:S01]  /*2430*/  STL [R1+0x1860], R36 ;  /* 0x0018602401007387 */ /* 0x000fe20000100800 */
[----:B------:R-:W-:-:S02]  /*2440*/  IADD3 R8, -R8, RZ, RZ ;  /* 0x000000ff08087210 */ /* 0x000fc40007ffe1ff */
[-C--:B------:R-:W-:Y:S01]  /*2450*/  @!P4 IADD3 R63, R63, -R0.reuse, RZ ;  /* 0x800000003f3fc210 */ /* 0x080fe20007ffe0ff */
[----:B------:R-:W-:Y:S01]  /*2460*/  STL [R1+0x1858], R34 ;  /* 0x0018582201007387 */ /* 0x000fe20000100800 */
[----:B------:R-:W-:Y:S01]  /*2470*/  ISETP.GE.AND P4, PT, R84, RZ, PT ;  /* 0x000000ff5400720c */ /* 0x000fe20003f86270 */
[--C-:B------:R-:W-:Y:S01]  /*2480*/  @!P5 IMAD.IADD R55, R55, 0x1, -R0.reuse ;  /* 0x000000013737d824 */ /* 0x100fe200078e0a00 */
[----:B------:R-:W-:Y:S01]  /*2490*/  @!P6 IADD3 R61, R61, -R0, RZ ;  /* 0x800000003d3de210 */ /* 0x000fe20007ffe0ff */
[----:B------:R-:W-:Y:S01]  /*24a0*/  @!P3 IMAD.IADD R69, R69, 0x1, -R0 ;  /* 0x000000014545b824 */ /* 0x000fe200078e0a00 */
[----:B------:R-:W-:Y:S01]  /*24b0*/  ISETP.GT.U32.AND P6, PT, R0, R71, PT ;  /* 0x000000470000720c */ /* 0x000fe20003fc4070 */
[----:B------:R-:W-:Y:S01]  /*24c0*/  @!P0 IMAD.MOV R45, RZ, RZ, -R45 ;  /* 0x000000ffff2d8224 */ /* 0x000fe200078e0a2d */
[----:B------:R-:W-:Y:S01]  /*24d0*/  ISETP.GE.AND P5, PT, R86, RZ, PT ;  /* 0x000000ff5600720c */ /* 0x000fe20003fa6270 */
[----:B------:R-:W-:Y:S01]  /*24e0*/  @!P2 IMAD.MOV R49, RZ, RZ, -R49 ;  /* 0x000000ffff31a224 */ /* 0x000fe200078e0a31 */
[----:B------:R-:W-:Y:S01]  /*24f0*/  ISETP.GE.AND P3, PT, R22, RZ, PT ;  /* 0x000000ff1600720c */ /* 0x000fe20003f66270 */
[C---:B------:R-:W-:Y:S01]  /*2500*/  IMAD R91, R0.reuse, R8, R91 ;  /* 0x00000008005b7224 */ /* 0x040fe200078e025b */
[C---:B------:R-:W-:Y:S01]  /*2510*/  ISETP.GT.U32.AND P0, PT, R0.reuse, R53, PT ;  /* 0x000000350000720c */ /* 0x040fe20003f04070 */
[----:B------:R-:W-:Y:S01]  /*2520*/  IMAD.HI.U32 R8, R5, R105, RZ ;  /* 0x0000006905087227 */ /* 0x000fe200078e00ff */
[----:B------:R-:W-:Y:S01]  /*2530*/  ISETP.GT.U32.AND P2, PT, R0, R55, PT ;  /* 0x000000370000720c */ /* 0x000fe20003f44070 */
[----:B------:R-:W-:Y:S01]  /*2540*/  STL [R1+0x1854], R32 ;  /* 0x0018542001007387 */ /* 0x000fe20000100800 */
[----:B------:R-:W-:Y:S01]  /*2550*/  IADD3 R6, -R6, RZ, RZ ;  /* 0x000000ff06067210 */ /* 0x000fe20007ffe1ff */
[----:B------:R-:W-:Y:S01]  /*2560*/  @!P4 IMAD.MOV R59, RZ, RZ, -R59 ;  /* 0x000000ffff3bc224 */ /* 0x000fe200078e0a3b */
[C---:B------:R-:W-:Y:S01]  /*2570*/  ISETP.GT.U32.AND P4, PT, R0.reuse, R69, PT ;  /* 0x000000450000720c */ /* 0x040fe20003f84070 */
[----:B------:R-:W-:Y:S01]  /*2580*/  IMAD.MOV R8, RZ, RZ, -R8 ;  /* 0x000000ffff087224 */ /* 0x000fe200078e0a08 */
[----:B------:R-:W-:Y:S01]  /*2590*/  @!P6 IADD3 R71, R71, -R0, RZ ;  /* 0x800000004747e210 */ /* 0x000fe20007ffe0ff */
[C---:B------:R-:W-:Y:S01]  /*25a0*/  IMAD R117, R0.reuse, R6, R117 ;  /* 0x0000000600757224 */ /* 0x040fe200078e0275 */
[----:B------:R-:W-:Y:S01]  /*25b0*/  @!P5 IADD3 R51, -R51, RZ, RZ ;  /* 0x000000ff3333d210 */ /* 0x000fe20007ffe1ff */
[----:B------:R-:W-:Y:S01]  /*25c0*/  @!P3 IMAD.MOV R61, RZ, RZ, -R61 ;  /* 0x000000ffff3db224 */ /* 0x000fe200078e0a3d */
[C---:B------:R-:W-:Y:S01]  /*25d0*/  ISETP.GT.U32.AND P5, PT, R0.reuse, R71, PT ;  /* 0x000000470000720c */ /* 0x040fe20003fa4070 */
[C---:B------:R-:W-:Y:S01]  /*25e0*/  IMAD R105, R0.reuse, R8, R105 ;  /* 0x0000000800697224 */ /* 0x040fe200078e0269 */
[C---:B------:R-:W-:Y:S01]  /*25f0*/  ISETP.GT.U32.AND P3, PT, R0.reuse, R65, PT ;  /* 0x000000410000720c */ /* 0x040fe20003f64070 */
[----:B------:R-:W-:Y:S01]  /*2600*/  @!P2 IMAD.IADD R55, R55, 0x1, -R0 ;  /* 0x000000013737a824 */ /* 0x000fe200078e0a00 */
[C---:B------:R-:W-:Y:S01]  /*2610*/  ISETP.GT.U32.AND P6, PT, R0.reuse, R63, PT ;  /* 0x0000003f0000720c */ /* 0x040fe20003fc4070 */
[----:B------:R-:W-:Y:S01]  /*2620*/  IMAD.HI.U32 R8, R5, R111, RZ ;  /* 0x0000006f05087227 */ /* 0x000fe200078e00ff */
[-C--:B------:R-:W-:Y:S01]  /*2630*/  @!P0 IADD3 R53, R53, -R0.reuse, RZ ;  /* 0x8000000035358210 */ /* 0x080fe20007ffe0ff */
[----:B------:R-:W-:Y:S01]  /*2640*/  STL [R1+0x1850], R30 ;  /* 0x0018501e01007387 */ /* 0x000fe20000100800 */
[----:B------:R-:W-:Y:S01]  /*2650*/  @!P4 IADD3 R69, R69, -R0, RZ ;  /* 0x800000004545c210 */ /* 0x000fe20007ffe0ff */
[----:B------:R-:W-:Y:S01]  /*2660*/  IMAD.MOV R8, RZ, RZ, -R8 ;  /* 0x000000ffff087224 */ /* 0x000fe200078e0a08 */
[----:B------:R-:W-:Y:S01]  /*2670*/  ISETP.GT.U32.AND P0, PT, R0, R67, PT ;  /* 0x000000430000720c */ /* 0x000fe20003f04070 */
[----:B------:R-:W-:Y:S01]  /*2680*/  IMAD.HI.U32 R6, R5, R121, RZ ;  /* 0x0000007905067227 */ /* 0x000fe200078e00ff */
[----:B------:R-:W-:Y:S01]  /*2690*/  ISETP.GE.AND P4, PT, R82, RZ, PT ;  /* 0x000000ff5200720c */ /* 0x000fe20003f86270 */
[----:B------:R-:W-:Y:S01]  /*26a0*/  STL [R1+0x1844], R28 ;  /* 0x0018441c01007387 */ /* 0x000fe20000100800 */
[C---:B------:R-:W-:Y:S01]  /*26b0*/  ISETP.GT.U32.AND P2, PT, R0.reuse, R73, PT ;  /* 0x000000490000720c */ /* 0x040fe20003f44070 */
[--C-:B------:R-:W-:Y:S01]  /*26c0*/  @!P5 IMAD.IADD R71, R71, 0x1, -R0.reuse ;  /* 0x000000014747d824 */ /* 0x100fe200078e0a00 */
[----:B------:R-:W-:Y:S01]  /*26d0*/  ISETP.GT.U32.AND P5, PT, R0, R79, PT ;  /* 0x0000004f0000720c */ /* 0x000fe20003fa4070 */
[--C-:B------:R-:W-:Y:S01]  /*26e0*/  @!P3 IMAD.IADD R65, R65, 0x1, -R0.reuse ;  /* 0x000000014141b824 */ /* 0x100fe200078e0a00 */
[----:B------:R-:W-:Y:S01]  /*26f0*/  ISETP.GE.AND P3, PT, R80, RZ, PT ;  /* 0x000000ff5000720c */ /* 0x000fe20003f66270 */
[----:B------:R-:W-:Y:S01]  /*2700*/  @!P6 IMAD.IADD R63, R63, 0x1, -R0 ;  /* 0x000000013f3fe824 */ /* 0x000fe200078e0a00 */
[C---:B------:R-:W-:Y:S01]  /*2710*/  ISETP.GT.U32.AND P6, PT, R0.reuse, R77, PT ;  /* 0x0000004d0000720c */ /* 0x040fe20003fc4070 */
[----:B------:R-:W-:Y:S01]  /*2720*/  IMAD R111, R0, R8, R111 ;  /* 0x00000008006f7224 */ /* 0x000fe200078e026f */
[----:B------:R-:W-:Y:S01]  /*2730*/  IADD3 R10, R14, 0x37, RZ ;  /* 0x000000370e0a7810 */ /* 0x000fe20007ffe0ff */
[----:B------:R-:W-:Y:S01]  /*2740*/  IMAD.HI.U32 R8, R5, R119, RZ ;  /* 0x0000007705087227 */ /* 0x000fe200078e00ff */
[----:B------:R-:W-:-:S02]  /*2750*/  @!P0 IADD3 R67, R67, -R0, RZ ;  /* 0x8000000043438210 */ /* 0x000fc40007ffe0ff */
[----:B------:R-:W-:Y:S01]  /*2760*/  ISETP.GE.AND P0, PT, R78, RZ, PT ;  /* 0x000000ff4e00720c */ /* 0x000fe20003f06270 */
[----:B------:R-:W-:Y:S01]  /*2770*/  @!P4 IMAD.MOV R53, RZ, RZ, -R53 ;  /* 0x000000ffff35c224 */ /* 0x000fe200078e0a35 */
[----:B------:R-:W-:Y:S01]  /*2780*/  ISETP.GT.U32.AND P4, PT, R0, R65, PT ;  /* 0x000000410000720c */ /* 0x000fe20003f84070 */
[--C-:B------:R-:W-:Y:S01]  /*2790*/  @!P2 IMAD.IADD R73, R73, 0x1, -R0.reuse ;  /* 0x000000014949a824 */ /* 0x100fe200078e0a00 */
[----:B------:R-:W-:Y:S01]  /*27a0*/  ISETP.GE.AND P2, PT, R20, RZ, PT ;  /* 0x000000ff1400720c */ /* 0x000fe20003f46270 */
[--C-:B------:R-:W-:Y:S01]  /*27b0*/  @!P5 IMAD.IADD R79, R79, 0x1, -R0.reuse ;  /* 0x000000014f4fd824 */ /* 0x100fe200078e0a00 */
[----:B------:R-:W-:Y:S01]  /*27c0*/  ISETP.GT.U32.AND P5, PT, R0, R67, PT ;  /* 0x000000430000720c */ /* 0x000fe20003fa4070 */
[----:B------:R-:W-:Y:S01]  /*27d0*/  @!P6 IMAD.IADD R77, R77, 0x1, -R0 ;  /* 0x000000014d4de824 */ /* 0x000fe200078e0a00 */
[----:B------:R-:W-:Y:S01]  /*27e0*/  ISETP.GE.AND P6, PT, R18, RZ, PT ;  /* 0x000000ff1200720c */ /* 0x000fe20003fc6270 */
[----:B------:R-:W-:Y:S01]  /*27f0*/  IMAD.MOV R6, RZ, RZ, -R6 ;  /* 0x000000ffff067224 */ /* 0x000fe200078e0a06 */
[----:B------:R-:W-:Y:S01]  /*2800*/  @!P3 IADD3 R55, -R55, RZ, RZ ;  /* 0x000000ff3737b210 */ /* 0x000fe20007ffe1ff */
[----:B------:R-:W-:Y:S01]  /*2810*/  IMAD.MOV R8, RZ, RZ, -R8 ;  /* 0x000000ffff087224 */ /* 0x000fe200078e0a08 */
[C---:B------:R-:W-:Y:S01]  /*2820*/  ISETP.GT.U32.AND P3, PT, R0.reuse, R77, PT ;  /* 0x0000004d0000720c */ /* 0x040fe20003f64070 */
[----:B------:R-:W-:Y:S01]  /*2830*/  @!P0 IMAD.MOV R63, RZ, RZ, -R63 ;  /* 0x000000ffff3f8224 */ /* 0x000fe200078e0a3f */
[C---:B------:R-:W-:Y:S01]  /*2840*/  ISETP.GT.U32.AND P0, PT, R0.reuse, R73, PT ;  /* 0x000000490000720c */ /* 0x040fe20003f04070 */
[--C-:B------:R-:W-:Y:S01]  /*2850*/  @!P4 IMAD.IADD R65, R65, 0x1, -R0.reuse ;  /* 0x000000014141c824 */ /* 0x100fe200078e0a00 */
[C---:B------:R-:W-:Y:S01]  /*2860*/  ISETP.GT.U32.AND P4, PT, R0.reuse, R81, PT ;  /* 0x000000510000720c */ /* 0x040fe20003f84070 */
[----:B------:R-:W-:Y:S01]  /*2870*/  @!P2 IMAD.MOV R69, RZ, RZ, -R69 ;  /* 0x000000ffff45a224 */ /* 0x000fe200078e0a45 */
[C---:B------:R-:W-:Y:S01]  /*2880*/  ISETP.GT.U32.AND P2, PT, R0.reuse, R79, PT ;  /* 0x0000004f0000720c */ /* 0x040fe20003f44070 */
[--C-:B------:R-:W-:Y:S01]  /*2890*/  @!P5 IMAD.IADD R67, R67, 0x1, -R0.reuse ;  /* 0x000000014343d824 */ /* 0x100fe200078e0a00 */
[C---:B------:R-:W-:Y:S01]  /*28a0*/  ISETP.GT.U32.AND P5, PT, R0.reuse, R83, PT ;  /* 0x000000530000720c */ /* 0x040fe20003fa4070 */
[C---:B------:R-:W-:Y:S01]  /*28b0*/  IMAD R121, R0.reuse, R6, R121 ;  /* 0x0000000600797224 */ /* 0x040fe200078e0279 */
[----:B------:R-:W-:Y:S01]  /*28c0*/  @!P6 IADD3 R71, -R71, RZ, RZ ;  /* 0x000000ff4747e210 */ /* 0x000fe20007ffe1ff */
[C---:B------:R-:W-:Y:S01]  /*28d0*/  IMAD R119, R0.reuse, R8, R119 ;  /* 0x0000000800777224 */ /* 0x040fe200078e0277 */
[C---:B------:R-:W-:Y:S01]  /*28e0*/  ISETP.GT.U32.AND P6, PT, R0.reuse, R75, PT ;  /* 0x0000004b0000720c */ /* 0x040fe20003fc4070 */
[--C-:B------:R-:W-:Y:S01]  /*28f0*/  @!P3 IMAD.IADD R77, R77, 0x1, -R0.reuse ;  /* 0x000000014d4db824 */ /* 0x100fe200078e0a00 */
[----:B------:R-:W-:Y:S01]  /*2900*/  ISETP.GT.U32.AND P3, PT, R0, R89, PT ;  /* 0x000000590000720c */ /* 0x000fe20003f64070 */
[----:B------:R-:W-:Y:S01]  /*2910*/  STL [R1+0x1840], R10 ;  /* 0x0018400a01007387 */ /* 0x000fe20000100800 */
[----:B------:R-:W-:Y:S01]  /*2920*/  @!P0 IADD3 R73, R73, -R0, RZ ;  /* 0x8000000049498210 */ /* 0x000fe20007ffe0ff */
[--C-:B------:R-:W-:Y:S01]  /*2930*/  @!P4 IMAD.IADD R81, R81, 0x1, -R0.reuse ;  /* 0x000000015151c824 */ /* 0x100fe200078e0a00 */
[----:B------:R-:W-:Y:S01]  /*2940*/  ISETP.GE.AND P0, PT, R76, RZ, PT ;  /* 0x000000ff4c00720c */ /* 0x000fe20003f06270 */
[--C-:B------:R-:W-:Y:S01]  /*2950*/  @!P2 IMAD.IADD R79, R79, 0x1, -R0.reuse ;  /* 0x000000014f4fa824 */ /* 0x100fe200078e0a00 */
[----:B------:R-:W-:Y:S01]  /*2960*/  ISETP.GE.AND P4, PT, R72, RZ, PT ;  /* 0x000000ff4800720c */ /* 0x000fe20003f86270 */
[----:B------:R-:W-:Y:S01]  /*2970*/  @!P5 IMAD.IADD R83, R83, 0x1, -R0 ;  /* 0x000000015353d824 */ /* 0x000fe200078e0a00 */
[----:B------:R-:W-:-:S02]  /*2980*/  ISETP.GE.AND P2, PT, R74, RZ, PT ;  /* 0x000000ff4a00720c */ /* 0x000fc40003f46270 */
[----:B------:R-:W-:Y:S02]  /*2990*/  ISETP.GE.AND P5, PT, R70, RZ, PT ;  /* 0x000000ff4600720c */ /* 0x000fe40003fa6270 */
[-C--:B------:R-:W-:Y:S02]  /*29a0*/  @!P6 IADD3 R75, R75, -R0.reuse, RZ ;  /* 0x800000004b4be210 */ /* 0x080fe40007ffe0ff */
[C---:B------:R-:W-:Y:S02]  /*29b0*/  ISETP.GT.U32.AND P6, PT, R0.reuse, R91, PT ;  /* 0x0000005b0000720c */ /* 0x040fe40003fc4070 */
[----:B------:R-:W-:Y:S02]  /*29c0*/  @!P3 IADD3 R89, R89, -R0, RZ ;  /* 0x800000005959b210 */ /* 0x000fe40007ffe0ff */
[----:B------:R-:W-:Y:S01]  /*29d0*/  @!P0 IADD3 R65, -R65, RZ, RZ ;  /* 0x000000ff41418210 */ /* 0x000fe20007ffe1ff */
[----:B------:R-:W-:Y:S01]  /*29e0*/  @!P4 IMAD.MOV R73, RZ, RZ, -R73 ;  /* 0x000000ffff49c224 */ /* 0x000fe200078e0a49 */
[C---:B------:R-:W-:Y:S01]  /*29f0*/  ISETP.GT.U32.AND P0, PT, R0.reuse, R75, PT ;  /* 0x0000004b0000720c */ /* 0x040fe20003f04070 */
[----:B------:R-:W-:Y:S01]  /*2a00*/  @!P2 IMAD.MOV R67, RZ, RZ, -R67 ;  /* 0x000000ffff43a224 */ /* 0x000fe200078e0a43 */
[----:B------:R-:W-:-:S02]  /*2a10*/  ISETP.GT.U32.AND P4, PT, R0, R83, PT ;  /* 0x000000530000720c */ /* 0x000fc40003f84070 */
[----:B------:R-:W-:Y:S02]  /*2a20*/  ISETP.GT.U32.AND P2, PT, R0, R81, PT ;  /* 0x000000510000720c */ /* 0x000fe40003f44070 */
[----:B------:R-:W-:Y:S01]  /*2a30*/  ISETP.GE.AND P3, PT, R68, RZ, PT ;  /* 0x000000ff4400720c */ /* 0x000fe20003f66270 */
[--C-:B------:R-:W-:Y:S01]  /*2a40*/  @!P6 IMAD.IADD R91, R91, 0x1, -R0.reuse ;  /* 0x000000015b5be824 */ /* 0x100fe200078e0a00 */
[----:B------:R-:W-:Y:S02]  /*2a50*/  @!P5 IADD3 R77, -R77, RZ, RZ ;  /* 0x000000ff4d4dd210 */ /* 0x000fe40007ffe1ff */
[C---:B------:R-:W-:Y:S02]  /*2a60*/  ISETP.GT.U32.AND P5, PT, R0.reuse, R89, PT ;  /* 0x000000590000720c */ /* 0x040fe40003fa4070 */
[C---:B------:R-:W-:Y:S01]  /*2a70*/  ISETP.GT.U32.AND P6, PT, R0.reuse, R91, PT ;  /* 0x0000005b0000720c */ /* 0x040fe20003fc4070 */
[--C-:B------:R-:W-:Y:S01]  /*2a80*/  @!P0 IMAD.IADD R75, R75, 0x1, -R0.reuse ;  /* 0x000000014b4b8824 */ /* 0x100fe200078e0a00 */
[C---:B------:R-:W-:Y:S01]  /*2a90*/  ISETP.GT.U32.AND P0, PT, R0.reuse, R87, PT ;  /* 0x000000570000720c */ /* 0x040fe20003f04070 */
[----:B------:R-:W-:Y:S01]  /*2aa0*/  @!P4 IMAD.IADD R83, R83, 0x1, -R0 ;  /* 0x000000015353c824 */ /* 0x000fe200078e0a00 */
[----:B------:R-:W-:-:S02]  /*2ab0*/  ISETP.GT.U32.AND P4, PT, R0, R103, PT ;  /* 0x000000670000720c */ /* 0x000fc40003f84070 */
[-C--:B------:R-:W-:Y:S01]  /*2ac0*/  @!P2 IADD3 R81, R81, -R0.reuse, RZ ;  /* 0x800000005151a210 */ /* 0x080fe20007ffe0ff */
[----:B------:R-:W-:Y:S01]  /*2ad0*/  @!P3 IMAD.MOV R79, RZ, RZ, -R79 ;  /* 0x000000ffff4fb224 */ /* 0x000fe200078e0a4f */
[C---:B------:R-:W-:Y:S02]  /*2ae0*/  ISETP.GT.U32.AND P2, PT, R0.reuse, R93, PT ;  /* 0x0000005d0000720c */ /* 0x040fe40003f44070 */
[C---:B------:R-:W-:Y:S02]  /*2af0*/  ISETP.GT.U32.AND P3, PT, R0.reuse, R85, PT ;  /* 0x000000550000720c */ /* 0x040fe40003f64070 */
[-C--:B------:R-:W-:Y:S01]  /*2b00*/  @!P5 IADD3 R89, R89, -R0.reuse, RZ ;  /* 0x800000005959d210 */ /* 0x080fe20007ffe0ff */
[--C-:B------:R-:W-:Y:S01]  /*2b10*/  @!P6 IMAD.IADD R91, R91, 0x1, -R0.reuse ;  /* 0x000000015b5be824 */ /* 0x100fe200078e0a00 */
[----:B------:R-:W-:Y:S02]  /*2b20*/  ISETP.GT.U32.AND P5, PT, R0, R105, PT ;  /* 0x000000690000720c */ /* 0x000fe40003fa4070 */
[----:B------:R-:W-:Y:S01]  /*2b30*/  @!P0 IADD3 R87, R87, -R0, RZ ;  /* 0x8000000057578210 */ /* 0x000fe20007ffe0ff */
[----:B------:R-:W-:Y:S01]  /*2b40*/  @!P4 IMAD.IADD R103, R103, 0x1, -R0 ;  /* 0x000000016767c824 */ /* 0x000fe200078e0a00 */
[----:B------:R-:W-:-:S02]  /*2b50*/  ISETP.GE.AND P0, PT, R62, RZ, PT ;  /* 0x000000ff3e00720c */ /* 0x000fc40003f06270 */
[----:B------:R-:W-:Y:S01]  /*2b60*/  ISETP.GE.AND P4, PT, R58, RZ, PT ;  /* 0x000000ff3a00720c */ /* 0x000fe20003f86270 */
[--C-:B------:R-:W-:Y:S01]  /*2b70*/  @!P2 IMAD.IADD R93, R93, 0x1, -R0.reuse ;  /* 0x000000015d5da824 */ /* 0x100fe200078e0a00 */
[----:B------:R-:W-:Y:S01]  /*2b80*/  ISETP.GE.AND P2, PT, R60, RZ, PT ;  /* 0x000000ff3c00720c */ /* 0x000fe20003f46270 */
[----:B------:R-:W-:Y:S01]  /*2b90*/  @!P3 IMAD.IADD R85, R85, 0x1, -R0 ;  /* 0x000000015555b824 */ /* 0x000fe200078e0a00 */
[----:B------:R-:W-:Y:S02]  /*2ba0*/  ISETP.GE.AND P6, PT, R66, RZ, PT ;  /* 0x000000ff4200720c */ /* 0x000fe40003fc6270 */
[----:B------:R-:W-:Y:S02]  /*2bb0*/  ISETP.GE.AND P3, PT, R64, RZ, PT ;  /* 0x000000ff4000720c */ /* 0x000fe40003f66270 */
[----:B------:R-:W-:Y:S02]  /*2bc0*/  @!P5 IADD3 R105, R105, -R0, RZ ;  /* 0x800000006969d210 */ /* 0x000fe40007ffe0ff */
[----:B------:R-:W-:-:S02]  /*2bd0*/  ISETP.GT.U32.AND P5, PT, R0, R85, PT ;  /* 0x000000550000720c */ /* 0x000fc40003fa4070 */
[----:B------:R-:W-:Y:S01]  /*2be0*/  @!P0 IADD3 R83, -R83, RZ, RZ ;  /* 0x000000ff53538210 */ /* 0x000fe20007ffe1ff */
[----:B------:R-:W-:Y:S01]  /*2bf0*/  @!P4 IMAD.MOV R91, RZ, RZ, -R91 ;  /* 0x000000ffff5bc224 */ /* 0x000fe200078e0a5b */
[C---:B------:R-:W-:Y:S01]  /*2c00*/  ISETP.GT.U32.AND P0, PT, R0.reuse, R93, PT ;  /* 0x0000005d0000720c */ /* 0x040fe20003f04070 */
[----:B------:R-:W-:Y:S01]  /*2c10*/  @!P2 IMAD.MOV R89, RZ, RZ, -R89 ;  /* 0x000000ffff59a224 */ /* 0x000fe200078e0a59 */
[C---:B------:R-:W-:Y:S01]  /*2c20*/  ISETP.GT.U32.AND P4, PT, R0.reuse, R95, PT ;  /* 0x0000005f0000720c */ /* 0x040fe20003f84070 */
[----:B------:R-:W-:Y:S01]  /*2c30*/  @!P6 IMAD.MOV R75, RZ, RZ, -R75 ;  /* 0x000000ffff4be224 */ /* 0x000fe200078e0a4b */
[C---:B------:R-:W-:Y:S01]  /*2c40*/  ISETP.GT.U32.AND P2, PT, R0.reuse, R103, PT ;  /* 0x000000670000720c */ /* 0x040fe20003f44070 */
[----:B------:R-:W-:Y:S01]  /*2c50*/  @!P3 IMAD.MOV R81, RZ, RZ, -R81 ;  /* 0x000000ffff51b224 */ /* 0x000fe200078e0a51 */
[C---:B------:R-:W-:Y:S02]  /*2c60*/  ISETP.GT.U32.AND P6, PT, R0.reuse, R105, PT ;  /* 0x000000690000720c */ /* 0x040fe40003fc4070 */
[----:B------:R-:W-:-:S02]  /*2c70*/  ISETP.GT.U32.AND P3, PT, R0, R87, PT ;  /* 0x000000570000720c */ /* 0x000fc40003f64070 */
[-C--:B------:R-:W-:Y:S02]  /*2c80*/  @!P5 IADD3 R85, R85, -R0.reuse, RZ ;  /* 0x800000005555d210 */ /* 0x080fe40007ffe0ff */
[C---:B------:R-:W-:Y:S01]  /*2c90*/  ISETP.GT.U32.AND P5, PT, R0.reuse, R97, PT ;  /* 0x000000610000720c */ /* 0x040fe20003fa4070 */
[--C-:B------:R-:W-:Y:S01]  /*2ca0*/  @!P0 IMAD.IADD R93, R93, 0x1, -R0.reuse ;  /* 0x000000015d5d8824 */ /* 0x100fe200078e0a00 */
[----:B------:R-:W-:Y:S01]  /*2cb0*/  ISETP.GT.U32.AND P0, PT, R0, R109, PT ;  /* 0x0000006d0000720c */ /* 0x000fe20003f04070 */
[--C-:B------:R-:W-:Y:S01]  /*2cc0*/  @!P4 IMAD.IADD R95, R95, 0x1, -R0.reuse ;  /* 0x000000015f5fc824 */ /* 0x100fe200078e0a00 */
[----:B------:R-:W-:Y:S02]  /*2cd0*/  ISETP.GE.AND P4, PT, R54, RZ, PT ;  /* 0x000000ff3600720c */ /* 0x000fe40003f86270 */
[----:B------:R-:W-:Y:S01]  /*2ce0*/  @!P2 IADD3 R103, R103, -R0, RZ ;  /* 0x800000006767a210 */ /* 0x000fe20007ffe0ff */
[--C-:B------:R-:W-:Y:S01]  /*2cf0*/  @!P6 IMAD.IADD R105, R105, 0x1, -R0.reuse ;  /* 0x000000016969e824 */ /* 0x100fe200078e0a00 */
[----:B------:R-:W-:Y:S01]  /*2d00*/  ISETP.GE.AND P2, PT, R56, RZ, PT ;  /* 0x000000ff3800720c */ /* 0x000fe20003f46270 */
[----:B------:R-:W-:Y:S01]  /*2d10*/  @!P3 IMAD.IADD R87, R87, 0x1, -R0 ;  /* 0x000000015757b824 */ /* 0x000fe200078e0a00 */
[----:B------:R-:W-:-:S02]  /*2d20*/  ISETP.GT.U32.AND P6, PT, R0, R111, PT ;  /* 0x0000006f0000720c */ /* 0x000fc40003fc4070 */
[----:B------:R-:W-:Y:S02]  /*2d30*/  ISETP.GT.U32.AND P3, PT, R0, R107, PT ;  /* 0x0000006b0000720c */ /* 0x000fe40003f64070 */
[----:B------:R-:W-:Y:S01]  /*2d40*/  IABS R123, R10 ;  /* 0x0000000a007b7213 */ /* 0x000fe20000000000 */
[--C-:B------:R-:W-:Y:S01]  /*2d50*/  @!P0 IMAD.IADD R109, R109, 0x1, -R0.reuse ;  /* 0x000000016d6d8824 */ /* 0x100fe200078e0a00 */
[----:B------:R-:W-:Y:S02]  /*2d60*/  @!P5 IADD3 R97, R97, -R0, RZ ;  /* 0x800000006161d210 */ /* 0x000fe40007ffe0ff */
[----:B------:R-:W-:Y:S01]  /*2d70*/  @!P4 IADD3 R87, -R87, RZ, RZ ;  /* 0x000000ff5757c210 */ /* 0x000fe20007ffe1ff */
[----:B------:R-:W-:Y:S01]  /*2d80*/  IMAD.HI.U32 R6, R5, R123, RZ ;  /* 0x0000007b05067227 */ /* 0x000fe200078e00ff */
[----:B------:R-:W-:Y:S02]  /*2d90*/  ISETP.GE.AND P0, PT, R48, RZ, PT ;  /* 0x000000ff3000720c */ /* 0x000fe40003f06270 */
[----:B------:R-:W-:Y:S01]  /*2da0*/  ISETP.GT.U32.AND P4, PT, R0, R97, PT ;  /* 0x000000610000720c */ /* 0x000fe20003f84070 */
[----:B------:R-:W-:Y:S01]  /*2db0*/  @!P2 IMAD.MOV R85, RZ, RZ, -R85 ;  /* 0x000000ffff55a224 */ /* 0x000fe200078e0a55 */
[----:B------:R-:W-:Y:S01]  /*2dc0*/  IADD3 R8, R14, 0x38, RZ ;  /* 0x000000380e087810 */ /* 0x000fe20007ffe0ff */
[--C-:B------:R-:W-:Y:S01]  /*2dd0*/  @!P6 IMAD.IADD R111, R111, 0x1, -R0.reuse ;  /* 0x000000016f6fe824 */ /* 0x100fe200078e0a00 */
[C---:B------:R-:W-:Y:S01]  /*2de0*/  ISETP.GT.U32.AND P2, PT, R0.reuse, R95, PT ;  /* 0x0000005f0000720c */ /* 0x040fe20003f44070 */
[----:B------:R-:W-:Y:S01]  /*2df0*/  @!P3 IMAD.IADD R107, R107, 0x1, -R0 ;  /* 0x000000016b6bb824 */ /* 0x000fe200078e0a00 */
[----:B------:R-:W-:Y:S01]  /*2e00*/  ISETP.GT.U32.AND P6, PT, R0, R109, PT ;  /* 0x0000006d0000720c */ /* 0x000fe20003fc4070 */
[----:B------:R1:W-:Y:S01]  /*2e10*/  STL [R1+0x183c], R8 ;  /* 0x00183c0801007387 */ /* 0x0003e20000100800 */
[----:B------:R-:W-:-:S02]  /*2e20*/  IADD3 R6, -R6, RZ, RZ ;  /* 0x000000ff06067210 */ /* 0x000fc40007ffe1ff */
[----:B------:R-:W-:Y:S02]  /*2e30*/  ISETP.GE.AND P3, PT, R50, RZ, PT ;  /* 0x000000ff3200720c */ /* 0x000fe40003f66270 */
[----:B------:R-:W-:Y:S01]  /*2e40*/  IABS R125, R8 ;  /* 0x00000008007d7213 */ /* 0x000fe20000000000 */
[----:B------:R-:W-:Y:S01]  /*2e50*/  IMAD R123, R0, R6, R123 ;  /* 0x00000006007b7224 */ /* 0x000fe200078e027b */
[----:B---3--:R-:W-:Y:S02]  /*2e60*/  IADD3 R26, R14, 0x39, RZ ;  /* 0x000000390e1a7810 */ /* 0x008fe40007ffe0ff */
[----:B------:R-:W-:Y:S01]  /*2e70*/  @!P0 IADD3 R105, -R105, RZ, RZ ;  /* 0x000000ff69698210 */ /* 0x000fe20007ffe1ff */
[----:B------:R-:W-:Y:S01]  /*2e80*/  IMAD.HI.U32 R6, R5, R125, RZ ;  /* 0x0000007d05067227 */ /* 0x000fe200078e00ff */
[----:B------:R-:W-:Y:S01]  /*2e90*/  @!P4 IADD3 R97, R97, -R0, RZ ;  /* 0x800000006161c210 */ /* 0x000fe20007ffe0ff */
[----:B------:R-:W-:Y:S01]  /*2ea0*/  STL [R1+0x1838], R26 ;  /* 0x0018381a01007387 */ /* 0x000fe20000100800 */
[----:B------:R-:W-:Y:S01]  /*2eb0*/  ISETP.GE.AND P5, PT, R52, RZ, PT ;  /* 0x000000ff3400720c */ /* 0x000fe20003fa6270 */
[----:B------:R-:W-:Y:S01]  /*2ec0*/  IMAD.MOV R6, RZ, RZ, -R6 ;  /* 0x000000ffff067224 */ /* 0x000fe200078e0a06 */
[C---:B------:R-:W-:Y:S01]  /*2ed0*/  ISETP.GT.U32.AND P0, PT, R0.reuse, R113, PT ;  /* 0x000000710000720c */ /* 0x040fe20003f04070 */
[--C-:B------:R-:W-:Y:S01]  /*2ee0*/  @!P2 IMAD.IADD R95, R95, 0x1, -R0.reuse ;  /* 0x000000015f5fa824 */ /* 0x100fe200078e0a00 */
[C---:B------:R-:W-:Y:S01]  /*2ef0*/  ISETP.GT.U32.AND P4, PT, R0.reuse, R117, PT ;  /* 0x000000750000720c */ /* 0x040fe20003f84070 */
[----:B------:R-:W-:Y:S01]  /*2f00*/  @!P6 IMAD.IADD R109, R109, 0x1, -R0 ;  /* 0x000000016d6de824 */ /* 0x000fe200078e0a00 */
[----:B------:R-:W-:Y:S01]  /*2f10*/  IABS R127, R26 ;  /* 0x0000001a007f7213 */ /* 0x000fe20000000000 */
[----:B------:R-:W-:Y:S01]  /*2f20*/  @!P3 IMAD.MOV R103, RZ, RZ, -R103 ;  /* 0x000000ffff67b224 */ /* 0x000fe200078e0a67 */
[C---:B------:R-:W-:Y:S01]  /*2f30*/  ISETP.GT.U32.AND P2, PT, R0.reuse, R115, PT ;  /* 0x000000730000720c */ /* 0x040fe20003f44070 */
[C---:B------:R-:W-:Y:S01]  /*2f40*/  IMAD R125, R0.reuse, R6, R125 ;  /* 0x00000006007d7224 */ /* 0x040fe200078e027d */
[C---:B------:R-:W-:Y:S01]  /*2f50*/  ISETP.GT.U32.AND P6, PT, R0.reuse, R119, PT ;  /* 0x000000770000720c */ /* 0x040fe20003fc4070 */
[----:B------:R-:W-:Y:S01]  /*2f60*/  IMAD.HI.U32 R6, R5, R127, RZ ;  /* 0x0000007f05067227 */ /* 0x000fe200078e00ff */
[----:B------:R-:W-:-:S02]  /*2f70*/  ISETP.GT.U32.AND P3, PT, R0, R111, PT ;  /* 0x0000006f0000720c */ /* 0x000fc40003f64070 */
[C---:B----4-:R-:W-:Y:S01]  /*2f80*/  IADD3 R24, R14.reuse, 0x3a, RZ ;  /* 0x0000003a0e187810 */ /* 0x050fe20007ffe0ff */
[----:B------:R-:W-:Y:S01]  /*2f90*/  IMAD.MOV R6, RZ, RZ, -R6 ;  /* 0x000000ffff067224 */ /* 0x000fe200078e0a06 */
[----:B------:R-:W-:Y:S01]  /*2fa0*/  IADD3 R22, R14, 0x3b, RZ ;  /* 0x0000003b0e167810 */ /* 0x000fe20007ffe0ff */
[----:B------:R-:W-:Y:S01]  /*2fb0*/  @!P5 IMAD.MOV R93, RZ, RZ, -R93 ;  /* 0x000000ffff5dd224 */ /* 0x000fe200078e0a5d */
[----:B------:R-:W-:Y:S01]  /*2fc0*/  IABS R129, R24 ;  /* 0x0000001800817213 */ /* 0x000fe20000000000 */
[--C-:B------:R-:W-:Y:S01]  /*2fd0*/  @!P0 IMAD.IADD R113, R113, 0x1, -R0.reuse ;  /* 0x0000000171718824 */ /* 0x100fe200078e0a00 */
[----:B------:R-:W-:Y:S01]  /*2fe0*/  @!P4 IADD3 R117, R117, -R0, RZ ;  /* 0x800000007575c210 */ /* 0x000fe20007ffe0ff */
[C---:B------:R-:W-:Y:S01]  /*2ff0*/  IMAD R127, R0.reuse, R6, R127 ;  /* 0x00000006007f7224 */ /* 0x040fe200078e027f */
[----:B------:R-:W-:Y:S01]  /*3000*/  ISETP.GT.U32.AND P5, PT, R0, R107, PT ;  /* 0x0000006b0000720c */ /* 0x000fe20003fa4070 */
[----:B------:R-:W-:Y:S01]  /*3010*/  IMAD.HI.U32 R6, R5, R129, RZ ;  /* 0x0000008105067227 */ /* 0x000fe200078e00ff */
[----:B------:R-:W-:Y:S01]  /*3020*/  ISETP.GE.AND P4, PT, R38, RZ, PT ;  /* 0x000000ff2600720c */ /* 0x000fe20003f86270 */
[----:B------:R-:W-:Y:S01]  /*3030*/  STL [R1+0x1830], R24 ;  /* 0x0018301801007387 */ /* 0x000fe20000100800 */
[----:B------:R-:W-:Y:S01]  /*3040*/  @!P3 IADD3 R111, R111, -R0, RZ ;  /* 0x800000006f6fb210 */ /* 0x000fe20007ffe0ff */
[--C-:B------:R-:W-:Y:S01]  /*3050*/  @!P2 IMAD.IADD R115, R115, 0x1, -R0.reuse ;  /* 0x000000017373a824 */ /* 0x100fe200078e0a00 */
[----:B------:R-:W-:Y:S01]  /*3060*/  ISETP.GE.AND P2, PT, R40, RZ, PT ;  /* 0x000000ff2800720c */ /* 0x000fe20003f46270 */
[----:B------:R-:W-:Y:S01]  /*3070*/  @!P6 IMAD.IADD R119, R119, 0x1, -R0 ;  /* 0x000000017777e824 */ /* 0x000fe200078e0a00 */
[----:B------:R-:W-:Y:S01]  /*3080*/  ISETP.GT.U32.AND P6, PT, R0, R113, PT ;  /* 0x000000710000720c */ /* 0x000fe20003fc4070 */
[----:B------:R-:W-:Y:S01]  /*3090*/  IMAD.MOV R6, RZ, RZ, -R6 ;  /* 0x000000ffff067224 */ /* 0x000fe200078e0a06 */
[----:B------:R-:W-:Y:S01]  /*30a0*/  IABS R131, R22 ;  /* 0x0000001600837213 */ /* 0x000fe20000000000 */
[----:B------:R-:W-:Y:S01]  /*30b0*/  STL [R1+0x182c], R22 ;  /* 0x00182c1601007387 */ /* 0x000fe20000100800 */
[----:B------:R-:W-:Y:S01]  /*30c0*/  ISETP.GE.AND P3, PT, R44, RZ, PT ;  /* 0x000000ff2c00720c */ /* 0x000fe20003f66270 */
[----:B------:R-:W-:Y:S01]  /*30d0*/  IMAD R129, R0, R6, R129 ;  /* 0x0000000600817224 */ /* 0x000fe200078e0281 */
[C---:B------:R-:W-:Y:S01]  /*30e0*/  IADD3 R20, R14.reuse, 0x3c, RZ ;  /* 0x0000003c0e147810 */ /* 0x040fe20007ffe0ff */
[----:B------:R-:W-:Y:S01]  /*30f0*/  IMAD.HI.U32 R6, R5, R131, RZ ;  /* 0x0000008305067227 */ /* 0x000fe200078e00ff */
[----:B------:R-:W-:-:S02]  /*3100*/  IADD3 R18, R14, 0x3d, RZ ;  /* 0x0000003d0e127810 */ /* 0x000fc40007ffe0ff */
[----:B------:R-:W-:Y:S01]  /*3110*/  IABS R133, R20 ;  /* 0x0000001400857213 */ /* 0x000fe20000000000 */
[--C-:B------:R-:W-:Y:S01]  /*3120*/  @!P5 IMAD.IADD R107, R107, 0x1, -R0.reuse ;  /* 0x000000016b6bd824 */ /* 0x100fe200078e0a00 */
[----:B------:R-:W-:Y:S01]  /*3130*/  ISETP.GE.AND P5, PT, R46, RZ, PT ;  /* 0x000000ff2e00720c */ /* 0x000fe20003fa6270 */
[----:B------:R-:W-:Y:S01]  /*3140*/  @!P4 IMAD.MOV R111, RZ, RZ, -R111 ;  /* 0x000000ffff6fc224 */ /* 0x000fe200078e0a6f */
[----:B------:R-:W-:Y:S01]  /*3150*/  ISETP.GT.U32.AND P4, PT, R0, R123, PT ;  /* 0x0000007b0000720c */ /* 0x000fe20003f84070 */
[----:B------:R-:W-:Y:S01]  /*3160*/  @!P2 IMAD.MOV R109, RZ, RZ, -R109 ;  /* 0x000000ffff6da224 */ /* 0x000fe200078e0a6d */
[----:B------:R-:W-:Y:S01]  /*3170*/  IADD3 R6, -R6, RZ, RZ ;  /* 0x000000ff06067210 */ /* 0x000fe20007ffe1ff */
[----:B------:R-:W-:Y:S01]  /*3180*/  @!P6 IMAD.IADD R113, R113, 0x1, -R0 ;  /* 0x000000017171e824 */ /* 0x000fe200078e0a00 */
[C---:B------:R-:W-:Y:S01]  /*3190*/  ISETP.GT.U32.AND P2, PT, R0.reuse, R121, PT ;  /* 0x000000790000720c */ /* 0x040fe20003f44070 */
[----:B------:R-:W-:Y:S01]  /*31a0*/  STL [R1+0x1824], R20 ;  /* 0x0018241401007387 */ /* 0x000fe20000100800 */
[----:B------:R-:W-:Y:S01]  /*31b0*/  @!P3 IADD3 R97, -R97, RZ, RZ ;  /* 0x000000ff6161b210 */ /* 0x000fe20007ffe1ff */
[----:B------:R-:W-:Y:S01]  /*31c0*/  IMAD R131, R0, R6, R131 ;  /* 0x0000000600837224 */ /* 0x000fe200078e0283 */
[----:B------:R-:W-:Y:S01]  /*31d0*/  ISETP.GE.AND P6, PT, R36, RZ, PT ;  /* 0x000000ff2400720c */ /* 0x000fe20003fc6270 */
[----:B------:R-:W-:Y:S01]  /*31e0*/  IMAD.HI.U32 R6, R5, R133, RZ ;  /* 0x0000008505067227 */ /* 0x000fe200078e00ff */
[----:B------:R-:W-:Y:S01]  /*31f0*/  ISETP.GT.U32.AND P3, PT, R0, R119, PT ;  /* 0x000000770000720c */ /* 0x000fe20003f64070 */
[----:B------:R-:W-:Y:S01]  /*3200*/  STL [R1+0x1820], R18 ;  /* 0x0018201201007387 */ /* 0x000fe20000100800 */
[----:B------:R-:W-:Y:S01]  /*3210*/  IABS R135, R18 ;  /* 0x0000001200877213 */ /* 0x000fe20000000000 */
[----:B------:R-:W-:Y:S01]  /*3220*/  IMAD.MOV R6, RZ, RZ, -R6 ;  /* 0x000000ffff067224 */ /* 0x000fe200078e0a06 */
[----:B------:R-:W-:Y:S01]  /*3230*/  ISETP.GE.AND P0, PT, R42, RZ, PT ;  /* 0x000000ff2a00720c */ /* 0x000fe20003f06270 */
[----:B------:R-:W-:Y:S01]  /*3240*/  @!P5 IMAD.MOV R95, RZ, RZ, -R95 ;  /* 0x000000ffff5fd224 */ /* 0x000fe200078e0a5f */
[C---:B------:R-:W-:Y:S01]  /*3250*/  ISETP.GT.U32.AND P5, PT, R0.reuse, R115, PT ;  /* 0x000000730000720c */ /* 0x040fe20003fa4070 */
[----:B------:R-:W-:Y:S01]  /*3260*/  @!P4 IMAD.IADD R123, R123, 0x1, -R0 ;  /* 0x000000017b7bc824 */ /* 0x000fe200078e0a00 */
[----:B------:R-:W-:Y:S01]  /*3270*/  @!P2 IADD3 R121, R121, -R0, RZ ;  /* 0x800000007979a210 */ /* 0x000fe20007ffe0ff */
[----:B------:R-:W-:Y:S01]  /*3280*/  IMAD R133, R0, R6, R133 ;  /* 0x0000000600857224 */ /* 0x000fe200078e0285 */
[----:B------:R-:W-:Y:S01]  /*3290*/  ISETP.GE.AND P2, PT, R28, RZ, PT ;  /* 0x000000ff1c00720c */ /* 0x000fe20003f46270 */
[----:B------:R-:W-:Y:S01]  /*32a0*/  IMAD.HI.U32 R6, R5, R135, RZ ;  /* 0x0000008705067227 */ /* 0x000fe200078e00ff */
[----:B------:R-:W-:-:S02]  /*32b0*/  ISETP.GT.U32.AND P4, PT, R0, R121, PT ;  /* 0x000000790000720c */ /* 0x000fc40003f84070 */
[----:B------:R-:W-:Y:S01]  /*32c0*/  IADD3 R14, R14, 0x3e, RZ ;  /* 0x0000003e0e0e7810 */ /* 0x000fe20007ffe0ff */
[----:B------:R-:W-:Y:S01]  /*32d0*/  @!P6 IMAD.MOV R113, RZ, RZ, -R113 ;  /* 0x000000ffff71e224 */ /* 0x000fe200078e0a71 */
[----:B------:R-:W-:Y:S01]  /*32e0*/  ISETP.GT.U32.AND P6, PT, R0, R123, PT ;  /* 0x0000007b0000720c */ /* 0x000fe20003fc4070 */
[----:B------:R-:W-:Y:S01]  /*32f0*/  @!P3 IMAD.IADD R119, R119, 0x1, -R0 ;  /* 0x000000017777b824 */ /* 0x000fe200078e0a00 */
[----:B------:R-:W-:Y:S01]  /*3300*/  ISETP.GE.AND P3, PT, R30, RZ, PT ;  /* 0x000000ff1e00720c */ /* 0x000fe20003f66270 */
[----:B------:R-:W-:Y:S01]  /*3310*/  IMAD.MOV R6, RZ, RZ, -R6 ;  /* 0x000000ffff067224 */ /* 0x000fe200078e0a06 */
[----:B------:R-:W-:Y:S01]  /*3320*/  @!P5 IADD3 R115, R115, -R0, RZ ;  /* 0x800000007373d210 */ /* 0x000fe20007ffe0ff */
[----:B------:R-:W-:Y:S01]  /*3330*/  @!P0 IMAD.MOV R107, RZ, RZ, -R107 ;  /* 0x000000ffff6b8224 */ /* 0x000fe200078e0a6b */
[----:B------:R-:W-:Y:S01]  /*3340*/  ISETP.GE.AND P5, PT, R34, RZ, PT ;  /* 0x000000ff2200720c */ /* 0x000fe20003fa6270 */
[C---:B------:R-:W-:Y:S01]  /*3350*/  IMAD R135, R0.reuse, R6, R135 ;  /* 0x0000000600877224 */ /* 0x040fe200078e0287 */
[----:B------:R-:W-:Y:S01]  /*3360*/  ISETP.GT.U32.AND P0, PT, R0, R117, PT ;  /* 0x000000750000720c */ /* 0x000fe20003f04070 */
[----:B------:R-:W2:Y:S01]  /*3370*/  S2R R6, SR_TID.X ;  /* 0x0000000000067919 */ /* 0x000ea20000002100 */
[----:B------:R-:W-:-:S02]  /*3380*/  @!P4 IADD3 R121, R121, -R0, RZ ;  /* 0x800000007979c210 */ /* 0x000fc40007ffe0ff */
[C---:B------:R-:W-:Y:S01]  /*3390*/  ISETP.GT.U32.AND P4, PT, R0.reuse, R127, PT ;  /* 0x0000007f0000720c */ /* 0x040fe20003f84070 */
[--C-:B------:R-:W-:Y:S01]  /*33a0*/  @!P6 IMAD.IADD R123, R123, 0x1, -R0.reuse ;  /* 0x000000017b7be824 */ /* 0x100fe200078e0a00 */
[C---:B------:R-:W-:Y:S01]  /*33b0*/  ISETP.GT.U32.AND P6, PT, R0.reuse, R129, PT ;  /* 0x000000810000720c */ /* 0x040fe20003fc4070 */
[----:B------:R-:W-:Y:S01]  /*33c0*/  @!P3 IMAD.MOV R119, RZ, RZ, -R119 ;  /* 0x000000ffff77b224 */ /* 0x000fe200078e0a77 */
[----:B------:R-:W-:Y:S01]  /*33d0*/  ISETP.GT.U32.AND P3, PT, R0, R125, PT ;  /* 0x0000007d0000720c */ /* 0x000fe20003f64070 */
[----:B------:R-:W-:Y:S01]  /*33e0*/  @!P2 IMAD.MOV R121, RZ, RZ, -R121 ;  /* 0x000000ffff79a224 */ /* 0x000fe200078e0a79 */
[----:B------:R-:W-:Y:S01]  /*33f0*/  IABS R137, R14 ;  /* 0x0000000e00897213 */ /* 0x000fe20000000000 */
[----:B------:R3:W-:Y:S01]  /*3400*/  STL [R1+0x1814], R14 ;  /* 0x0018140e01007387 */ /* 0x0007e20000100800 */
[----:B------:R-:W-:Y:S01]  /*3410*/  @!P5 IADD3 R115, -R115, RZ, RZ ;  /* 0x000000ff7373d210 */ /* 0x000fe20007ffe1ff */
[----:B------:R-:W-:Y:S01]  /*3420*/  @!P0 IMAD.IADD R117, R117, 0x1, -R0 ;  /* 0x0000000175758824 */ /* 0x000fe200078e0a00 */
[----:B------:R-:W-:Y:S01]  /*3430*/  ISETP.GE.AND P5, PT, R10, RZ, PT ;  /* 0x000000ff0a00720c */ /* 0x000fe20003fa6270 */
[----:B------:R-:W-:Y:S01]  /*3440*/  IMAD.HI.U32 R5, R5, R137, RZ ;  /* 0x0000008905057227 */ /* 0x000fe200078e00ff */
[----:B------:R-:W-:-:S02]  /*3450*/  ISETP.GE.AND P0, PT, R32, RZ, PT ;  /* 0x000000ff2000720c */ /* 0x000fc40003f06270 */
[----:B------:R-:W-:Y:S01]  /*3460*/  @!P4 IADD3 R127, R127, -R0, RZ ;  /* 0x800000007f7fc210 */ /* 0x000fe20007ffe0ff */
[--C-:B------:R-:W-:Y:S01]  /*3470*/  @!P6 IMAD.IADD R129, R129, 0x1, -R0.reuse ;  /* 0x000000018181e824 */ /* 0x100fe200078e0a00 */
[----:B------:R-:W-:Y:S01]  /*3480*/  IADD3 R5, -R5, RZ, RZ ;  /* 0x000000ff05057210 */ /* 0x000fe20007ffe1ff */
[----:B------:R-:W-:Y:S01]  /*3490*/  @!P3 IMAD.IADD R125, R125, 0x1, -R0 ;  /* 0x000000017d7db824 */ /* 0x000fe200078e0a00 */
[C---:B------:R-:W-:Y:S02]  /*34a0*/  ISETP.GT.U32.AND P3, PT, R0.reuse, R131, PT ;  /* 0x000000830000720c */ /* 0x040fe40003f64070 */
[C---:B------:R-:W-:Y:S01]  /*34b0*/  ISETP.GT.U32.AND P2, PT, R0.reuse, R127, PT ;  /* 0x0000007f0000720c */ /* 0x040fe20003f44070 */
[----:B------:R-:W-:Y:S01]  /*34c0*/  IMAD R137, R0, R5, R137 ;  /* 0x0000000500897224 */ /* 0x000fe200078e0289 */
[----:B--2---:R-:W-:Y:S02]  /*34d0*/  LOP3.LUT R72, R6, 0x7f, RZ, 0xc0, !PT ;  /* 0x0000007f06487812 */ /* 0x004fe400078ec0ff */
[C---:B------:R-:W-:Y:S01]  /*34e0*/  ISETP.GT.U32.AND P6, PT, R0.reuse, R129, PT ;  /* 0x000000810000720c */ /* 0x040fe20003fc4070 */
[----:B------:R-:W-:Y:S01]  /*34f0*/  @!P0 IMAD.MOV R117, RZ, RZ, -R117 ;  /* 0x000000ffff758224 */ /* 0x000fe200078e0a75 */
[----:B------:R-:W-:Y:S01]  /*3500*/  ISETP.GT.U32.AND P4, PT, R0, R125, PT ;  /* 0x0000007d0000720c */ /* 0x000fe20003f84070 */
[----:B------:R-:W-:Y:S01]  /*3510*/  IMAD R80, R4, 0x200, R72 ;  /* 0x0000020004507824 */ /* 0x000fe200078e0248 */
[----:B------:R-:W-:-:S02]  /*3520*/  @!P5 IADD3 R123, -R123, RZ, RZ ;  /* 0x000000ff7b7bd210 */ /* 0x000fc40007ffe1ff */
[----:B------:R-:W-:Y:S01]  /*3530*/  ISETP.GT.U32.AND P5, PT, R0, R133, PT ;  /* 0x000000850000720c */ /* 0x000fe20003fa4070 */
[--C-:B------:R-:W-:Y:S01]  /*3540*/  @!P3 IMAD.IADD R131, R131, 0x1, -R0.reuse ;  /* 0x000000018383b824 */ /* 0x100fe200078e0a00 */
[----:B------:R-:W-:Y:S01]  /*3550*/  IABS R5, R80 ;  /* 0x0000005000057213 */ /* 0x000fe20000000000 */
[----:B------:R-:W-:Y:S01]  /*3560*/  STL [R1+0x514], R80 ;  /* 0x0005145001007387 */ /* 0x000fe20000100800 */
[----:B------:R-:W-:Y:S02]  /*3570*/  ISETP.GE.AND P0, PT, R8, RZ, PT ;  /* 0x000000ff0800720c */ /* 0x000fe40003f06270 */
[----:B------:R-:W-:Y:S01]  /*3580*/  @!P2 IADD3 R127, R127, -R0, RZ ;  /* 0x800000007f7fa210 */ /* 0x000fe20007ffe0ff */
[--C-:B------:R-:W-:Y:S01]  /*3590*/  @!P6 IMAD.IADD R129, R129, 0x1, -R0.reuse ;  /* 0x000000018181e824 */ /* 0x100fe200078e0a00 */
[----:B------:R-:W-:Y:S01]  /*35a0*/  ISETP.GE.AND P2, PT, R26, RZ, PT ;  /* 0x000000ff1a00720c */ /* 0x000fe20003f46270 */
[----:B------:R-:W-:Y:S01]  /*35b0*/  @!P4 IMAD.IADD R125, R125, 0x1, -R0 ;  /* 0x000000017d7dc824 */ /* 0x000fe200078e0a00 */
[C---:B------:R-:W-:Y:S01]  /*35c0*/  ISETP.GT.U32.AND P6, PT, R0.reuse, R137, PT ;  /* 0x000000890000720c */ /* 0x040fe20003fc4070 */
[----:B------:R-:W-:Y:S01]  /*35d0*/  IMAD.HI.U32 R4, R3, R5, RZ ;  /* 0x0000000503047227 */ /* 0x000fe200078e00ff */
[----:B------:R-:W-:-:S02]  /*35e0*/  ISETP.GT.U32.AND P4, PT, R0, R135, PT ;  /* 0x000000870000720c */ /* 0x000fc40003f84070 */
[C---:B------:R-:W-:Y:S01]  /*35f0*/  IADD3 R78, R80.reuse, 0x80, RZ ;  /* 0x00000080504e7810 */ /* 0x040fe20007ffe0ff */
[----:B------:R-:W-:Y:S01]  /*3600*/  @!P5 IMAD.IADD R133, R133, 0x1, -R0 ;  /* 0x000000018585d824 */ /* 0x000fe200078e0a00 */
[----:B------:R-:W-:Y:S01]  /*3610*/  IADD3 R76, R80, 0x100, RZ ;  /* 0x00000100504c7810 */ /* 0x000fe20007ffe0ff */
[----:B------:R-:W-:Y:S01]  /*3620*/  @!P0 IMAD.MOV R125, RZ, RZ, -R125 ;  /* 0x000000ffff7d8224 */ /* 0x000fe200078e0a7d */
[----:B------:R-:W-:Y:S01]  /*3630*/  ISETP.GT.U32.AND P3, PT, R0, R131, PT ;  /* 0x000000830000720c */ /* 0x000fe20003f64070 */
[----:B------:R-:W-:Y:S01]  /*3640*/  STL [R1+0x57c], R78 ;  /* 0x00057c4e01007387 */ /* 0x000fe20000100800 */
[----:B------:R-:W-:Y:S01]  /*3650*/  IADD3 R74, R80, 0x180, RZ ;  /* 0x00000180504a7810 */ /* 0x000fe20007ffe0ff */
[----:B------:R-:W-:Y:S01]  /*3660*/  @!P2 IMAD.MOV R127, RZ, RZ, -R127 ;  /* 0x000000ffff7fa224 */ /* 0x000fe200078e0a7f */
[----:B------:R-:W-:Y:S01]  /*3670*/  IADD3 R4, -R4, RZ, RZ ;  /* 0x000000ff04047210 */ /* 0x000fe20007ffe1ff */
[----:B------:R-:W-:Y:S01]  /*3680*/  STL [R1+0x5a0], R76 ;  /* 0x0005a04c01007387 */ /* 0x000fe20000100800 */
[----:B-1----:R-:W-:-:S02]  /*3690*/  IABS R8, R78 ;  /* 0x0000004e00087213 */ /* 0x002fc40000000000 */
[----:B------:R-:W-:Y:S01]  /*36a0*/  IABS R10, R76 ;  /* 0x0000004c000a7213 */ /* 0x000fe20000000000 */
[----:B------:R-:W-:Y:S01]  /*36b0*/  IMAD R5, R2, R4, R5 ;  /* 0x0000000402057224 */ /* 0x000fe200078e0205 */
[----:B------:R-:W-:Y:S01]  /*36c0*/  IABS R12, R74 ;  /* 0x0000004a000c7213 */ /* 0x000fe20000000000 */
[C---:B------:R-:W-:Y:S01]  /*36d0*/  IMAD.HI.U32 R4, R3.reuse, R8, RZ ;  /* 0x0000000803047227 */ /* 0x040fe200078e00ff */
[----:B------:R-:W-:Y:S01]  /*36e0*/  ISETP.GE.AND P5, PT, R24, RZ, PT ;  /* 0x000000ff1800720c */ /* 0x000fe20003fa6270 */
[----:B------:R1:W-:Y:S01]  /*36f0*/  STL [R1+0x61c], R74 ;  /* 0x00061c4a01007387 */ /* 0x0003e20000100800 */
[----:B------:R-:W-:Y:S01]  /*3700*/  ISETP.GT.U32.AND P0, PT, R0, R133, PT ;  /* 0x000000850000720c */ /* 0x000fe20003f04070 */
[----:B------:R-:W-:Y:S01]  /*3710*/  IMAD.HI.U32 R6, R3, R10, RZ ;  /* 0x0000000a03067227 */ /* 0x000fe200078e00ff */
[-C--:B------:R-:W-:Y:S02]  /*3720*/  @!P6 IADD3 R137, R137, -R0.reuse, RZ ;  /* 0x800000008989e210 */ /* 0x080fe40007ffe0ff */
[----:B------:R-:W-:Y:S01]  /*3730*/  @!P4 IADD3 R135, R135, -R0, RZ ;  /* 0x800000008787c210 */ /* 0x000fe20007ffe0ff */
[----:B------:R-:W-:Y:S01]  /*3740*/  IMAD.HI.U32 R3, R3, R12, RZ ;  /* 0x0000000c03037227 */ /* 0x000fe200078e00ff */
[----:B------:R-:W-:-:S02]  /*3750*/  ISETP.GE.AND P2, PT, R20, RZ, PT ;  /* 0x000000ff1400720c */ /* 0x000fc40003f46270 */
[----:B------:R-:W-:Y:S01]  /*3760*/  ISETP.GT.U32.AND P6, PT, R0, R137, PT ;  /* 0x000000890000720c */ /* 0x000fe20003fc4070 */
[----:B------:R-:W-:Y:S01]  /*3770*/  @!P3 IMAD.IADD R131, R131, 0x1, -R0 ;  /* 0x000000018383b824 */ /* 0x000fe200078e0a00 */
[----:B------:R-:W-:Y:S01]  /*3780*/  ISETP.GE.AND P3, PT, R22, RZ, PT ;  /* 0x000000ff1600720c */ /* 0x000fe20003f66270 */
[----:B------:R-:W-:Y:S01]  /*3790*/  IMAD.MOV R25, RZ, RZ, -R4 ;  /* 0x000000ffff197224 */ /* 0x000fe200078e0a04 */
[----:B------:R-:W-:Y:S01]  /*37a0*/  IADD3 R139, -R3, RZ, RZ ;  /* 0x000000ff038b7210 */ /* 0x000fe20007ffe1ff */
[----:B------:R-:W-:Y:S01]  /*37b0*/  IMAD.MOV R29, RZ, RZ, -R6 ;  /* 0x000000ffff1d7224 */ /* 0x000fe200078e0a06 */
[----:B------:R-:W-:Y:S01]  /*37c0*/  ISETP.GT.U32.AND P4, PT, R0, R135, PT ;  /* 0x000000870000720c */ /* 0x000fe20003f84070 */
[----:B------:R-:W-:Y:S01]  /*37d0*/  IMAD R3, R2, R25, R8 ;  /* 0x0000001902037224 */ /* 0x000fe200078e0208 */
[----:B------:R-:W-:Y:S01]  /*37e0*/  @!P0 IADD3 R133, R133, -R0, RZ ;  /* 0x8000000085858210 */ /* 0x000fe20007ffe0ff */
[----:B------:R-:W-:Y:S01]  /*37f0*/  @!P5 IMAD.MOV R129, RZ, RZ, -R129 ;  /* 0x000000ffff81d224 */ /* 0x000fe200078e0a81 */
[----:B------:R-:W-:Y:S01]  /*3800*/  ISETP.GE.AND P5, PT, R18, RZ, PT ;  /* 0x000000ff1200720c */ /* 0x000fe20003fa6270 */
[C---:B------:R-:W-:Y:S01]  /*3810*/  IMAD R25, R2.reuse, R29, R10 ;  /* 0x0000001d02197224 */ /* 0x040fe200078e020a */
[----:B------:R-:W-:Y:S01]  /*3820*/  @!P2 IADD3 R133, -R133, RZ, RZ ;  /* 0x000000ff8585a210 */ /* 0x000fe20007ffe1ff */
[C---:B------:R-:W-:Y:S01]  /*3830*/  IMAD R29, R2.reuse, R139, R12 ;  /* 0x0000008b021d7224 */ /* 0x040fe200078e020c */
[C---:B------:R-:W-:Y:S01]  /*3840*/  ISETP.GT.U32.AND P0, PT, R2.reuse, R5, PT ;  /* 0x000000050200720c */ /* 0x040fe20003f04070 */
[----:B------:R-:W-:Y:S01]  /*3850*/  @!P3 IMAD.MOV R131, RZ, RZ, -R131 ;  /* 0x000000ffff83b224 */ /* 0x000fe200078e0a83 */
[C---:B------:R-:W-:Y:S01]  /*3860*/  ISETP.GT.U32.AND P3, PT, R2.reuse, R25, PT ;  /* 0x000000190200720c */ /* 0x040fe20003f64070 */
[--C-:B------:R-:W-:Y:S01]  /*3870*/  @!P6 IMAD.IADD R137, R137, 0x1, -R0.reuse ;  /* 0x000000018989e824 */ /* 0x100fe200078e0a00 */
[----:B------:R-:W-:Y:S01]  /*3880*/  ISETP.GT.U32.AND P2, PT, R2, R29, PT ;  /* 0x0000001d0200720c */ /* 0x000fe20003f44070 */
[----:B------:R-:W-:Y:S01]  /*3890*/  @!P4 IMAD.IADD R135, R135, 0x1, -R0 ;  /* 0x000000018787c824 */ /* 0x000fe200078e0a00 */
[----:B------:R-:W-:Y:S01]  /*38a0*/  ISETP.GE.AND P6, PT, R14, RZ, PT ;  /* 0x000000ff0e00720c */ /* 0x000fe20003fc6270 */
[----:B------:R-:W-:Y:S01]  /*38b0*/  IMAD R6, R72, c[0x0][0x18c], RZ ;  /* 0x0000630048067a24 */ /* 0x000fe200078e02ff */
[----:B------:R-:W-:Y:S01]  /*38c0*/  ISETP.GT.U32.AND P4, PT, R2, R3, PT ;  /* 0x000000030200720c */ /* 0x000fe20003f84070 */
[----:B------:R-:W-:Y:S01]  /*38d0*/  @!P5 IMAD.MOV R135, RZ, RZ, -R135 ;  /* 0x000000ffff87d224 */ /* 0x000fe200078e0a87 */
[----:B------:R-:W-:-:S02]  /*38e0*/  ISETP.GE.AND P5, PT, R16, RZ, PT ;  /* 0x000000ff1000720c */ /* 0x000fc40003fa6270 */
[----:B------:R-:W-:Y:S02]  /*38f0*/  LOP3.LUT R0, RZ, c[0x0][0x17c], RZ, 0x33, !PT ;  /* 0x00005f00ff007a12 */ /* 0x000fe400078e33ff */
[-C--:B------:R-:W-:Y:S01]  /*3900*/  @!P0 IADD3 R5, R5, -R2.reuse, RZ ;  /* 0x8000000205058210 */ /* 0x080fe20007ffe0ff */
[--C-:B------:R-:W-:Y:S01]  /*3910*/  @!P3 IMAD.IADD R25, R25, 0x1, -R2.reuse ;  /* 0x000000011919b824 */ /* 0x100fe200078e0a02 */
[----:B------:R-:W-:Y:S02]  /*3920*/  IADD3 R4, R252, -0x5, RZ ;  /* 0xfffffffbfc047810 */ /* 0x000fe40007ffe0ff */
[----:B------:R-:W-:Y:S01]  /*3930*/  @!P2 IADD3 R29, R29, -R2, RZ ;  /* 0x800000021d1da210 */ /* 0x000fe20007ffe0ff */
[----:B------:R-:W-:Y:S01]  /*3940*/  @!P6 IMAD.MOV R137, RZ, RZ, -R137 ;  /* 0x000000ffff89e224 */ /* 0x000fe200078e0a89 */
[C---:B------:R-:W-:Y:S01]  /*3950*/  ISETP.GT.U32.AND P3, PT, R2.reuse, R5, PT ;  /* 0x000000050200720c */ /* 0x040fe20003f64070 */
[----:B------:R-:W-:Y:S01]  /*3960*/  @!P4 IMAD.IADD R3, R3, 0x1, -R2 ;  /* 0x000000010303c824 */ /* 0x000fe200078e0a02 */
[C---:B------:R-:W-:Y:S01]  /*3970*/  ISETP.GT.U32.AND P6, PT, R2.reuse, R29, PT ;  /* 0x0000001d0200720c */ /* 0x040fe20003fc4070 */
[----:B------:R-:W-:Y:S01]  /*3980*/  @!P5 IMAD.MOV R57, RZ, RZ, -R57 ;  /* 0x000000ffff39d224 */ /* 0x000fe200078e0a39 */
[----:B------:R-:W-:-:S02]  /*3990*/  ISETP.GT.U32.AND P5, PT, R2, R25, PT ;  /* 0x000000190200720c */ /* 0x000fc40003fa4070 */
[----:B------:R-:W-:Y:S02]  /*39a0*/  ISETP.GT.U32.AND P2, PT, R2, R3, PT ;  /* 0x000000030200720c */ /* 0x000fe40003f44070 */
[----:B------:R-:W-:Y:S02]  /*39b0*/  ISETP.NE.AND P4, PT, RZ, c[0x0][0x17c], PT ;  /* 0x00005f00ff007a0c */ /* 0x000fe40003f85270 */
[----:B------:R-:W-:Y:S02]  /*39c0*/  ISETP.GE.U32.AND P0, PT, R4, 0x7fffff7c, PT ;  /* 0x7fffff7c0400780c */ /* 0x000fe40003f06070 */
[----:B------:R-:W-:Y:S02]  /*39d0*/  SEL R54, R0, R61, !P4 ;  /* 0x0000003d00367207 */ /* 0x000fe40006000000 */
[-C--:B------:R-:W-:Y:S02]  /*39e0*/  @!P3 IADD3 R5, R5, -R2.reuse, RZ ;  /* 0x800000020505b210 */ /* 0x080fe40007ffe0ff */
[----:B------:R-:W-:Y:S01]  /*39f0*/  @!P6 IADD3 R29, R29, -R2, RZ ;  /* 0x800000021d1de210 */ /* 0x000fe20007ffe0ff */
[--C-:B------:R-:W-:Y:S01]  /*3a00*/  @!P5 IMAD.IADD R25, R25, 0x1, -R2.reuse ;  /* 0x000000011919d824 */ /* 0x100fe200078e0a02 */
[----:B------:R-:W-:Y:S01]  /*3a10*/  ISETP.GE.AND P3, PT, R78, RZ, PT ;  /* 0x000000ff4e00720c */ /* 0x000fe20003f66270 */
[----:B------:R-:W-:Y:S01]  /*3a20*/  @!P2 IMAD.IADD R3, R3, 0x1, -R2 ;  /* 0x000000010303a824 */ /* 0x000fe200078e0a02 */
[----:B------:R-:W-:Y:S01]  /*3a30*/  ISETP.GE.AND P6, PT, R74, RZ, PT ;  /* 0x000000ff4a00720c */ /* 0x000fe20003fc6270 */
[----:B------:R-:W-:Y:S01]  /*3a40*/  IMAD.MOV.U32 R2, RZ, RZ, R5 ;  /* 0x000000ffff027224 */ /* 0x000fe200078e0005 */
[----:B------:R-:W-:Y:S01]  /*3a50*/  SEL R30, R0, R9, !P4 ;  /* 0x00000009001e7207 */ /* 0x000fe20006000000 */
[----:B------:R-:W-:Y:S01]  /*3a60*/  IMAD R54, R54, c[0x0][0x190], RZ ;  /* 0x0000640036367a24 */ /* 0x000fe200078e02ff */
[----:B------:R-:W-:-:S02]  /*3a70*/  SEL R32, R0, R13, !P4 ;  /* 0x0000000d00207207 */ /* 0x000fc40006000000 */
[----:B------:R-:W-:Y:S01]  /*3a80*/  SEL R34, R0, R15, !P4 ;  /* 0x0000000f00227207 */ /* 0x000fe20006000000 */
[----:B------:R-:W-:Y:S01]  /*3a90*/  IMAD R30, R30, c[0x0][0x190], RZ ;  /* 0x000064001e1e7a24 */ /* 0x000fe200078e02ff */
[----:B------:R-:W-:Y:S01]  /*3aa0*/  SEL R36, R0, R21, !P4 ;  /* 0x0000001500247207 */ /* 0x000fe20006000000 */
[----:B------:R-:W-:Y:S01]  /*3ab0*/  IMAD R32, R32, c[0x0][0x190], RZ ;  /* 0x0000640020207a24 */ /* 0x000fe200078e02ff */
[----:B------:R-:W-:Y:S01]  /*3ac0*/  SEL R38, R0, R27, !P4 ;  /* 0x0000001b00267207 */ /* 0x000fe20006000000 */
[----:B------:R-:W-:Y:S01]  /*3ad0*/  IMAD R34, R34, c[0x0][0x190], RZ ;  /* 0x0000640022227a24 */ /* 0x000fe200078e02ff */
[C---:B------:R-:W-:Y:S01]  /*3ae0*/  SEL R58, R0.reuse, R69, !P4 ;  /* 0x00000045003a7207 */ /* 0x040fe20006000000 */
[----:B------:R-:W-:Y:S01]  /*3af0*/  @!P6 IMAD.MOV R29, RZ, RZ, -R29 ;  /* 0x000000ffff1de224 */ /* 0x000fe200078e0a1d */
[----:B------:R-:W-:Y:S01]  /*3b00*/  SEL R60, R0, R65, !P4 ;  /* 0x00000041003c7207 */ /* 0x000fe20006000000 */
[----:B------:R-:W-:Y:S01]  /*3b10*/  IMAD R36, R36, c[0x0][0x190], RZ ;  /* 0x0000640024247a24 */ /* 0x000fe200078e02ff */
[----:B------:R-:W-:Y:S01]  /*3b20*/  SEL R61, R0, R67, !P4 ;  /* 0x00000043003d7207 */ /* 0x000fe20006000000 */
[----:B------:R-:W-:Y:S01]  /*3b30*/  IMAD R38, R38, c[0x0][0x190], RZ ;  /* 0x0000640026267a24 */ /* 0x000fe200078e02ff */
[----:B------:R-:W-:Y:S01]  /*3b40*/  SEL R8, R0, R7, !P4 ;  /* 0x0000000700087207 */ /* 0x000fe20006000000 */
[----:B------:R-:W-:Y:S01]  /*3b50*/  IMAD R58, R58, c[0x0][0x190], RZ ;  /* 0x000064003a3a7a24 */ /* 0x000fe200078e02ff */
[----:B------:R-:W-:Y:S01]  /*3b60*/  SEL R11, R0, R11, !P4 ;  /* 0x0000000b000b7207 */ /* 0x000fe20006000000 */
[----:B------:R-:W-:Y:S01]  /*3b70*/  IMAD R60, R60, c[0x0][0x190], RZ ;  /* 0x000064003c3c7a24 */ /* 0x000fe200078e02ff */
[C---:B------:R-:W-:Y:S01]  /*3b80*/  SEL R17, R0.reuse, R17, !P4 ;  /* 0x0000001100117207 */ /* 0x040fe20006000000 */
[----:B------:R-:W-:Y:S01]  /*3b90*/  IMAD R61, R61, c[0x0][0x190], RZ ;  /* 0x000064003d3d7a24 */ /* 0x000fe200078e02ff */
[----:B------:R-:W-:-:S02]  /*3ba0*/  SEL R19, R0, R19, !P4 ;  /* 0x0000001300137207 */ /* 0x000fc40006000000 */
[C---:B------:R-:W-:Y:S02]  /*3bb0*/  SEL R23, R0.reuse, R23, !P4 ;  /* 0x0000001700177207 */ /* 0x040fe40006000000 */
[C---:B------:R-:W-:Y:S02]  /*3bc0*/  SEL R99, R0.reuse, R99, !P4 ;  /* 0x0000006300637207 */ /* 0x040fe40006000000 */
[C---:B------:R-:W-:Y:S02]  /*3bd0*/  SEL R40, R0.reuse, R101, !P4 ;  /* 0x0000006500287207 */ /* 0x040fe40006000000 */
[C---:B------:R-:W-:Y:S01]  /*3be0*/  SEL R10, R0.reuse, R31, !P4 ;  /* 0x0000001f000a7207 */ /* 0x040fe20006000000 */
[----:B------:R-:W-:Y:S01]  /*3bf0*/  IMAD R31, R11, c[0x0][0x190], RZ ;  /* 0x000064000b1f7a24 */ /* 0x000fe200078e02ff */
        /* <DEDUP_REMOVED lines=8> */
[----:B------:R-:W-:Y:S01]  /*3c80*/  SEL R46, R0, R41, !P4 ;  /* 0x00000029002e7207 */ /* 0x000fe20006000000 */
[----:B------:R-:W-:Y:S01]  /*3c90*/  IMAD R40, R40, c[0x0][0x190], RZ ;  /* 0x0000640028287a24 */ /* 0x000fe200078e02ff */
[----:B---3--:R-:W-:Y:S01]  /*3ca0*/  SEL R14, R0, R43, !P4 ;  /* 0x0000002b000e7207 */ /* 0x008fe20006000000 */
        /* <DEDUP_REMOVED lines=63> */
[C---:B------:R-:W-:Y:S01]  /*40a0*/  SEL R121, R0.reuse, R121, !P4 ;  /* 0x0000007900797207 */ /* 0x040fe20006000000 */
[----:B------:R-:W-:Y:S01]  /*40b0*/  IMAD R19, R115, c[0x0][0x190], RZ ;  /* 0x0000640073137a24 */ /* 0x000fe200078e02ff */
[----:B------:R-:W-:Y:S01]  /*40c0*/  SEL R123, R0, R123, !P4 ;  /* 0x0000007b007b7207 */ /* 0x000fe20006000000 */
        /* <DEDUP_REMOVED lines=17> */
[----:B------:R-:W-:Y:S01]  /*41e0*/  ISETP.GE.AND P5, PT, R76, RZ, PT ;  /* 0x000000ff4c00720c */ /* 0x000fe20003fa6270 */
[----:B------:R-:W-:Y:S01]  /*41f0*/  IMAD R63, R77, c[0x0][0x190], RZ ;  /* 0x000064004d3f7a24 */ /* 0x000fe200078e02ff */
[----:B------:R-:W-:Y:S01]  /*4200*/  ISETP.GE.AND P4, PT, R80, RZ, PT ;  /* 0x000000ff5000720c */ /* 0x000fe20003f86270 */
[----:B------:R-:W-:Y:S01]  /*4210*/  IMAD R10, R133, c[0x0][0x190], RZ ;  /* 0x00006400850a7a24 */ /* 0x000fe200078e02ff */
[----:B------:R-:W-:Y:S01]  /*4220*/  IADD3 R0, R252, -0x9, RZ ;  /* 0xfffffff7fc007810 */ /* 0x000fe20007ffe0ff */
[----:B------:R-:W-:Y:S01]  /*4230*/  IMAD R9, R9, c[0x0][0x190], RZ ;  /* 0x0000640009097a24 */ /* 0x000fe200078e02ff */
[----:B------:R-:W-:-:S02]  /*4240*/  @!P3 IADD3 R3, -R3, RZ, RZ ;  /* 0x000000ff0303b210 */ /* 0x000fc40007ffe1ff */
[----:B------:R-:W-:Y:S02]  /*4250*/  ISETP.NE.AND P3, PT, RZ, c[0x0][0x178], PT ;  /* 0x00005e00ff007a0c */ /* 0x000fe40003f65270 */
[----:B------:R-:W-:Y:S02]  /*4260*/  LOP3.LUT R7, RZ, c[0x0][0x178], RZ, 0x33, !PT ;  /* 0x00005e00ff077a12 */ /* 0x000fe400078e33ff */
[----:B------:R-:W-:Y:S01]  /*4270*/  ISETP.GE.U32.AND P2, PT, R0, 0x7fffff78, PT ;  /* 0x7fffff780000780c */ /* 0x000fe20003f46070 */
[----:B------:R-:W-:Y:S01]  /*4280*/  @!P5 IMAD.MOV R25, RZ, RZ, -R25 ;  /* 0x000000ffff19d224 */ /* 0x000fe200078e0a19 */
[----:B------:R-:W-:Y:S01]  /*4290*/  IADD3 R4, R252, -0xd, RZ ;  /* 0xfffffff3fc047810 */ /* 0x000fe20007ffe0ff */
[----:B------:R-:W-:Y:S01]  /*42a0*/  @!P4 IMAD.MOV R2, RZ, RZ, -R2 ;  /* 0x000000ffff02c224 */ /* 0x000fe200078e0a02 */
[----:B------:R-:W-:Y:S01]  /*42b0*/  SEL R0, R7, R29, !P3 ;  /* 0x0000001d07007207 */ /* 0x000fe20005800000 */
[----:B------:R-:W-:Y:S01]  /*42c0*/  IMAD R29, R8, c[0x0][0x190], RZ ;  /* 0x00006400081d7a24 */ /* 0x000fe200078e02ff */
[----:B------:R-:W-:Y:S01]  /*42d0*/  LEA R5, P5, R6, c[0x0][0x168], 0x2 ;  /* 0x00005a0006057a11 */ /* 0x000fe200078a10ff */
[----:B------:R-:W-:Y:S01]  /*42e0*/  IMAD R8, R135, c[0x0][0x190], RZ ;  /* 0x0000640087087a24 */ /* 0x000fe200078e02ff */
[----:B------:R-:W-:-:S02]  /*42f0*/  ISETP.GE.U32.AND P4, PT, R4, 0x7fffff74, PT ;  /* 0x7fffff740400780c */ /* 0x000fc40003f86070 */
[C---:B------:R-:W-:Y:S02]  /*4300*/  SEL R4, R7.reuse, R3, !P3 ;  /* 0x0000000307047207 */ /* 0x040fe40005800000 */
[----:B------:R-:W-:Y:S02]  /*4310*/  LEA.HI.X.SX32 R6, R6, c[0x0][0x16c], 0x2, P5 ;  /* 0x00005b0006067a11 */ /* 0x000fe400028f16ff */
[C---:B------:R-:W-:Y:S02]  /*4320*/  SEL R2, R7.reuse, R2, !P3 ;  /* 0x0000000207027207 */ /* 0x040fe40005800000 */
[----:B------:R-:W-:Y:S01]  /*4330*/  SEL R3, R7, R25, !P3 ;  /* 0x0000001907037207 */ /* 0x000fe20005800000 */
[----:B------:R-:W-:Y:S01]  /*4340*/  IMAD R25, R95, c[0x0][0x190], RZ ;  /* 0x000064005f197a24 */ /* 0x000fe200078e02ff */
[-C--:B------:R-:W-:Y:S01]  /*4350*/  LEA R194, P5, R29, R5.reuse, 0x2 ;  /* 0x000000051dc27211 */ /* 0x080fe200078a10ff */
[----:B------:R-:W-:Y:S01]  /*4360*/  IMAD R7, R137, c[0x0][0x190], RZ ;  /* 0x0000640089077a24 */ /* 0x000fe200078e02ff */
[----:B-1----:R-:W-:-:S02]  /*4370*/  LEA R74, P3, R30, R5, 0x2 ;  /* 0x000000051e4a7211 */ /* 0x002fc400078610ff */
[-C--:B------:R-:W-:Y:S02]  /*4380*/  LEA.HI.X.SX32 R195, R29, R6.reuse, 0x2, P5 ;  /* 0x000000061dc37211 */ /* 0x080fe400028f16ff */
[-C--:B------:R-:W-:Y:S02]  /*4390*/  LEA.HI.X.SX32 R75, R30, R6.reuse, 0x2, P3 ;  /* 0x000000061e4b7211 */ /* 0x080fe400018f16ff */
[CC--:B------:R-:W-:Y:S01]  /*43a0*/  LEA R78, P6, R32.reuse, R5.reuse, 0x2 ;  /* 0x00000005204e7211 */ /* 0x0c0fe200078c10ff */
[----:B------:R-:W-:Y:S01]  /*43b0*/  STL.64 [R1+0x7b0], R194 ;  /* 0x0007b0c201007387 */ /* 0x000fe20000100a00 */
[-C--:B------:R-:W-:Y:S02]  /*43c0*/  LEA R80, P5, R31, R5.reuse, 0x2 ;  /* 0x000000051f507211 */ /* 0x080fe400078a10ff */
[----:B------:R-:W-:Y:S01]  /*43d0*/  LEA.HI.X.SX32 R79, R32, R6, 0x2, P6 ;  /* 0x00000006204f7211 */ /* 0x000fe200030f16ff */
[----:B------:R1:W-:Y:S01]  /*43e0*/  STL.64 [R1+0x7a0], R74 ;  /* 0x0007a04a01007387 */ /* 0x0003e20000100a00 */
[----:B------:R-:W-:-:S02]  /*43f0*/  LEA R30, P6, R35, R5, 0x2 ;  /* 0x00000005231e7211 */ /* 0x000fc400078c10ff */
[-C--:B------:R-:W-:Y:S02]  /*4400*/  LEA.HI.X.SX32 R81, R31, R6.reuse, 0x2, P5 ;  /* 0x000000061f517211 */ /* 0x080fe400028f16ff */
[CC--:B------:R-:W-:Y:S02]  /*4410*/  LEA R76, P5, R34.reuse, R5.reuse, 0x2 ;  /* 0x00000005224c7211 */ /* 0x0c0fe400078a10ff */
[-C--:B------:R-:W-:Y:S01]  /*4420*/  LEA.HI.X.SX32 R31, R35, R6.reuse, 0x2, P6 ;  /* 0x00000006231f7211 */ /* 0x080fe200030f16ff */
[----:B------:R2:W-:Y:S01]  /*4430*/  STL.64 [R1+0x798], R80 ;  /* 0x0007985001007387 */ /* 0x0005e20000100a00 */
[----:B------:R-:W-:Y:S02]  /*4440*/  LEA.HI.X.SX32 R77, R34, R6, 0x2, P5 ;  /* 0x00000006224d7211 */ /* 0x000fe400028f16ff */
[-C--:B------:R-:W-:Y:S02]  /*4450*/  LEA R32, P5, R37, R5.reuse, 0x2 ;  /* 0x0000000525207211 */ /* 0x080fe400078a10ff */
[----:B-1----:R-:W-:-:S02]  /*4460*/  LEA R74, P3, R33, R5, 0x2 ;  /* 0x00000005214a7211 */ /* 0x002fc400078610ff */
[C---:B------:R-:W-:Y:S02]  /*4470*/  IADD3 R51, R252.reuse, -0x11, RZ ;  /* 0xffffffeffc337810 */ /* 0x040fe40007ffe0ff */
[-C--:B------:R-:W-:Y:S02]  /*4480*/  LEA.HI.X.SX32 R75, R33, R6.reuse, 0x2, P3 ;  /* 0x00000006214b7211 */ /* 0x080fe400018f16ff */
[----:B------:R-:W-:Y:S02]  /*4490*/  LEA.HI.X.SX32 R33, R37, R6, 0x2, P5 ;  /* 0x0000000625217211 */ /* 0x000fe400028f16ff */
[C---:B--2---:R-:W-:Y:S01]  /*44a0*/  IADD3 R80, R252.reuse, -0x61, RZ ;  /* 0xffffff9ffc507810 */ /* 0x044fe20007ffe0ff */
[----:B------:R1:W-:Y:S01]  /*44b0*/  STL.64 [R1+0x788], R74 ;  /* 0x0007884a01007387 */ /* 0x0003e20000100a00 */
[C---:B------:R-:W-:Y:S02]  /*44c0*/  IADD3 R88, R252.reuse, -0x65, RZ ;  /* 0xffffff9bfc587810 */ /* 0x040fe40007ffe0ff */
[C---:B------:R-:W-:Y:S01]  /*44d0*/  IADD3 R96, R252.reuse, -0x69, RZ ;  /* 0xffffff97fc607810 */ /* 0x040fe20007ffe0ff */
[----:B------:R-:W-:Y:S01]  /*44e0*/  STL.64 [R1+0x790], R78 ;  /* 0x0007904e01007387 */ /* 0x000fe20000100a00 */
[----:B------:R-:W-:-:S02]  /*44f0*/  IADD3 R104, R252, -0x6d, RZ ;  /* 0xffffff93fc687810 */ /* 0x000fc40007ffe0ff */
[----:B------:R-:W-:Y:S01]  /*4500*/  IADD3 R112, R252, -0x71, RZ ;  /* 0xffffff8ffc707810 */ /* 0x000fe20007ffe0ff */
[----:B------:R2:W-:Y:S01]  /*4510*/  STL.64 [R1+0x778], R30 ;  /* 0x0007781e01007387 */ /* 0x0005e20000100a00 */
[----:B-1----:R-:W-:-:S03]  /*4520*/  LEA R74, P3, R36, R5, 0x2 ;  /* 0x00000005244a7211 */ /* 0x002fc600078610ff */
[----:B------:R-:W-:Y:S01]  /*4530*/  STL.64 [R1+0x780], R76 ;  /* 0x0007804c01007387 */ /* 0x000fe20000100a00 */
[----:B------:R-:W-:-:S03]  /*4540*/  LEA.HI.X.SX32 R75, R36, R6, 0x2, P3 ;  /* 0x00000006244b7211 */ /* 0x000fc600018f16ff */
[----:B------:R1:W-:Y:S01]  /*4550*/  STL.64 [R1+0x768], R32 ;  /* 0x0007682001007387 */ /* 0x0003e20000100a00 */
[CC--:B------:R-:W-:Y:S02]  /*4560*/  LEA R34, P3, R39.reuse, R5.reuse, 0x2 ;  /* 0x0000000527227211 */ /* 0x0c0fe400078610ff */
[CC--:B--2---:R-:W-:Y:S01]  /*4570*/  LEA R30, P6, R38.reuse, R5.reuse, 0x2 ;  /* 0x00000005261e7211 */ /* 0x0c4fe200078c10ff */
[----:B------:R-:W-:Y:S01]  /*4580*/  STL.64 [R1+0x770], R74 ;  /* 0x0007704a01007387 */ /* 0x000fe20000100a00 */
[-C--:B------:R-:W-:Y:S02]  /*4590*/  LEA.HI.X.SX32 R35, R39, R6.reuse, 0x2, P3 ;  /* 0x0000000627237211 */ /* 0x080fe400018f16ff */
[----:B------:R-:W-:Y:S02]  /*45a0*/  LEA.HI.X.SX32 R31, R38, R6, 0x2, P6 ;  /* 0x00000006261f7211 */ /* 0x000fe400030f16ff */
[----:B-1----:R-:W-:-:S03]  /*45b0*/  LEA R32, P5, R40, R5, 0x2 ;  /* 0x0000000528207211 */ /* 0x002fc600078a10ff */
[----:B------:R1:W-:Y:S01]  /*45c0*/  STL.64 [R1+0x760], R30 ;  /* 0x0007601e01007387 */ /* 0x0003e20000100a00 */
[----:B------:R-:W-:-:S03]  /*45d0*/  LEA.HI.X.SX32 R33, R40, R6, 0x2, P5 ;  /* 0x0000000628217211 */ /* 0x000fc600028f16ff */
[----:B------:R2:W-:Y:S01]  /*45e0*/  STL.64 [R1+0x758], R34 ;  /* 0x0007582201007387 */ /* 0x0005e20000100a00 */
[----:B------:R-:W-:-:S03]  /*45f0*/  IADD3 R40, R252, -0x4d, RZ ;  /* 0xffffffb3fc287810 */ /* 0x000fc60007ffe0ff */
[----:B------:R3:W-:Y:S01]  /*4600*/  STL.64 [R1+0x750], R32 ;  /* 0x0007502001007387 */ /* 0x0007e20000100a00 */
[----:B-1----:R-:W-:-:S04]  /*4610*/  LEA R30, P6, R41, R5, 0x2 ;  /* 0x00000005291e7211 */ /* 0x002fc800078c10ff */
[-C--:B------:R-:W-:Y:S02]  /*4620*/  LEA.HI.X.SX32 R31, R41, R6.reuse, 0x2, P6 ;  /* 0x00000006291f7211 */ /* 0x080fe400030f16ff */
[CC--:B--2---:R-:W-:Y:S02]  /*4630*/  LEA R34, P3, R42.reuse, R5.reuse, 0x2 ;  /* 0x000000052a227211 */ /* 0x0c4fe400078610ff */
[C---:B---3--:R-:W-:Y:S01]  /*4640*/  LEA R32, P5, R43.reuse, R5, 0x2 ;  /* 0x000000052b207211 */ /* 0x048fe200078a10ff */
[----:B------:R1:W-:Y:S01]  /*4650*/  STL.64 [R1+0x748], R30 ;  /* 0x0007481e01007387 */ /* 0x0003e20000100a00 */
[-C--:B------:R-:W-:Y:S02]  /*4660*/  LEA.HI.X.SX32 R35, R42, R6.reuse, 0x2, P3 ;  /* 0x000000062a237211 */ /* 0x080fe400018f16ff */
[----:B------:R-:W-:-:S03]  /*4670*/  LEA.HI.X.SX32 R33, R43, R6, 0x2, P5 ;  /* 0x000000062b217211 */ /* 0x000fc600028f16ff */
[----:B------:R2:W-:Y:S04]  /*4680*/  STL.64 [R1+0x740], R34 ;  /* 0x0007402201007387 */ /* 0x0005e80000100a00 */
[----:B------:R3:W-:Y:S01]  /*4690*/  STL.64 [R1+0x738], R32 ;  /* 0x0007382001007387 */ /* 0x0007e20000100a00 */
[----:B-1----:R-:W-:-:S04]  /*46a0*/  LEA R30, P6, R44, R5, 0x2 ;  /* 0x000000052c1e7211 */ /* 0x002fc800078c10ff */
[----:B------:R-:W-:Y:S02]  /*46b0*/  LEA.HI.X.SX32 R31, R44, R6, 0x2, P6 ;  /* 0x000000062c1f7211 */ /* 0x000fe400030f16ff */
[----:B--2---:R-:W-:-:S03]  /*46c0*/  LEA R34, P3, R45, R5, 0x2 ;  /* 0x000000052d227211 */ /* 0x004fc600078610ff */
[----:B------:R1:W-:Y:S01]  /*46d0*/  STL.64 [R1+0x730], R30 ;  /* 0x0007301e01007387 */ /* 0x0003e20000100a00 */
[C---:B---3--:R-:W-:Y:S02]  /*46e0*/  LEA R32, P5, R46.reuse, R5, 0x2 ;  /* 0x000000052e207211 */ /* 0x048fe400078a10ff */
[-C--:B------:R-:W-:Y:S02]  /*46f0*/  LEA.HI.X.SX32 R35, R45, R6.reuse, 0x2, P3 ;  /* 0x000000062d237211 */ /* 0x080fe400018f16ff */
[----:B------:R-:W-:-:S03]  /*4700*/  LEA.HI.X.SX32 R33, R46, R6, 0x2, P5 ;  /* 0x000000062e217211 */ /* 0x000fc600028f16ff */
[----:B------:R2:W-:Y:S01]  /*4710*/  STL.64 [R1+0x728], R34 ;  /* 0x0007282201007387 */ /* 0x0005e20000100a00 */
[----:B-1----:R-:W-:-:S03]  /*4720*/  LEA R30, P6, R47, R5, 0x2 ;  /* 0x000000052f1e7211 */ /* 0x002fc600078c10ff */
[----:B------:R1:W-:Y:S01]  /*4730*/  STL.64 [R1+0x720], R32 ;  /* 0x0007202001007387 */ /* 0x0003e20000100a00 */
[----:B------:R-:W-:Y:S02]  /*4740*/  LEA.HI.X.SX32 R31, R47, R6, 0x2, P6 ;  /* 0x000000062f1f7211 */ /* 0x000fe400030f16ff */
[----:B--2---:R-:W-:-:S03]  /*4750*/  LEA R34, P3, R48, R5, 0x2 ;  /* 0x0000000530227211 */ /* 0x004fc600078610ff */
[----:B------:R2:W-:Y:S01]  /*4760*/  STL.64 [R1+0x718], R30 ;  /* 0x0007181e01007387 */ /* 0x0005e20000100a00 */
[-C--:B------:R-:W-:Y:S02]  /*4770*/  LEA.HI.X.SX32 R35, R48, R6.reuse, 0x2, P3 ;  /* 0x0000000630237211 */ /* 0x080fe400018f16ff */
[CC--:B-1----:R-:W-:Y:S02]  /*4780*/  LEA R32, P5, R49.reuse, R5.reuse, 0x2 ;  /* 0x0000000531207211 */ /* 0x0c2fe400078a10ff */
[----:B------:R-:W-:Y:S01]  /*4790*/  IADD3 R48, R252, -0x51, RZ ;  /* 0xffffffaffc307810 */ /* 0x000fe20007ffe0ff */
[----:B------:R1:W-:Y:S01]  /*47a0*/  STL.64 [R1+0x710], R34 ;  /* 0x0007102201007387 */ /* 0x0003e20000100a00 */
[----:B------:R-:W-:Y:S02]  /*47b0*/  LEA.HI.X.SX32 R33, R49, R6, 0x2, P5 ;  /* 0x0000000631217211 */ /* 0x000fe400028f16ff */
[----:B--2---:R-:W-:-:S03]  /*47c0*/  LEA R30, P6, R50, R5, 0x2 ;  /* 0x00000005321e7211 */ /* 0x004fc600078c10ff */
[----:B------:R2:W-:Y:S01]  /*47d0*/  STL.64 [R1+0x708], R32 ;  /* 0x0007082001007387 */ /* 0x0005e20000100a00 */
[----:B------:R-:W-:Y:S02]  /*47e0*/  LEA.HI.X.SX32 R31, R50, R6, 0x2, P6 ;  /* 0x00000006321f7211 */ /* 0x000fe400030f16ff */
[----:B-1----:R-:W-:-:S03]  /*47f0*/  LEA R34, P3, R52, R5, 0x2 ;  /* 0x0000000534227211 */ /* 0x002fc600078610ff */
        /* <DEDUP_REMOVED lines=13> */
[-C--:B------:R-:W-:Y:S02]  /*48d0*/  LEA.HI.X.SX32 R33, R56, R6.reuse, 0x2, P5 ;  /* 0x0000000638217211 */ /* 0x080fe400028f16ff */
[----:B------:R-:W-:Y:S02]  /*48e0*/  IADD3 R56, R252, -0x55, RZ ;  /* 0xffffffabfc387810 */ /* 0x000fe40007ffe0ff */
[CC--:B--2---:R-:W-:Y:S01]  /*48f0*/  LEA R30, P6, R57.reuse, R5.reuse, 0x2 ;  /* 0x00000005391e7211 */ /* 0x0c4fe200078c10ff */
[----:B------:R2:W-:Y:S03]  /*4900*/  STL.64 [R1+0x6d8], R32 ;  /* 0x0006d82001007387 */ /* 0x0005e60000100a00 */
        /* <DEDUP_REMOVED lines=22> */
[CC--:B--2---:R-:W-:Y:S02]  /*4a70*/  LEA R32, P5, R65.reuse, R5.reuse, 0x2 ;  /* 0x0000000541207211 */ /* 0x0c4fe400078a10ff */
[----:B------:R-:W-:Y:S01]  /*4a80*/  IADD3 R64, R252, -0x59, RZ ;  /* 0xffffffa7fc407810 */ /* 0x000fe20007ffe0ff */
        /* <DEDUP_REMOVED lines=25> */
[-C--:B------:R-:W-:Y:S02]  /*4c20*/  LEA.HI.X.SX32 R35, R27, R6.reuse, 0x2, P3 ;  /* 0x000000061b237211 */ /* 0x080fe400018f16ff */
[-C--:B-1----:R-:W-:Y:S02]  /*4c30*/  LEA R32, P5, R26, R5.reuse, 0x2 ;  /* 0x000000051a207211 */ /* 0x082fe400078a10ff */
[-C--:B------:R-:W-:Y:S02]  /*4c40*/  LEA R28, P3, R24, R5.reuse, 0x2 ;  /* 0x00000005181c7211 */ /* 0x080fe400078610ff */
[-C--:B------:R-:W-:Y:S02]  /*4c50*/  LEA.HI.X.SX32 R33, R26, R6.reuse, 0x2, P5 ;  /* 0x000000061a217211 */ /* 0x080fe400028f16ff */
[-C--:B------:R-:W-:Y:S02]  /*4c60*/  LEA.HI.X.SX32 R29, R24, R6.reuse, 0x2, P3 ;  /* 0x00000006181d7211 */ /* 0x080fe400018f16ff */
[CC--:B--2---:R-:W-:Y:S01]  /*4c70*/  LEA R30, P6, R25.reuse, R5.reuse, 0x2 ;  /* 0x00000005191e7211 */ /* 0x0c4fe200078c10ff */
[----:B------:R1:W-:Y:S03]  /*4c80*/  STL.64 [R1+0x648], R32 ;  /* 0x0006482001007387 */ /* 0x0003e60000100a00 */
[----:B------:R-:W-:Y:S01]  /*4c90*/  LEA.HI.X.SX32 R31, R25, R6, 0x2, P6 ;  /* 0x00000006191f7211 */ /* 0x000fe200030f16ff */
[----:B------:R-:W-:Y:S04]  /*4ca0*/  STL.64 [R1+0x650], R34 ;  /* 0x0006502201007387 */ /* 0x000fe80000100a00 */
[----:B------:R2:W-:Y:S01]  /*4cb0*/  STL.64 [R1+0x640], R30 ;  /* 0x0006401e01007387 */ /* 0x0005e20000100a00 */
[----:B-1----:R-:W-:-:S03]  /*4cc0*/  LEA R32, P5, R23, R5, 0x2 ;  /* 0x0000000517207211 */ /* 0x002fc600078a10ff */
[----:B------:R1:W-:Y:S01]  /*4cd0*/  STL.64 [R1+0x638], R28 ;  /* 0x0006381c01007387 */ /* 0x0003e20000100a00 */
[-C--:B------:R-:W-:Y:S02]  /*4ce0*/  LEA.HI.X.SX32 R33, R23, R6.reuse, 0x2, P5 ;  /* 0x0000000617217211 */ /* 0x080fe400028f16ff */
[-C--:B------:R-:W-:Y:S02]  /*4cf0*/  LEA R26, P5, R20, R5.reuse, 0x2 ;  /* 0x00000005141a7211 */ /* 0x080fe400078a10ff */
[-C--:B--2---:R-:W-:Y:S01]  /*4d00*/  LEA R30, P6, R22, R5.reuse, 0x2 ;  /* 0x00000005161e7211 */ /* 0x084fe200078c10ff */
[----:B------:R2:W-:Y:S01]  /*4d10*/  STL.64 [R1+0x630], R32 ;  /* 0x0006302001007387 */ /* 0x0005e20000100a00 */
[-C--:B------:R-:W-:Y:S02]  /*4d20*/  LEA.HI.X.SX32 R27, R20, R6.reuse, 0x2, P5 ;  /* 0x00000006141b7211 */ /* 0x080fe400028f16ff */
[----:B------:R-:W-:Y:S02]  /*4d30*/  LEA.HI.X.SX32 R31, R22, R6, 0x2, P6 ;  /* 0x00000006161f7211 */ /* 0x000fe400030f16ff */
[----:B-1----:R-:W-:-:S02]  /*4d40*/  LEA R28, P3, R21, R5, 0x2 ;  /* 0x00000005151c7211 */ /* 0x002fc400078610ff */
[-C--:B------:R-:W-:Y:S01]  /*4d50*/  LEA R24, P6, R19, R5.reuse, 0x2 ;  /* 0x0000000513187211 */ /* 0x080fe200078c10ff */
[----:B------:R-:W-:Y:S01]  /*4d60*/  STL.64 [R1+0x628], R30 ;  /* 0x0006281e01007387 */ /* 0x000fe20000100a00 */
[-C--:B------:R-:W-:Y:S02]  /*4d70*/  LEA.HI.X.SX32 R29, R21, R6.reuse, 0x2, P3 ;  /* 0x00000006151d7211 */ /* 0x080fe400018f16ff */
[C---:B------:R-:W-:Y:S01]  /*4d80*/  LEA R22, P3, R18.reuse, R5, 0x2 ;  /* 0x0000000512167211 */ /* 0x040fe200078610ff */
[----:B------:R1:W-:Y:S01]  /*4d90*/  STL.64 [R1+0x610], R26 ;  /* 0x0006101a01007387 */ /* 0x0003e20000100a00 */
[-C--:B------:R-:W-:Y:S02]  /*4da0*/  LEA.HI.X.SX32 R25, R19, R6.reuse, 0x2, P6 ;  /* 0x0000000613197211 */ /* 0x080fe400030f16ff */
[----:B------:R-:W-:Y:S01]  /*4db0*/  LEA.HI.X.SX32 R23, R18, R6, 0x2, P3 ;  /* 0x0000000612177211 */ /* 0x000fe200018f16ff */
[----:B------:R-:W-:Y:S01]  /*4dc0*/  STL.64 [R1+0x620], R28 ;  /* 0x0006201c01007387 */ /* 0x000fe20000100a00 */
[----:B--2---:R-:W-:-:S03]  /*4dd0*/  IADD3 R32, R252, -0x49, RZ ;  /* 0xffffffb7fc207810 */ /* 0x004fc60007ffe0ff */
[----:B------:R2:W-:Y:S01]  /*4de0*/  STL.64 [R1+0x608], R24 ;  /* 0x0006081801007387 */ /* 0x0005e20000100a00 */
[----:B-1----:R-:W-:-:S03]  /*4df0*/  LEA R26, P5, R17, R5, 0x2 ;  /* 0x00000005111a7211 */ /* 0x002fc600078a10ff */
[----:B------:R1:W-:Y:S01]  /*4e00*/  STL.64 [R1+0x600], R22 ;  /* 0x0006001601007387 */ /* 0x0003e20000100a00 */
[-C--:B------:R-:W-:Y:S02]  /*4e10*/  LEA.HI.X.SX32 R27, R17, R6.reuse, 0x2, P5 ;  /* 0x00000006111b7211 */ /* 0x080fe400028f16ff */
[-C--:B------:R-:W-:Y:S02]  /*4e20*/  LEA R20, P5, R14, R5.reuse, 0x2 ;  /* 0x000000050e147211 */ /* 0x080fe400078a10ff */
[-C--:B--2---:R-:W-:Y:S01]  /*4e30*/  LEA R24, P6, R16, R5.reuse, 0x2 ;  /* 0x0000000510187211 */ /* 0x084fe200078c10ff */
[----:B------:R-:W-:Y:S01]  /*4e40*/  STL.64 [R1+0x5f8], R26 ;  /* 0x0005f81a01007387 */ /* 0x000fe20000100a00 */
[-C--:B------:R-:W-:Y:S02]  /*4e50*/  LEA.HI.X.SX32 R21, R14, R6.reuse, 0x2, P5 ;  /* 0x000000060e157211 */ /* 0x080fe400028f16ff */
[----:B------:R-:W-:Y:S02]  /*4e60*/  LEA.HI.X.SX32 R25, R16, R6, 0x2, P6 ;  /* 0x0000000610197211 */ /* 0x000fe400030f16ff */
[----:B-1----:R-:W-:-:S02]  /*4e70*/  LEA R22, P3, R15, R5, 0x2 ;  /* 0x000000050f167211 */ /* 0x002fc400078610ff */
[-C--:B------:R-:W-:Y:S01]  /*4e80*/  LEA R18, P6, R13, R5.reuse, 0x2 ;  /* 0x000000050d127211 */ /* 0x080fe200078c10ff */
[----:B------:R1:W-:Y:S01]  /*4e90*/  STL.64 [R1+0x5f0], R24 ;  /* 0x0005f01801007387 */ /* 0x0003e20000100a00 */
[-C--:B------:R-:W-:Y:S02]  /*4ea0*/  LEA.HI.X.SX32 R23, R15, R6.reuse, 0x2, P3 ;  /* 0x000000060f177211 */ /* 0x080fe400018f16ff */
[----:B------:R-:W-:Y:S01]  /*4eb0*/  LEA.HI.X.SX32 R19, R13, R6, 0x2, P6 ;  /* 0x000000060d137211 */ /* 0x000fe200030f16ff */
[----:B------:R2:W-:Y:S01]  /*4ec0*/  STL.64 [R1+0x5e0], R20 ;  /* 0x0005e01401007387 */ /* 0x0005e20000100a00 */
[----:B------:R-:W-:-:S03]  /*4ed0*/  LEA R16, P3, R12, R5, 0x2 ;  /* 0x000000050c107211 */ /* 0x000fc600078610ff */
[----:B------:R-:W-:Y:S01]  /*4ee0*/  STL.64 [R1+0x5e8], R22 ;  /* 0x0005e81601007387 */ /* 0x000fe20000100a00 */
[----:B------:R-:W-:-:S03]  /*4ef0*/  LEA.HI.X.SX32 R17, R12, R6, 0x2, P3 ;  /* 0x000000060c117211 */ /* 0x000fc600018f16ff */
[----:B------:R3:W-:Y:S01]  /*4f00*/  STL.64 [R1+0x5d8], R18 ;  /* 0x0005d81201007387 */ /* 0x0007e20000100a00 */
[----:B-1----:R-:W-:Y:S02]  /*4f10*/  IADD3 R24, R252, -0x45, RZ ;  /* 0xffffffbbfc187810 */ /* 0x002fe40007ffe0ff */
[CC--:B--2---:R-:W-:Y:S01]  /*4f20*/  LEA R20, P5, R11.reuse, R5.reuse, 0x2 ;  /* 0x000000050b147211 */ /* 0x0c4fe200078a10ff */
[----:B------:R1:W-:Y:S03]  /*4f30*/  STL.64 [R1+0x5d0], R16 ;  /* 0x0005d01001007387 */ /* 0x0003e60000100a00 */
[-C--:B------:R-:W-:Y:S02]  /*4f40*/  LEA.HI.X.SX32 R21, R11, R6.reuse, 0x2, P5 ;  /* 0x000000060b157211 */ /* 0x080fe400028f16ff */
[CC--:B------:R-:W-:Y:S02]  /*4f50*/  LEA R14, P5, R7.reuse, R5.reuse, 0x2 ;  /* 0x00000005070e7211 */ /* 0x0c0fe400078a10ff */
[CC--:B---3--:R-:W-:Y:S01]  /*4f60*/  LEA R18, P6, R10.reuse, R5.reuse, 0x2 ;  /* 0x000000050a127211 */ /* 0x0c8fe200078c10ff */
[----:B------:R-:W-:Y:S01]  /*4f70*/  STL.64 [R1+0x5c8], R20 ;  /* 0x0005c81401007387 */ /* 0x000fe20000100a00 */
[-C--:B------:R-:W-:Y:S01]  /*4f80*/  LEA.HI.X.SX32 R15, R7, R6.reuse, 0x2, P5 ;  /* 0x00000006070f7211 */ /* 0x080fe200028f16ff */
[----:B------:R-:W-:Y:S01]  /*4f90*/  IMAD R7, R3, c[0x0][0x184], RZ ;  /* 0x0000610003077a24 */ /* 0x000fe200078e02ff */
[----:B------:R-:W-:Y:S01]  /*4fa0*/  LEA.HI.X.SX32 R19, R10, R6, 0x2, P6 ;  /* 0x000000060a137211 */ /* 0x000fe200030f16ff */
[----:B------:R-:W-:Y:S01]  /*4fb0*/  IMAD R10, R0, c[0x0][0x184], RZ ;  /* 0x00006100000a7a24 */ /* 0x000fe200078e02ff */
[----:B-1----:R-:W-:-:S02]  /*4fc0*/  LEA R16, P3, R8, R5, 0x2 ;  /* 0x0000000508107211 */ /* 0x002fc400078610ff */
[C---:B------:R-:W-:Y:S01]  /*4fd0*/  LEA R12, P6, R9.reuse, R5, 0x2 ;  /* 0x00000005090c7211 */ /* 0x040fe200078c10ff */
[----:B------:R-:W-:Y:S01]  /*4fe0*/  IMAD R5, R2, c[0x0][0x184], RZ ;  /* 0x0000610002057a24 */ /* 0x000fe200078e02ff */
[-C--:B------:R-:W-:Y:S01]  /*4ff0*/  LEA.HI.X.SX32 R17, R8, R6.reuse, 0x2, P3 ;  /* 0x0000000608117211 */ /* 0x080fe200018f16ff */
[----:B------:R-:W-:Y:S01]  /*5000*/  STL.64 [R1+0x5c0], R18 ;  /* 0x0005c01201007387 */ /* 0x000fe20000100a00 */
[----:B------:R-:W-:Y:S01]  /*5010*/  LEA.HI.X.SX32 R13, R9, R6, 0x2, P6 ;  /* 0x00000006090d7211 */ /* 0x000fe200030f16ff */
[----:B------:R-:W-:Y:S01]  /*5020*/  IMAD R6, R4, c[0x0][0x184], RZ ;  /* 0x0000610004067a24 */ /* 0x000fe200078e02ff */
[C---:B------:R-:W-:Y:S01]  /*5030*/  LEA R8, P5, R5.reuse, c[0x0][0x160], 0x2 ;  /* 0x0000580005087a11 */ /* 0x040fe200078a10ff */
[----:B------:R1:W-:Y:S01]  /*5040*/  STL.64 [R1+0x5b8], R16 ;  /* 0x0005b81001007387 */ /* 0x0003e20000100a00 */
[----:B------:R-:W-:Y:S02]  /*5050*/  IADD3 R11, R252, -0x15, RZ ;  /* 0xffffffebfc0b7810 */ /* 0x000fe40007ffe0ff */
[----:B------:R-:W-:Y:S01]  /*5060*/  LEA R2, P6, R6, c[0x0][0x160], 0x2 ;  /* 0x0000580006027a11 */ /* 0x000fe200078c10ff */
[----:B------:R-:W-:Y:S01]  /*5070*/  STL.64 [R1+0x5b0], R14 ;  /* 0x0005b00e01007387 */ /* 0x000fe20000100a00 */
[----:B------:R-:W-:-:S02]  /*5080*/  LEA.HI.X.SX32 R9, R5, c[0x0][0x164], 0x2, P5 ;  /* 0x0000590005097a11 */ /* 0x000fc400028f16ff */
[C---:B------:R-:W-:Y:S01]  /*5090*/  LEA R4, P5, R7.reuse, c[0x0][0x160], 0x2 ;  /* 0x0000580007047a11 */ /* 0x040fe200078a10ff */
[----:B------:R2:W-:Y:S01]  /*50a0*/  STL.64 [R1+0x5a8], R12 ;  /* 0x0005a80c01007387 */ /* 0x0005e20000100a00 */
[----:B------:R-:W-:Y:S02]  /*50b0*/  MOV R0, c[0x0][0x188] ;  /* 0x0000620000007a02 */ /* 0x000fe40000000f00 */
[----:B------:R-:W-:Y:S01]  /*50c0*/  LEA.HI.X.SX32 R3, R6, c[0x0][0x164], 0x2, P6 ;  /* 0x0000590006037a11 */ /* 0x000fe200030f16ff */
[----:B-1----:R-:W-:Y:S01]  /*50d0*/  IMAD.SHL.U32 R17, R72, 0x4, RZ ;  /* 0x0000000448117824 */ /* 0x002fe200078e00ff */
[----:B------:R-:W-:Y:S01]  /*50e0*/  LEA R6, P6, R10, c[0x0][0x160], 0x2 ;  /* 0x000058000a067a11 */ /* 0x000fe200078c10ff */
[C---:B------:R-:W-:Y:S01]  /*50f0*/  IMAD R30, R0.reuse, 0x2c, RZ ;  /* 0x0000002c001e7824 */ /* 0x040fe200078e02ff */
[----:B------:R-:W-:Y:S01]  /*5100*/  LEA.HI.X.SX32 R5, R7, c[0x0][0x164], 0x2, P5 ;  /* 0x0000590007057a11 */ /* 0x000fe200028f16ff */
[C---:B------:R-:W-:Y:S01]  /*5110*/  IMAD R38, R0.reuse, 0x30, RZ ;  /* 0x0000003000267824 */ /* 0x040fe200078e02ff */
[----:B------:R-:W-:Y:S01]  /*5120*/  ISETP.GE.U32.AND P5, PT, R11, 0x7fffff6c, PT ;  /* 0x7fffff6c0b00780c */ /* 0x000fe20003fa6070 */
[----:B------:R-:W-:Y:S01]  /*5130*/  IMAD.SHL.U32 R11, R0, 0x4, RZ ;  /* 0x00000004000b7824 */ /* 0x000fe200078e00ff */
[----:B------:R-:W-:Y:S01]  /*5140*/  LEA.HI.X.SX32 R7, R10, c[0x0][0x164], 0x2, P6 ;  /* 0x000059000a077a11 */ /* 0x000fe200030f16ff */
[----:B------:R1:W-:Y:S01]  /*5150*/  LDGSTS.E [R17], [R8.64], !P1 ;  /* 0x0000000008117fae */ /* 0x0003e2000c921848 */
[----:B--2---:R-:W-:Y:S01]  /*5160*/  SHF.L.U32 R13, R0, 0x3, RZ ;  /* 0x00000003000d7819 */ /* 0x004fe200000006ff */
[----:B------:R-:W-:Y:S01]  /*5170*/  IMAD.WIDE R22, R11, 0x4, R8 ;  /* 0x000000040b167825 */ /* 0x000fe200078e0208 */
[C---:B------:R-:W-:Y:S01]  /*5180*/  IADD3 R10, R252.reuse, -0x1d, RZ ;  /* 0xffffffe3fc0a7810 */ /* 0x040fe20007ffe0ff */
[----:B------:R1:W-:Y:S01]  /*5190*/  LDGSTS.E [R17+0x200], [R2.64], !P1 ;  /* 0x0020000002117fae */ /* 0x0003e2000c921848 */
[----:B------:R-:W-:Y:S01]  /*51a0*/  ISETP.GE.U32.AND P3, PT, R51, 0x7fffff70, PT ;  /* 0x7fffff703300780c */ /* 0x000fe20003f66070 */
[C---:B------:R-:W-:Y:S01]  /*51b0*/  IMAD.WIDE R20, R11.reuse, 0x4, R2 ;  /* 0x000000040b147825 */ /* 0x040fe200078e0202 */
[C---:B------:R-:W-:Y:S01]  /*51c0*/  IADD3 R12, R252.reuse, -0x19, RZ ;  /* 0xffffffe7fc0c7810 */ /* 0x040fe20007ffe0ff */
[----:B------:R1:W-:Y:S01]  /*51d0*/  LDGSTS.E [R17+0x400], [R4.64], !P1 ;  /* 0x0040000004117fae */ /* 0x0003e2000c921848 */
[----:B------:R-:W-:Y:S01]  /*51e0*/  IADD3 R16, R252, -0x41, RZ ;  /* 0xffffffbffc107810 */ /* 0x000fe20007ffe0ff */
[C---:B------:R-:W-:Y:S01]  /*51f0*/  IMAD.WIDE R18, R11.reuse, 0x4, R4 ;  /* 0x000000040b127825 */ /* 0x040fe200078e0204 */
[----:B------:R-:W-:Y:S01]  /*5200*/  ISETP.GE.U32.AND P6, PT, R12, 0x7fffff68, PT ;  /* 0x7fffff680c00780c */ /* 0x000fe20003fc6070 */
[----:B------:R1:W-:Y:S01]  /*5210*/  LDGSTS.E [R17+0x600], [R6.64], !P1 ;  /* 0x0060000006117fae */ /* 0x0003e2000c921848 */
[----:B------:R-:W-:Y:S01]  /*5220*/  ISETP.GE.U32.AND P1, PT, R10, 0x7fffff64, PT ;  /* 0x7fffff640a00780c */ /* 0x000fe20003f26070 */
[----:B------:R-:W-:Y:S01]  /*5230*/  IMAD.WIDE R14, R11, 0x4, R6 ;  /* 0x000000040b0e7825 */ /* 0x000fe200078e0206 */
[----:B------:R-:W-:Y:S01]  /*5240*/  IADD3 R10, R252, -0x21, RZ ;  /* 0xffffffdffc0a7810 */ /* 0x000fe20007ffe0ff */
[----:B------:R2:W-:Y:S02]  /*5250*/  STL.64 [R1+0x1f0], R22 ;  /* 0x0001f01601007387 */ /* 0x0005e40000100a00 */
[----:B------:R-:W-:-:S02]  /*5260*/  IMAD R11, R0, 0xc, RZ ;  /* 0x0000000c000b7824 */ /* 0x000fc400078e02ff */
[----:B------:R2:W-:Y:S01]  /*5270*/  LDGSTS.E [R17+0x2000], [R22.64], !P0 ;  /* 0x0200000016117fae */ /* 0x0005e2000c121848 */
[----:B------:R-:W-:-:S03]  /*5280*/  IMAD.WIDE R26, R30, 0x4, R2 ;  /* 0x000000041e1a7825 */ /* 0x000fc600078e0202 */
[----:B------:R3:W-:Y:S01]  /*5290*/  STL.64 [R1+0x1e8], R20 ;  /* 0x0001e81401007387 */ /* 0x0007e20000100a00 */
[----:B------:R-:W-:-:S03]  /*52a0*/  IMAD.WIDE R28, R30, 0x4, R4 ;  /* 0x000000041e1c7825 */ /* 0x000fc600078e0204 */
[----:B------:R3:W-:Y:S01]  /*52b0*/  LDGSTS.E [R17+0x2200], [R20.64], !P0 ;  /* 0x0220000014117fae */ /* 0x0007e2000c121848 */
[----:B------:R-:W-:-:S03]  /*52c0*/  IMAD.WIDE R34, R38, 0x4, R2 ;  /* 0x0000000426227825 */ /* 0x000fc600078e0202 */
[----:B------:R4:W-:Y:S01]  /*52d0*/  STL.64 [R1+0x1e0], R18 ;  /* 0x0001e01201007387 */ /* 0x0009e20000100a00 */
[----:B--2---:R-:W-:-:S03]  /*52e0*/  IMAD.WIDE R22, R13, 0x4, R8 ;  /* 0x000000040d167825 */ /* 0x004fc600078e0208 */
[----:B------:R4:W-:Y:S01]  /*52f0*/  LDGSTS.E [R17+0x2400], [R18.64], !P0 ;  /* 0x0240000012117fae */ /* 0x0009e2000c121848 */
[----:B------:R-:W-:-:S03]  /*5300*/  IMAD.WIDE R36, R38, 0x4, R4 ;  /* 0x0000000426247825 */ /* 0x000fc600078e0204 */
[----:B------:R2:W-:Y:S01]  /*5310*/  STL.64 [R1+0x1d8], R14 ;  /* 0x0001d80e01007387 */ /* 0x0005e20000100a00 */
[----:B---3--:R-:W-:-:S03]  /*5320*/  IMAD.WIDE R20, R13, 0x4, R2 ;  /* 0x000000040d147825 */ /* 0x008fc600078e0202 */
[----:B------:R2:W-:Y:S01]  /*5330*/  LDGSTS.E [R17+0x2600], [R14.64], !P0 ;  /* 0x026000000e117fae */ /* 0x0005e2000c121848 */
[----:B------:R-:W-:Y:S01]  /*5340*/  ISETP.GE.U32.AND P0, PT, R10, 0x7fffff60, PT ;  /* 0x7fffff600a00780c */ /* 0x000fe20003f06070 */
[----:B------:R-:W-:Y:S01]  /*5350*/  IMAD R46, R0, 0x34, RZ ;  /* 0x00000034002e7824 */ /* 0x000fe200078e02ff */
[----:B------:R-:W-:Y:S01]  /*5360*/  IADD3 R10, R252, -0x25, RZ ;  /* 0xffffffdbfc0a7810 */ /* 0x000fe20007ffe0ff */
[C---:B----4-:R-:W-:Y:S01]  /*5370*/  IMAD.WIDE R18, R13.reuse, 0x4, R4 ;  /* 0x000000040d127825 */ /* 0x050fe200078e0204 */
[----:B------:R3:W-:Y:S03]  /*5380*/  STL.64 [R1+0x1b0], R22 ;  /* 0x0001b01601007387 */ /* 0x0007e60000100a00 */
[----:B------:R-:W-:Y:S01]  /*5390*/  IMAD.WIDE R42, R46, 0x4, R2 ;  /* 0x000000042e2a7825 */ /* 0x000fe200078e0202 */
[----:B------:R3:W-:Y:S03]  /*53a0*/  LDGSTS.E [R17+0x4000], [R22.64], !P2 ;  /* 0x0400000016117fae */ /* 0x0007e6000d121848 */
[----:B--2---:R-:W-:Y:S01]  /*53b0*/  IMAD.WIDE R14, R13, 0x4, R6 ;  /* 0x000000040d0e7825 */ /* 0x004fe200078e0206 */
[----:B------:R2:W-:Y:S03]  /*53c0*/  STL.64 [R1+0x1a8], R20 ;  /* 0x0001a81401007387 */ /* 0x0005e60000100a00 */
[----:B------:R-:W-:Y:S01]  /*53d0*/  IMAD.SHL.U32 R13, R0, 0x10, RZ ;  /* 0x00000010000d7824 */ /* 0x000fe200078e00ff */
[----:B------:R2:W-:Y:S01]  /*53e0*/  LDGSTS.E [R17+0x4200], [R20.64], !P2 ;  /* 0x0420000014117fae */ /* 0x0005e2000d121848 */
[----:B------:R-:W-:-:S03]  /*53f0*/  IMAD.WIDE R44, R46, 0x4, R4 ;  /* 0x000000042e2c7825 */ /* 0x000fc600078e0204 */
[----:B------:R4:W-:Y:S01]  /*5400*/  STL.64 [R1+0x1a0], R18 ;  /* 0x0001a01201007387 */ /* 0x0009e20000100a00 */
[----:B---3--:R-:W-:-:S03]  /*5410*/  IMAD.WIDE R22, R11, 0x4, R8 ;  /* 0x000000040b167825 */ /* 0x008fc600078e0208 */
[----:B------:R4:W-:Y:S01]  /*5420*/  LDGSTS.E [R17+0x4400], [R18.64], !P2 ;  /* 0x0440000012117fae */ /* 0x0009e2000d121848 */
[C---:B------:R-:W-:Y:S02]  /*5430*/  IMAD R54, R0.reuse, 0x38, RZ ;  /* 0x0000003800367824 */ /* 0x040fe400078e02ff */
[----:B------:R-:W-:Y:S01]  /*5440*/  IMAD R62, R0, 0x3c, RZ ;  /* 0x0000003c003e7824 */ /* 0x000fe200078e02ff */
[----:B------:R3:W-:Y:S01]  /*5450*/  STL.64 [R1+0x198], R14 ;  /* 0x0001980e01007387 */ /* 0x0007e20000100a00 */
[----:B--2---:R-:W-:-:S03]  /*5460*/  IMAD.WIDE R20, R11, 0x4, R2 ;  /* 0x000000040b147825 */ /* 0x004fc600078e0202 */
[----:B------:R3:W-:Y:S01]  /*5470*/  LDGSTS.E [R17+0x4600], [R14.64], !P2 ;  /* 0x046000000e117fae */ /* 0x0007e2000d121848 */
[----:B------:R-:W-:Y:S01]  /*5480*/  ISETP.GE.U32.AND P2, PT, R10, 0x7fffff5c, PT ;  /* 0x7fffff5c0a00780c */ /* 0x000fe20003f46070 */
[----:B------:R-:W-:Y:S01]  /*5490*/  IMAD.WIDE R50, R54, 0x4, R2 ;  /* 0x0000000436327825 */ /* 0x000fe200078e0202 */
[----:B------:R-:W-:Y:S01]  /*54a0*/  IADD3 R10, R252, -0x29, RZ ;  /* 0xffffffd7fc0a7810 */ /* 0x000fe20007ffe0ff */
[----:B------:R2:W-:Y:S02]  /*54b0*/  STL.64 [R1+0x170], R22 ;  /* 0x0001701601007387 */ /* 0x0005e40000100a00 */
[--C-:B----4-:R-:W-:Y:S02]  /*54c0*/  IMAD.WIDE R18, R11, 0x4, R4.reuse ;  /* 0x000000040b127825 */ /* 0x110fe400078e0204 */
[----:B------:R2:W-:Y:S02]  /*54d0*/  LDGSTS.E [R17+0x6000], [R22.64], !P4 ;  /* 0x0600000016117fae */ /* 0x0005e4000e121848 */
[----:B------:R-:W-:-:S02]  /*54e0*/  IMAD.WIDE R52, R54, 0x4, R4 ;  /* 0x0000000436347825 */ /* 0x000fc400078e0204 */
[----:B------:R4:W-:Y:S02]  /*54f0*/  STL.64 [R1+0x168], R20 ;  /* 0x0001681401007387 */ /* 0x0009e40000100a00 */
[----:B---3--:R-:W-:Y:S02]  /*5500*/  IMAD.WIDE R14, R11, 0x4, R6 ;  /* 0x000000040b0e7825 */ /* 0x008fe400078e0206 */
[----:B------:R4:W-:Y:S02]  /*5510*/  LDGSTS.E [R17+0x6200], [R20.64], !P4 ;  /* 0x0620000014117fae */ /* 0x0009e4000e121848 */
[----:B------:R-:W-:Y:S02]  /*5520*/  IMAD R11, R0, 0x14, RZ ;  /* 0x00000014000b7824 */ /* 0x000fe400078e02ff */
[C---:B--2---:R-:W-:Y:S01]  /*5530*/  IMAD.WIDE R22, R13.reuse, 0x4, R8 ;  /* 0x000000040d167825 */ /* 0x044fe200078e0208 */
[----:B------:R2:W-:Y:S03]  /*5540*/  STL.64 [R1+0x160], R18 ;  /* 0x0001601201007387 */ /* 0x0005e60000100a00 */
[C-C-:B------:R-:W-:Y:S01]  /*5550*/  IMAD.WIDE R58, R62.reuse, 0x4, R2.reuse ;  /* 0x000000043e3a7825 */ /* 0x140fe200078e0202 */
[----:B------:R2:W-:Y:S03]  /*5560*/  LDGSTS.E [R17+0x6400], [R18.64], !P4 ;  /* 0x0640000012117fae */ /* 0x0005e6000e121848 */
[----:B----4-:R-:W-:Y:S01]  /*5570*/  IMAD.WIDE R20, R13, 0x4, R2 ;  /* 0x000000040d147825 */ /* 0x010fe200078e0202 */
[----:B------:R3:W-:Y:S03]  /*5580*/  STL.64 [R1+0x158], R14 ;  /* 0x0001580e01007387 */ /* 0x0007e60000100a00 */
[----:B------:R-:W-:Y:S01]  /*5590*/  IMAD.WIDE R60, R62, 0x4, R4 ;  /* 0x000000043e3c7825 */ /* 0x000fe200078e0204 */
[----:B------:R3:W-:Y:S01]  /*55a0*/  LDGSTS.E [R17+0x6600], [R14.64], !P4 ;  /* 0x066000000e117fae */ /* 0x0007e2000e121848 */
[----:B------:R-:W-:-:S02]  /*55b0*/  ISETP.GE.U32.AND P4, PT, R10, 0x7fffff58, PT ;  /* 0x7fffff580a00780c */ /* 0x000fc40003f86070 */
[----:B------:R-:W-:Y:S01]  /*55c0*/  IADD3 R10, R252, -0x2d, RZ ;  /* 0xffffffd3fc0a7810 */ /* 0x000fe20007ffe0ff */
[C---:B--2---:R-:W-:Y:S01]  /*55d0*/  IMAD.WIDE R18, R13.reuse, 0x4, R4 ;  /* 0x000000040d127825 */ /* 0x044fe200078e0204 */
[----:B------:R2:W-:Y:S03]  /*55e0*/  LDGSTS.E [R17+0x8000], [R22.64], !P3 ;  /* 0x0800000016117fae */ /* 0x0005e6000d921848 */
[C---:B------:R-:W-:Y:S01]  /*55f0*/  IMAD.SHL.U32 R70, R0.reuse, 0x40, RZ ;  /* 0x0000004000467824 */ /* 0x040fe200078e00ff */
[----:B------:R-:W-:Y:S01]  /*5600*/  STL.64 [R1+0x130], R22 ;  /* 0x0001301601007387 */ /* 0x000fe20000100a00 */
[----:B------:R-:W-:Y:S02]  /*5610*/  IMAD R78, R0, 0x44, RZ ;  /* 0x00000044004e7824 */ /* 0x000fe400078e02ff */
[--C-:B---3--:R-:W-:Y:S01]  /*5620*/  IMAD.WIDE R14, R13, 0x4, R6.reuse ;  /* 0x000000040d0e7825 */ /* 0x108fe200078e0206 */
[----:B------:R3:W-:Y:S03]  /*5630*/  LDGSTS.E [R17+0x8200], [R20.64], !P3 ;  /* 0x0820000014117fae */ /* 0x0007e6000d921848 */
[----:B------:R-:W-:Y:S01]  /*5640*/  IMAD.WIDE R12, R11, 0x4, R6 ;  /* 0x000000040b0c7825 */ /* 0x000fe200078e0206 */
[----:B------:R3:W-:Y:S03]  /*5650*/  STL.64 [R1+0x128], R20 ;  /* 0x0001281401007387 */ /* 0x0007e60000100a00 */
[C---:B------:R-:W-:Y:S01]  /*5660*/  IMAD.WIDE R66, R70.reuse, 0x4, R2 ;  /* 0x0000000446427825 */ /* 0x040fe200078e0202 */
[----:B------:R4:W-:Y:S03]  /*5670*/  LDGSTS.E [R17+0x8400], [R18.64], !P3 ;  /* 0x0840000012117fae */ /* 0x0009e6000d921848 */
[----:B------:R-:W-:Y:S01]  /*5680*/  IMAD.WIDE R68, R70, 0x4, R4 ;  /* 0x0000000446447825 */ /* 0x000fe200078e0204 */
[----:B------:R4:W-:Y:S03]  /*5690*/  STL.64 [R1+0x120], R18 ;  /* 0x0001201201007387 */ /* 0x0009e60000100a00 */
[----:B------:R-:W-:Y:S01]  /*56a0*/  IMAD.WIDE R74, R78, 0x4, R2 ;  /* 0x000000044e4a7825 */ /* 0x000fe200078e0202 */
[----:B------:R1:W-:Y:S01]  /*56b0*/  LDGSTS.E [R17+0x8600], [R14.64], !P3 ;  /* 0x086000000e117fae */ /* 0x0003e2000d921848 */
[----:B------:R-:W-:-:S02]  /*56c0*/  ISETP.GE.U32.AND P3, PT, R10, 0x7fffff54, PT ;  /* 0x7fffff540a00780c */ /* 0x000fc40003f66070 */
[C---:B---3--:R-:W-:Y:S01]  /*56d0*/  IMAD.WIDE R20, R11.reuse, 0x4, R8 ;  /* 0x000000040b147825 */ /* 0x048fe200078e0208 */
[----:B------:R1:W-:Y:S03]  /*56e0*/  STL.64 [R1+0x118], R14 ;  /* 0x0001180e01007387 */ /* 0x0003e60000100a00 */
[----:B------:R-:W-:Y:S01]  /*56f0*/  IMAD R10, R0, 0x18, RZ ;  /* 0x00000018000a7824 */ /* 0x000fe200078e02ff */
[----:B------:R3:W-:Y:S01]  /*5700*/  STL.64 [R1+0xf0], R20 ;  /* 0x0000f01401007387 */ /* 0x0007e20000100a00 */
[----:B----4-:R-:W-:-:S03]  /*5710*/  IMAD.WIDE R18, R11, 0x4, R2 ;  /* 0x000000040b127825 */ /* 0x010fc600078e0202 */
[----:B------:R3:W-:Y:S01]  /*5720*/  LDGSTS.E [R17+0xa000], [R20.64], !P5 ;  /* 0x0a00000014117fae */ /* 0x0007e2000e921848 */
[----:B------:R-:W-:-:S03]  /*5730*/  IMAD.WIDE R76, R78, 0x4, R4 ;  /* 0x000000044e4c7825 */ /* 0x000fc600078e0204 */
[----:B------:R4:W-:Y:S01]  /*5740*/  STL.64 [R1+0xe8], R18 ;  /* 0x0000e81201007387 */ /* 0x0009e20000100a00 */
[----:B-1----:R-:W-:Y:S01]  /*5750*/  IMAD.WIDE R14, R11, 0x4, R4 ;  /* 0x000000040b0e7825 */ /* 0x002fe200078e0204 */
[----:B------:R-:W-:Y:S02]  /*5760*/  IADD3 R11, R252, -0x31, RZ ;  /* 0xffffffcffc0b7810 */ /* 0x000fe40007ffe0ff */
[----:B------:R4:W-:Y:S01]  /*5770*/  LDGSTS.E [R17+0xa200], [R18.64], !P5 ;  /* 0x0a20000012117fae */ /* 0x0009e2000e921848 */
[C---:B------:R-:W-:Y:S02]  /*5780*/  IMAD R86, R0.reuse, 0x48, RZ ;  /* 0x0000004800567824 */ /* 0x040fe400078e02ff */
[----:B------:R-:W-:Y:S01]  /*5790*/  IMAD R94, R0, 0x4c, RZ ;  /* 0x0000004c005e7824 */ /* 0x000fe200078e02ff */
[----:B------:R1:W-:Y:S01]  /*57a0*/  STL.64 [R1+0xe0], R14 ;  /* 0x0000e00e01007387 */ /* 0x0003e20000100a00 */
[----:B---3--:R-:W-:-:S03]  /*57b0*/  IMAD.WIDE R20, R10, 0x4, R8 ;  /* 0x000000040a147825 */ /* 0x008fc600078e0208 */
[----:B------:R1:W-:Y:S01]  /*57c0*/  LDGSTS.E [R17+0xa400], [R14.64], !P5 ;  /* 0x0a4000000e117fae */ /* 0x0003e2000e921848 */
[----:B------:R-:W-:-:S03]  /*57d0*/  IMAD.WIDE R82, R86, 0x4, R2 ;  /* 0x0000000456527825 */ /* 0x000fc600078e0202 */
[----:B------:R3:W-:Y:S01]  /*57e0*/  STL.64 [R1+0xd8], R12 ;  /* 0x0000d80c01007387 */ /* 0x0007e20000100a00 */
[----:B----4-:R-:W-:-:S03]  /*57f0*/  IMAD.WIDE R18, R10, 0x4, R2 ;  /* 0x000000040a127825 */ /* 0x010fc600078e0202 */
[----:B------:R3:W-:Y:S01]  /*5800*/  LDGSTS.E [R17+0xa600], [R12.64], !P5 ;  /* 0x0a6000000c117fae */ /* 0x0007e2000e921848 */
[----:B------:R-:W-:Y:S01]  /*5810*/  ISETP.GE.U32.AND P5, PT, R11, 0x7fffff50, PT ;  /* 0x7fffff500b00780c */ /* 0x000fe20003fa6070 */
[----:B------:R-:W-:Y:S02]  /*5820*/  IMAD R11, R0, 0x1c, RZ ;  /* 0x0000001c000b7824 */ /* 0x000fe400078e02ff */
[--C-:B-1----:R-:W-:Y:S01]  /*5830*/  IMAD.WIDE R14, R10, 0x4, R4.reuse ;  /* 0x000000040a0e7825 */ /* 0x102fe200078e0204 */
[----:B------:R1:W-:Y:S03]  /*5840*/  LDGSTS.E [R17+0xc000], [R20.64], !P6 ;  /* 0x0c00000014117fae */ /* 0x0003e6000f121848 */
[----:B------:R-:W-:Y:S01]  /*5850*/  IMAD.WIDE R84, R86, 0x4, R4 ;  /* 0x0000000456547825 */ /* 0x000fe200078e0204 */
[----:B------:R4:W-:Y:S03]  /*5860*/  LDGSTS.E [R17+0xc200], [R18.64], !P6 ;  /* 0x0c20000012117fae */ /* 0x0009e6000f121848 */
[----:B---3--:R-:W-:Y:S01]  /*5870*/  IMAD.WIDE R12, R10, 0x4, R6 ;  /* 0x000000040a0c7825 */ /* 0x008fe200078e0206 */
[----:B------:R-:W-:Y:S01]  /*5880*/  IADD3 R10, R252, -0x35, RZ ;  /* 0xffffffcbfc0a7810 */ /* 0x000fe20007ffe0ff */
[----:B------:R1:W-:Y:S02]  /*5890*/  STL.64 [R1+0xb0], R20 ;  /* 0x0000b01401007387 */ /* 0x0003e40000100a00 */
[----:B------:R-:W-:-:S02]  /*58a0*/  IMAD.WIDE R90, R94, 0x4, R2 ;  /* 0x000000045e5a7825 */ /* 0x000fc400078e0202 */
[----:B------:R3:W-:Y:S02]  /*58b0*/  LDGSTS.E [R17+0xc400], [R14.64], !P6 ;  /* 0x0c4000000e117fae */ /* 0x0007e4000f121848 */
[----:B------:R-:W-:Y:S02]  /*58c0*/  IMAD.WIDE R92, R94, 0x4, R4 ;  /* 0x000000045e5c7825 */ /* 0x000fe400078e0204 */
[----:B------:R4:W-:Y:S02]  /*58d0*/  STL.64 [R1+0xa8], R18 ;  /* 0x0000a81201007387 */ /* 0x0009e40000100a00 */
[----:B------:R-:W-:Y:S02]  /*58e0*/  IMAD R102, R0, 0x50, RZ ;  /* 0x0000005000667824 */ /* 0x000fe400078e02ff */
[----:B------:R2:W-:Y:S01]  /*58f0*/  LDGSTS.E [R17+0xc600], [R12.64], !P6 ;  /* 0x0c6000000c117fae */ /* 0x0005e2000f121848 */
[----:B-1----:R-:W-:Y:S01]  /*5900*/  IMAD.WIDE R20, R11, 0x4, R8 ;  /* 0x000000040b147825 */ /* 0x002fe200078e0208 */
[----:B------:R-:W-:-:S02]  /*5910*/  ISETP.GE.U32.AND P6, PT, R10, 0x7fffff4c, PT ;  /* 0x7fffff4c0a00780c */ /* 0x000fc40003fc6070 */
[----:B------:R3:W-:Y:S01]  /*5920*/  STL.64 [R1+0xa0], R14 ;  /* 0x0000a00e01007387 */ /* 0x0007e20000100a00 */
[----:B------:R-:W-:Y:S02]  /*5930*/  IMAD.SHL.U32 R10, R0, 0x20, RZ ;  /* 0x00000020000a7824 */ /* 0x000fe400078e00ff */
[--C-:B------:R-:W-:Y:S01]  /*5940*/  IMAD.WIDE R98, R102, 0x4, R2.reuse ;  /* 0x0000000466627825 */ /* 0x100fe200078e0202 */
[----:B------:R1:W-:Y:S03]  /*5950*/  STL.64 [R1+0x98], R12 ;  /* 0x0000980c01007387 */ /* 0x0003e60000100a00 */
[C---:B----4-:R-:W-:Y:S01]  /*5960*/  IMAD.WIDE R18, R11.reuse, 0x4, R2 ;  /* 0x000000040b127825 */ /* 0x050fe200078e0202 */
[----:B------:R4:W-:Y:S03]  /*5970*/  STL.64 [R1+0x70], R20 ;  /* 0x0000701401007387 */ /* 0x0009e60000100a00 */
[----:B--2---:R-:W-:Y:S01]  /*5980*/  IMAD.WIDE R22, R10, 0x4, R8 ;  /* 0x000000040a167825 */ /* 0x004fe200078e0208 */
[----:B------:R4:W-:Y:S03]  /*5990*/  LDGSTS.E [R17+0xe000], [R20.64], !P1 ;  /* 0x0e00000014117fae */ /* 0x0009e6000c921848 */
[C---:B---3--:R-:W-:Y:S01]  /*59a0*/  IMAD.WIDE R14, R11.reuse, 0x4, R4 ;  /* 0x000000040b0e7825 */ /* 0x048fe200078e0204 */
[----:B------:R2:W-:Y:S03]  /*59b0*/  STL.64 [R1+0x68], R18 ;  /* 0x0000681201007387 */ /* 0x0005e60000100a00 */
[----:B-1----:R-:W-:Y:S01]  /*59c0*/  IMAD.WIDE R12, R11, 0x4, R6 ;  /* 0x000000040b0c7825 */ /* 0x002fe200078e0206 */
[----:B------:R2:W-:Y:S01]  /*59d0*/  LDGSTS.E [R17+0xe200], [R18.64], !P1 ;  /* 0x0e20000012117fae */ /* 0x0005e2000c921848 */
[----:B------:R-:W-:-:S02]  /*59e0*/  IADD3 R11, R252, -0x39, RZ ;  /* 0xffffffc7fc0b7810 */ /* 0x000fc40007ffe0ff */
[----:B------:R-:W-:Y:S01]  /*59f0*/  IMAD.WIDE R100, R102, 0x4, R4 ;  /* 0x0000000466647825 */ /* 0x000fe200078e0204 */
[----:B------:R1:W-:Y:S03]  /*5a00*/  STL.64 [R1+0x60], R14 ;  /* 0x0000600e01007387 */ /* 0x0003e60000100a00 */
[----:B----4-:R-:W-:Y:S01]  /*5a10*/  IMAD.WIDE R20, R10, 0x4, R2 ;  /* 0x000000040a147825 */ /* 0x010fe200078e0202 */
[----:B------:R1:W-:Y:S03]  /*5a20*/  LDGSTS.E [R17+0xe400], [R14.64], !P1 ;  /* 0x0e4000000e117fae */ /* 0x0003e6000c921848 */
[----:B------:R-:W-:Y:S01]  /*5a30*/  IMAD R110, R0, 0x54, RZ ;  /* 0x00000054006e7824 */ /* 0x000fe200078e02ff */
[----:B------:R3:W-:Y:S01]  /*5a40*/  STL.64 [R1+0x58], R12 ;  /* 0x0000580c01007387 */ /* 0x0007e20000100a00 */
[----:B--2---:R-:W-:-:S03]  /*5a50*/  IMAD.WIDE R18, R10, 0x4, R4 ;  /* 0x000000040a127825 */ /* 0x004fc600078e0204 */
[----:B------:R3:W-:Y:S01]  /*5a60*/  LDGSTS.E [R17+0xe600], [R12.64], !P1 ;  /* 0x0e6000000c117fae */ /* 0x0007e2000c921848 */
[----:B------:R-:W-:Y:S01]  /*5a70*/  ISETP.GE.U32.AND P1, PT, R11, 0x7fffff48, PT ;  /* 0x7fffff480b00780c */ /* 0x000fe20003f26070 */
[----:B------:R-:W-:Y:S02]  /*5a80*/  IMAD.WIDE R106, R110, 0x4, R2 ;  /* 0x000000046e6a7825 */ /* 0x000fe400078e0202 */
[----:B------:R2:W-:Y:S02]  /*5a90*/  LDGSTS.E [R17+0x10000], [R22.64], !P0 ;  /* 0x1000000016117fae */ /* 0x0005e4000c121848 */
[----:B-1----:R-:W-:Y:S02]  /*5aa0*/  IMAD R14, R0, 0x24, RZ ;  /* 0x00000024000e7824 */ /* 0x002fe400078e02ff */
[----:B------:R1:W-:Y:S01]  /*5ab0*/  LDGSTS.E [R17+0x10200], [R20.64], !P0 ;  /* 0x1020000014117fae */ /* 0x0003e2000c121848 */
[----:B------:R-:W-:-:S03]  /*5ac0*/  IMAD.WIDE R108, R110, 0x4, R4 ;  /* 0x000000046e6c7825 */ /* 0x000fc600078e0204 */
[----:B------:R4:W-:Y:S01]  /*5ad0*/  LDGSTS.E [R17+0x10400], [R18.64], !P0 ;  /* 0x1040000012117fae */ /* 0x0009e2000c121848 */
[----:B---3--:R-:W-:Y:S01]  /*5ae0*/  IMAD.WIDE R12, R10, 0x4, R6 ;  /* 0x000000040a0c7825 */ /* 0x008fe200078e0206 */
[----:B------:R-:W-:Y:S02]  /*5af0*/  IADD3 R10, R252, -0x3d, RZ ;  /* 0xffffffc3fc0a7810 */ /* 0x000fe40007ffe0ff */
[----:B------:R2:W-:Y:S01]  /*5b00*/  STL.64 [R1+0x30], R22 ;  /* 0x0000301601007387 */ /* 0x0005e20000100a00 */
[----:B------:R-:W-:-:S03]  /*5b10*/  IMAD.WIDE R248, R14, 0x4, R8 ;  /* 0x000000040ef87825 */ /* 0x000fc600078e0208 */
[----:B------:R3:W-:Y:S01]  /*5b20*/  LDGSTS.E [R17+0x10600], [R12.64], !P0 ;  /* 0x106000000c117fae */ /* 0x0007e2000c121848 */
[----:B------:R-:W-:Y:S01]  /*5b30*/  ISETP.GE.U32.AND P0, PT, R10, 0x7fffff44, PT ;  /* 0x7fffff440a00780c */ /* 0x000fe20003f06070 */
[--C-:B------:R-:W-:Y:S02]  /*5b40*/  IMAD.WIDE R10, R14, 0x4, R2.reuse ;  /* 0x000000040e0a7825 */ /* 0x100fe400078e0202 */
[----:B------:R1:W-:Y:S02]  /*5b50*/  STL.64 [R1+0x28], R20 ;  /* 0x0000281401007387 */ /* 0x0003e40000100a00 */
[C---:B------:R-:W-:Y:S02]  /*5b60*/  IMAD R118, R0.reuse, 0x58, RZ ;  /* 0x0000005800767824 */ /* 0x040fe400078e02ff */
[----:B------:R4:W-:Y:S01]  /*5b70*/  STL.64 [R1+0x20], R18 ;  /* 0x0000201201007387 */ /* 0x0009e20000100a00 */
[----:B--2---:R-:W-:Y:S02]  /*5b80*/  IMAD R22, R0, 0x28, RZ ;  /* 0x0000002800167824 */ /* 0x004fe400078e02ff */
[C---:B------:R-:W-:Y:S01]  /*5b90*/  IMAD.WIDE R114, R118.reuse, 0x4, R2 ;  /* 0x0000000476727825 */ /* 0x040fe200078e0202 */
[----:B------:R3:W-:Y:S03]  /*5ba0*/  STL.64 [R1+0x18], R12 ;  /* 0x0000180c01007387 */ /* 0x0007e60000100a00 */
[--C-:B------:R-:W-:Y:S01]  /*5bb0*/  IMAD.WIDE R116, R118, 0x4, R4.reuse ;  /* 0x0000000476747825 */ /* 0x100fe200078e0204 */
[----:B------:R2:W-:Y:S03]  /*5bc0*/  LDGSTS.E [R17+0x12000], [R248.64], !P2 ;  /* 0x12000000f8117fae */ /* 0x0005e6000d121848 */
[C---:B-1----:R-:W-:Y:S01]  /*5bd0*/  IMAD.WIDE R20, R22.reuse, 0x4, R4 ;  /* 0x0000000416147825 */ /* 0x042fe200078e0204 */
[----:B------:R2:W-:Y:S03]  /*5be0*/  STL.64 [R1+0x1970], R248 ;  /* 0x001970f801007387 */ /* 0x0005e60000100a00 */
[----:B----4-:R-:W-:Y:S01]  /*5bf0*/  IMAD.WIDE R18, R22, 0x4, R2 ;  /* 0x0000000416127825 */ /* 0x010fe200078e0202 */
[----:B------:R1:W-:Y:S03]  /*5c00*/  LDGSTS.E [R17+0x12200], [R10.64], !P2 ;  /* 0x122000000a117fae */ /* 0x0003e6000d121848 */
[C---:B---3--:R-:W-:Y:S01]  /*5c10*/  IMAD.WIDE R12, R14.reuse, 0x4, R4 ;  /* 0x000000040e0c7825 */ /* 0x048fe200078e0204 */
[----:B------:R1:W-:Y:S03]  /*5c20*/  STL.64 [R1+0x1978], R10 ;  /* 0x0019780a01007387 */ /* 0x0003e60000100a00 */
[----:B------:R-:W-:Y:S01]  /*5c30*/  IMAD.WIDE R14, R14, 0x4, R6 ;  /* 0x000000040e0e7825 */ /* 0x000fe200078e0206 */
[----:B------:R3:W-:Y:S01]  /*5c40*/  STL.64 [R1+0x1980], R12 ;  /* 0x0019800c01007387 */ /* 0x0007e20000100a00 */
[----:B--2---:R-:W-:-:S02]  /*5c50*/  MOV R249, R195 ;  /* 0x000000c300f97202 */ /* 0x004fc40000000f00 */
[C---:B------:R-:W-:Y:S01]  /*5c60*/  IMAD R126, R0.reuse, 0x5c, RZ ;  /* 0x0000005c007e7824 */ /* 0x040fe200078e02ff */
[----:B------:R-:W-:Y:S01]  /*5c70*/  STL.64 [R1+0x1988], R14 ;  /* 0x0019880e01007387 */ /* 0x000fe20000100a00 */
[----:B------:R-:W-:Y:S02]  /*5c80*/  IMAD R134, R0, 0x60, RZ ;  /* 0x0000006000867824 */ /* 0x000fe400078e02ff */
[----:B------:R-:W-:Y:S01]  /*5c90*/  IMAD.WIDE R122, R126, 0x4, R2 ;  /* 0x000000047e7a7825 */ /* 0x000fe200078e0202 */
[----:B-1----:R-:W-:Y:S02]  /*5ca0*/  SHF.L.U32 R11, R72, 0x2, RZ ;  /* 0x00000002480b7819 */ /* 0x002fe400000006ff */
[----:B------:R-:W-:Y:S01]  /*5cb0*/  IADD3 R72, R252, -0x5d, RZ ;  /* 0xffffffa3fc487810 */ /* 0x000fe20007ffe0ff */
[----:B------:R-:W-:Y:S02]  /*5cc0*/  IMAD.WIDE R124, R126, 0x4, R4 ;  /* 0x000000047e7c7825 */ /* 0x000fe400078e0204 */
[----:B------:R3:W-:Y:S02]  /*5cd0*/  LDGSTS.E [R11+0x12400], [R12.64], !P2 ;  /* 0x124000000c0b7fae */ /* 0x0007e4000d121848 */
[----:B------:R-:W-:-:S02]  /*5ce0*/  IMAD.WIDE R130, R134, 0x4, R2 ;  /* 0x0000000486827825 */ /* 0x000fc400078e0202 */
[----:B------:R1:W-:Y:S01]  /*5cf0*/  LDGSTS.E [R11+0x12600], [R14.64], !P2 ;  /* 0x126000000e0b7fae */ /* 0x0003e2000d121848 */
[----:B------:R-:W-:Y:S01]  /*5d00*/  ISETP.GE.U32.AND P2, PT, R16, 0x7fffff40, PT ;  /* 0x7fffff401000780c */ /* 0x000fe20003f46070 */
[----:B------:R-:W-:-:S04]  /*5d10*/  IMAD.WIDE R16, R22, 0x4, R8 ;  /* 0x0000000416107825 */ /* 0x000fc800078e0208 */
[----:B------:R-:W-:Y:S01]  /*5d20*/  IMAD.WIDE R22, R22, 0x4, R6 ;  /* 0x0000000416167825 */ /* 0x000fe200078e0206 */
[----:B------:R2:W-:Y:S01]  /*5d30*/  LDGSTS.E [R11+0x14000], [R16.64], !P4 ;  /* 0x14000000100b7fae */ /* 0x0005e2000e121848 */
[----:B---3--:R-:W-:Y:S02]  /*5d40*/  LOP3.LUT R13, R11, 0x20, RZ, 0x3c, !PT ;  /* 0x000000200b0d7812 */ /* 0x008fe400078e3cff */
[----:B------:R-:W-:Y:S01]  /*5d50*/  IMAD.WIDE R132, R134, 0x4, R4 ;  /* 0x0000000486847825 */ /* 0x000fe200078e0204 */
[----:B------:R3:W-:Y:S01]  /*5d60*/  LDGSTS.E [R11+0x14200], [R18.64], !P4 ;  /* 0x14200000120b7fae */ /* 0x0007e2000e121848 */
[----:B------:R-:W-:Y:S02]  /*5d70*/  IADD3 R12, R252, -0x5a, RZ ;  /* 0xffffffa6fc0c7810 */ /* 0x000fe40007ffe0ff */
[C---:B------:R-:W-:Y:S01]  /*5d80*/  IMAD R142, R0.reuse, 0x64, RZ ;  /* 0x00000064008e7824 */ /* 0x040fe200078e02ff */
[----:B------:R4:W-:Y:S01]  /*5d90*/  LDGSTS.E [R11+0x14400], [R20.64], !P4 ;  /* 0x14400000140b7fae */ /* 0x0009e2000e121848 */
[----:B------:R-:W-:-:S02]  /*5da0*/  IMAD R150, R0, 0x68, RZ ;  /* 0x0000006800967824 */ /* 0x000fc400078e02ff */
[----:B------:R-:W-:Y:S01]  /*5db0*/  IMAD.WIDE R138, R142, 0x4, R2 ;  /* 0x000000048e8a7825 */ /* 0x000fe200078e0202 */
[----:B------:R1:W-:Y:S01]  /*5dc0*/  LDGSTS.E [R11+0x14600], [R22.64], !P4 ;  /* 0x14600000160b7fae */ /* 0x0003e2000e121848 */
[----:B------:R-:W-:Y:S02]  /*5dd0*/  ISETP.GE.U32.AND P4, PT, R24, 0x7fffff3c, PT ;  /* 0x7fffff3c1800780c */ /* 0x000fe40003f86070 */
[C---:B------:R-:W-:Y:S01]  /*5de0*/  IMAD.WIDE R24, R30.reuse, 0x4, R8 ;  /* 0x000000041e187825 */ /* 0x040fe200078e0208 */
[----:B------:R-:W-:Y:S03]  /*5df0*/  STL.64 [R1+0x1990], R16 ;  /* 0x0019901001007387 */ /* 0x000fe60000100a00 */
[----:B------:R-:W-:Y:S01]  /*5e00*/  IMAD.WIDE R30, R30, 0x4, R6 ;  /* 0x000000041e1e7825 */ /* 0x000fe200078e0206 */
[----:B------:R1:W-:Y:S03]  /*5e10*/  LDGSTS.E [R11+0x16000], [R24.64], !P3 ;  /* 0x16000000180b7fae */ /* 0x0003e6000d921848 */
[----:B------:R-:W-:Y:S01]  /*5e20*/  IMAD.WIDE R140, R142, 0x4, R4 ;  /* 0x000000048e8c7825 */ /* 0x000fe200078e0204 */
[----:B------:R1:W-:Y:S03]  /*5e30*/  LDGSTS.E [R11+0x16200], [R26.64], !P3 ;  /* 0x162000001a0b7fae */ /* 0x0003e6000d921848 */
[C---:B------:R-:W-:Y:S01]  /*5e40*/  IMAD.WIDE R146, R150.reuse, 0x4, R2 ;  /* 0x0000000496927825 */ /* 0x040fe200078e0202 */
[----:B------:R1:W-:Y:S03]  /*5e50*/  LDGSTS.E [R11+0x16400], [R28.64], !P3 ;  /* 0x164000001c0b7fae */ /* 0x0003e6000d921848 */
[----:B------:R-:W-:Y:S01]  /*5e60*/  IMAD.WIDE R148, R150, 0x4, R4 ;  /* 0x0000000496947825 */ /* 0x000fe200078e0204 */
[----:B------:R1:W-:Y:S01]  /*5e70*/  LDGSTS.E [R11+0x16600], [R30.64], !P3 ;  /* 0x166000001e0b7fae */ /* 0x0003e2000d921848 */
[----:B------:R-:W-:-:S02]  /*5e80*/  ISETP.GE.U32.AND P3, PT, R32, 0x7fffff38, PT ;  /* 0x7fffff382000780c */ /* 0x000fc40003f66070 */
[C---:B------:R-:W-:Y:S01]  /*5e90*/  IMAD.WIDE R32, R38.reuse, 0x4, R8 ;  /* 0x0000000426207825 */ /* 0x040fe200078e0208 */
[----:B------:R-:W-:Y:S03]  /*5ea0*/  STL.64 [R1+0x1998], R18 ;  /* 0x0019981201007387 */ /* 0x000fe60000100a00 */
[----:B------:R-:W-:Y:S01]  /*5eb0*/  IMAD.WIDE R38, R38, 0x4, R6 ;  /* 0x0000000426267825 */ /* 0x000fe200078e0206 */
[----:B------:R1:W-:Y:S03]  /*5ec0*/  LDGSTS.E [R11+0x18000], [R32.64], !P5 ;  /* 0x18000000200b7fae */ /* 0x0003e6000e921848 */
[C---:B------:R-:W-:Y:S01]  /*5ed0*/  IMAD R158, R0.reuse, 0x6c, RZ ;  /* 0x0000006c009e7824 */ /* 0x040fe200078e02ff */
[----:B------:R1:W-:Y:S01]  /*5ee0*/  LDGSTS.E [R11+0x18200], [R34.64], !P5 ;  /* 0x18200000220b7fae */ /* 0x0003e2000e921848 */
[----:B------:R-:W-:-:S02]  /*5ef0*/  IMAD R166, R0, 0x70, RZ ;  /* 0x0000007000a67824 */ /* 0x000fc400078e02ff */
[C---:B------:R-:W-:Y:S01]  /*5f00*/  IMAD.WIDE R154, R158.reuse, 0x4, R2 ;  /* 0x000000049e9a7825 */ /* 0x040fe200078e0202 */
[----:B------:R1:W-:Y:S03]  /*5f10*/  LDGSTS.E [R11+0x18400], [R36.64], !P5 ;  /* 0x18400000240b7fae */ /* 0x0003e6000e921848 */
[----:B------:R-:W-:Y:S01]  /*5f20*/  IMAD.WIDE R156, R158, 0x4, R4 ;  /* 0x000000049e9c7825 */ /* 0x000fe200078e0204 */
[----:B------:R1:W-:Y:S01]  /*5f30*/  LDGSTS.E [R11+0x18600], [R38.64], !P5 ;  /* 0x18600000260b7fae */ /* 0x0003e2000e921848 */
[----:B------:R-:W-:Y:S02]  /*5f40*/  ISETP.GE.U32.AND P5, PT, R40, 0x7fffff34, PT ;  /* 0x7fffff342800780c */ /* 0x000fe40003fa6070 */
[C---:B------:R-:W-:Y:S01]  /*5f50*/  IMAD.WIDE R40, R46.reuse, 0x4, R8 ;  /* 0x000000042e287825 */ /* 0x040fe200078e0208 */
[----:B------:R4:W-:Y:S03]  /*5f60*/  STL.64 [R1+0x19a0], R20 ;  /* 0x0019a01401007387 */ /* 0x0009e60000100a00 */
[----:B------:R-:W-:Y:S01]  /*5f70*/  IMAD.WIDE R46, R46, 0x4, R6 ;  /* 0x000000042e2e7825 */ /* 0x000fe200078e0206 */
[----:B------:R1:W-:Y:S03]  /*5f80*/  LDGSTS.E [R11+0x1a000], [R40.64], !P6 ;  /* 0x1a000000280b7fae */ /* 0x0003e6000f121848 */
[C---:B------:R-:W-:Y:S01]  /*5f90*/  IMAD.WIDE R162, R166.reuse, 0x4, R2 ;  /* 0x00000004a6a27825 */ /* 0x040fe200078e0202 */
[----:B------:R1:W-:Y:S03]  /*5fa0*/  LDGSTS.E [R11+0x1a200], [R42.64], !P6 ;  /* 0x1a2000002a0b7fae */ /* 0x0003e6000f121848 */
[----:B------:R-:W-:Y:S01]  /*5fb0*/  IMAD.WIDE R164, R166, 0x4, R4 ;  /* 0x00000004a6a47825 */ /* 0x000fe200078e0204 */
[----:B------:R1:W-:Y:S03]  /*5fc0*/  LDGSTS.E [R11+0x1a400], [R44.64], !P6 ;  /* 0x1a4000002c0b7fae */ /* 0x0003e6000f121848 */
[----:B------:R-:W-:Y:S01]  /*5fd0*/  IMAD R174, R0, 0x74, RZ ;  /* 0x0000007400ae7824 */ /* 0x000fe200078e02ff */
[----:B------:R1:W-:Y:S01]  /*5fe0*/  LDGSTS.E [R11+0x1a600], [R46.64], !P6 ;  /* 0x1a6000002e0b7fae */ /* 0x0003e2000f121848 */
[----:B------:R-:W-:Y:S01]  /*5ff0*/  ISETP.GE.U32.AND P6, PT, R48, 0x7fffff30, PT ;  /* 0x7fffff303000780c */ /* 0x000fe20003fc6070 */
[----:B------:R-:W-:-:S02]  /*6000*/  IMAD.WIDE R48, R54, 0x4, R8 ;  /* 0x0000000436307825 */ /* 0x000fc400078e0208 */
[----:B------:R-:W-:Y:S02]  /*6010*/  STL.64 [R1+0x19a8], R22 ;  /* 0x0019a81601007387 */ /* 0x000fe40000100a00 */
[----:B------:R-:W-:Y:S02]  /*6020*/  IMAD.WIDE R54, R54, 0x4, R6 ;  /* 0x0000000436367825 */ /* 0x000fe400078e0206 */
[----:B------:R1:W-:Y:S02]  /*6030*/  LDGSTS.E [R11+0x1c000], [R48.64], !P1 ;  /* 0x1c000000300b7fae */ /* 0x0003e4000c921848 */
[C---:B------:R-:W-:Y:S02]  /*6040*/  IMAD.WIDE R170, R174.reuse, 0x4, R2 ;  /* 0x00000004aeaa7825 */ /* 0x040fe400078e0202 */
[----:B------:R1:W-:Y:S02]  /*6050*/  LDGSTS.E [R11+0x1c200], [R50.64], !P1 ;  /* 0x1c200000320b7fae */ /* 0x0003e4000c921848 */
[----:B------:R-:W-:-:S02]  /*6060*/  IMAD.WIDE R172, R174, 0x4, R4 ;  /* 0x00000004aeac7825 */ /* 0x000fc400078e0204 */
[----:B------:R1:W-:Y:S02]  /*6070*/  LDGSTS.E [R11+0x1c400], [R52.64], !P1 ;  /* 0x1c400000340b7fae */ /* 0x0003e4000c921848 */
[----:B------:R-:W-:Y:S02]  /*6080*/  IMAD R182, R0, 0x78, RZ ;  /* 0x0000007800b67824 */ /* 0x000fe400078e02ff */
[----:B------:R1:W-:Y:S01]  /*6090*/  LDGSTS.E [R11+0x1c600], [R54.64], !P1 ;  /* 0x1c600000360b7fae */ /* 0x0003e2000c921848 */
[----:B------:R-:W-:Y:S01]  /*60a0*/  ISETP.GE.U32.AND P1, PT, R56, 0x7fffff2c, PT ;  /* 0x7fffff2c3800780c */ /* 0x000fe20003f26070 */
[C---:B------:R-:W-:Y:S02]  /*60b0*/  IMAD.WIDE R56, R62.reuse, 0x4, R8 ;  /* 0x000000043e387825 */ /* 0x040fe400078e0208 */
[----:B------:R-:W-:Y:S02]  /*60c0*/  STL.64 [R1+0x19b0], R24 ;  /* 0x0019b01801007387 */ /* 0x000fe40000100a00 */
[----:B------:R-:W-:-:S02]  /*60d0*/  IMAD.WIDE R62, R62, 0x4, R6 ;  /* 0x000000043e3e7825 */ /* 0x000fc400078e0206 */
[----:B------:R1:W-:Y:S02]  /*60e0*/  LDGSTS.E [R11+0x1e000], [R56.64], !P0 ;  /* 0x1e000000380b7fae */ /* 0x0003e4000c121848 */
[C---:B------:R-:W-:Y:S02]  /*60f0*/  IMAD.WIDE R178, R182.reuse, 0x4, R2 ;  /* 0x00000004b6b27825 */ /* 0x040fe400078e0202 */
[----:B------:R1:W-:Y:S02]  /*6100*/  LDGSTS.E [R11+0x1e200], [R58.64], !P0 ;  /* 0x1e2000003a0b7fae */ /* 0x0003e4000c121848 */
[----:B------:R-:W-:Y:S02]  /*6110*/  IMAD.WIDE R180, R182, 0x4, R4 ;  /* 0x00000004b6b47825 */ /* 0x000fe400078e0204 */
[----:B------:R1:W-:Y:S02]  /*6120*/  LDGSTS.E [R11+0x1e400], [R60.64], !P0 ;  /* 0x1e4000003c0b7fae */ /* 0x0003e4000c121848 */
[----:B------:R-:W-:-:S02]  /*6130*/  IMAD R190, R0, 0x7c, RZ ;  /* 0x0000007c00be7824 */ /* 0x000fc400078e02ff */
[----:B------:R1:W-:Y:S01]  /*6140*/  LDGSTS.E [R11+0x1e600], [R62.64], !P0 ;  /* 0x1e6000003e0b7fae */ /* 0x0003e2000c121848 */
[----:B------:R-:W-:Y:S01]  /*6150*/  ISETP.GE.U32.AND P0, PT, R64, 0x7fffff28, PT ;  /* 0x7fffff284000780c */ /* 0x000fe20003f06070 */
[C---:B------:R-:W-:Y:S02]  /*6160*/  IMAD.WIDE R64, R70.reuse, 0x4, R8 ;  /* 0x0000000446407825 */ /* 0x040fe400078e0208 */
[----:B------:R-:W-:Y:S02]  /*6170*/  STL.64 [R1+0x19b8], R26 ;  /* 0x0019b81a01007387 */ /* 0x000fe40000100a00 */
[----:B------:R-:W-:Y:S02]  /*6180*/  IMAD.WIDE R70, R70, 0x4, R6 ;  /* 0x0000000446467825 */ /* 0x000fe400078e0206 */
[----:B------:R1:W-:Y:S02]  /*6190*/  LDGSTS.E [R11+0x20000], [R64.64], !P2 ;  /* 0x20000000400b7fae */ /* 0x0003e4000d121848 */
[----:B------:R-:W-:-:S02]  /*61a0*/  IMAD.WIDE R186, R190, 0x4, R2 ;  /* 0x00000004beba7825 */ /* 0x000fc400078e0202 */
[----:B------:R1:W-:Y:S02]  /*61b0*/  LDGSTS.E [R11+0x20200], [R66.64], !P2 ;  /* 0x20200000420b7fae */ /* 0x0003e4000d121848 */
[----:B------:R-:W-:Y:S02]  /*61c0*/  IMAD.WIDE R188, R190, 0x4, R4 ;  /* 0x00000004bebc7825 */ /* 0x000fe400078e0204 */
[----:B------:R1:W-:Y:S02]  /*61d0*/  LDGSTS.E [R11+0x20400], [R68.64], !P2 ;  /* 0x20400000440b7fae */ /* 0x0003e4000d121848 */
[--C-:B------:R-:W-:Y:S02]  /*61e0*/  IMAD.WIDE R202, R0, 0x4, R8.reuse ;  /* 0x0000000400ca7825 */ /* 0x100fe400078e0208 */
        /* <DEDUP_REMOVED lines=10> */
[----:B------:R-:W-:Y:S02]  /*6290*/  IMAD.WIDE R196, R0, 0x4, R6 ;  /* 0x0000000400c47825 */ /* 0x000fe400078e0206 */
[----:B------:R1:W-:Y:S01]  /*62a0*/  LDGSTS.E [R11+0x22600], [R78.64], !P4 ;  /* 0x226000004e0b7fae */ /* 0x0003e2000e121848 */
[----:B------:R-:W-:Y:S01]  /*62b0*/  ISETP.GE.U32.AND P4, PT, R80, 0x7fffff20, PT ;  /* 0x7fffff205000780c */ /* 0x000fe20003f86070 */
[C---:B------:R-:W-:Y:S02]  /*62c0*/  IMAD.WIDE R80, R86.reuse, 0x4, R8 ;  /* 0x0000000456507825 */ /* 0x040fe400078e0208 */
[----:B------:R-:W-:Y:S02]  /*62d0*/  STL.64 [R1+0x19c8], R30 ;  /* 0x0019c81e01007387 */ /* 0x000fe40000100a00 */
[----:B------:R-:W-:-:S02]  /*62e0*/  IMAD.WIDE R86, R86, 0x4, R6 ;  /* 0x0000000456567825 */ /* 0x000fc400078e0206 */
[----:B------:R1:W-:Y:S02]  /*62f0*/  LDGSTS.E [R11+0x24000], [R80.64], !P3 ;  /* 0x24000000500b7fae */ /* 0x0003e4000d921848 */
[C---:B------:R-:W-:Y:S02]  /*6300*/  IMAD R250, R0.reuse, 0x21, RZ ;  /* 0x0000002100fa7824 */ /* 0x040fe400078e02ff */
[----:B------:R1:W-:Y:S01]  /*6310*/  LDGSTS.E [R11+0x24200], [R82.64], !P3 ;  /* 0x24200000520b7fae */ /* 0x0003e2000d921848 */
[----:B------:R-:W-:Y:S02]  /*6320*/  IMAD.MOV.U32 R248, RZ, RZ, R194 ;  /* 0x000000fffff87224 */ /* 0x000fe400078e00c2 */
[C---:B------:R-:W-:Y:S01]  /*6330*/  IMAD R206, R0.reuse, 0x29, RZ ;  /* 0x0000002900ce7824 */ /* 0x040fe200078e02ff */
[----:B------:R1:W-:Y:S01]  /*6340*/  LDGSTS.E [R11+0x24400], [R84.64], !P3 ;  /* 0x24400000540b7fae */ /* 0x0003e2000d921848 */
[----:B------:R-:W-:Y:S02]  /*6350*/  IMAD R214, R0, 0x2d, RZ ;  /* 0x0000002d00d67824 */ /* 0x000fe400078e02ff */
[----:B------:R-:W-:Y:S01]  /*6360*/  IMAD.WIDE R204, R206, 0x4, R4 ;  /* 0x00000004cecc7825 */ /* 0x000fe200078e0204 */
[----:B------:R1:W-:Y:S01]  /*6370*/  LDGSTS.E [R11+0x24600], [R86.64], !P3 ;  /* 0x24600000560b7fae */ /* 0x0003e2000d921848 */
[----:B------:R-:W-:-:S02]  /*6380*/  ISETP.GE.U32.AND P3, PT, R88, 0x7fffff1c, PT ;  /* 0x7fffff1c5800780c */ /* 0x000fc40003f66070 */
[C---:B------:R-:W-:Y:S01]  /*6390*/  IMAD.WIDE R88, R94.reuse, 0x4, R8 ;  /* 0x000000045e587825 */ /* 0x040fe200078e0208 */
[----:B------:R-:W-:Y:S03]  /*63a0*/  STL.64 [R1+0x19d0], R32 ;  /* 0x0019d02001007387 */ /* 0x000fe60000100a00 */
        /* <DEDUP_REMOVED lines=39> */
[----:B------:R-:W-:Y:S02]  /*6620*/  IMAD R246, R0, 0x3d, RZ ;  /* 0x0000003d00f67824 */ /* 0x000fe400078e02ff */
        /* <DEDUP_REMOVED lines=14> */
[----:B------:R1:W-:Y:S02]  /*6710*/  STL.64 [R1+0x208], R200 ;  /* 0x000208c801007387 */ /* 0x0003e40000100a00 */
[----:B------:R-:W-:-:S02]  /*6720*/  IMAD.WIDE R134, R134, 0x4, R6 ;  /* 0x0000000486867825 */ /* 0x000fc400078e0206 */
[----:B------:R1:W-:Y:S04]  /*6730*/  LDGSTS.E [R11+0x30000], [R128.64], !P4 ;  /* 0x30000000800b7fae */ /* 0x0003e8000e121848 */
[----:B------:R1:W-:Y:S04]  /*6740*/  LDGSTS.E [R11+0x30200], [R130.64], !P4 ;  /* 0x30200000820b7fae */ /* 0x0003e8000e121848 */
[----:B------:R1:W-:Y:S04]  /*6750*/  LDGSTS.E [R11+0x30400], [R132.64], !P4 ;  /* 0x30400000840b7fae */ /* 0x0003e8000e121848 */
[----:B------:R1:W-:Y:S01]  /*6760*/  LDGSTS.E [R11+0x30600], [R134.64], !P4 ;  /* 0x30600000860b7fae */ /* 0x0003e2000e121848 */
[----:B------:R-:W-:Y:S01]  /*6770*/  ISETP.GE.U32.AND P4, PT, R136, 0x7fffff04, PT ;  /* 0x7fffff048800780c */ /* 0x000fe20003f86070 */
[----:B------:R-:W-:-:S02]  /*6780*/  IMAD.WIDE R136, R142, 0x4, R8 ;  /* 0x000000048e887825 */ /* 0x000fc400078e0208 */
[----:B------:R1:W-:Y:S02]  /*6790*/  STL.64 [R1+0x200], R198 ;  /* 0x000200c601007387 */ /* 0x0003e40000100a00 */
[----:B------:R-:W-:Y:S02]  /*67a0*/  IMAD.WIDE R142, R142, 0x4, R6 ;  /* 0x000000048e8e7825 */ /* 0x000fe400078e0206 */
        /* <DEDUP_REMOVED lines=13> */
[----:B------:R-:W-:-:S04]  /*6880*/  IMAD.WIDE R152, R158, 0x4, R8 ;  /* 0x000000049e987825 */ /* 0x000fc800078e0208 */
[----:B------:R-:W-:Y:S01]  /*6890*/  IMAD.WIDE R158, R158, 0x4, R6 ;  /* 0x000000049e9e7825 */ /* 0x000fe200078e0206 */
        /* <DEDUP_REMOVED lines=33> */
[----:B------:R-:W-:-:S02]  /*6ab0*/  IMAD R192, R0, 0x5, RZ ;  /* 0x0000000500c07824 */ /* 0x000fc400078e02ff */
[----:B------:R1:W-:Y:S02]  /*6ac0*/  LDGSTS.E [R13+0x800], [R202.64], !P3 ;  /* 0x00800000ca0d7fae */ /* 0x0003e4000d921848 */
[C---:B----4-:R-:W-:Y:S02]  /*6ad0*/  IMAD.WIDE R20, R192.reuse, 0x4, R8 ;  /* 0x00000004c0147825 */ /* 0x050fe400078e0208 */
[----:B------:R4:W-:Y:S02]  /*6ae0*/  LDGSTS.E [R13+0xa00], [R200.64], !P3 ;  /* 0x00a00000c80d7fae */ /* 0x0009e4000d921848 */
[C---:B---3--:R-:W-:Y:S02]  /*6af0*/  IMAD.WIDE R18, R192.reuse, 0x4, R2 ;  /* 0x00000004c0127825 */ /* 0x048fe400078e0202 */
[----:B------:R3:W-:Y:S02]  /*6b00*/  LDGSTS.E [R13+0xc00], [R198.64], !P3 ;  /* 0x00c00000c60d7fae */ /* 0x0007e4000d921848 */
[----:B--2---:R-:W-:-:S02]  /*6b10*/  IMAD.WIDE R16, R192, 0x4, R4 ;  /* 0x00000004c0107825 */ /* 0x004fc400078e0204 */
[----:B------:R2:W-:Y:S01]  /*6b20*/  LDGSTS.E [R13+0xe00], [R196.64], !P3 ;  /* 0x00e00000c40d7fae */ /* 0x0005e2000d921848 */
[----:B------:R-:W-:Y:S01]  /*6b30*/  ISETP.GE.U32.AND P3, PT, R193, 0x7fffff63, PT ;  /* 0x7fffff63c100780c */ /* 0x000fe20003f66070 */
[----:B-1----:R-:W-:Y:S01]  /*6b40*/  IMAD.WIDE R14, R192, 0x4, R6 ;  /* 0x00000004c00e7825 */ /* 0x002fe200078e0206 */
[C---:B------:R-:W-:Y:S01]  /*6b50*/  IADD3 R192, R252.reuse, -0x22, RZ ;  /* 0xffffffdefcc07810 */ /* 0x040fe20007ffe0ff */
[----:B------:R1:W-:Y:S01]  /*6b60*/  LDGSTS.E [R13+0x2800], [R20.64], !P5 ;  /* 0x02800000140d7fae */ /* 0x0003e2000e921848 */
[----:B----4-:R-:W-:Y:S01]  /*6b70*/  IADD3 R200, R252, -0x42, RZ ;  /* 0xffffffbefcc87810 */ /* 0x010fe20007ffe0ff */
[C---:B------:R-:W-:Y:S02]  /*6b80*/  IMAD R193, R0.reuse, 0x9, RZ ;  /* 0x0000000900c17824 */ /* 0x040fe400078e02ff */
[----:B------:R4:W-:Y:S01]  /*6b90*/  LDGSTS.E [R13+0x2a00], [R18.64], !P5 ;  /* 0x02a00000120d7fae */ /* 0x0009e2000e921848 */
[----:B---3--:R-:W-:Y:S02]  /*6ba0*/  IMAD R198, R0, 0x25, RZ ;  /* 0x0000002500c67824 */ /* 0x008fe400078e02ff */
[--C-:B------:R-:W-:Y:S01]  /*6bb0*/  IMAD.WIDE R202, R206, 0x4, R2.reuse ;  /* 0x00000004ceca7825 */ /* 0x100fe200078e0202 */
[----:B------:R1:W-:Y:S03]  /*6bc0*/  STL.64 [R1+0x1d0], R20 ;  /* 0x0001d01401007387 */ /* 0x0003e60000100a00 */
[C---:B------:R-:W-:Y:S01]  /*6bd0*/  IMAD.WIDE R194, R198.reuse, 0x4, R2 ;  /* 0x00000004c6c27825 */ /* 0x040fe200078e0202 */
[----:B------:R3:W-:Y:S03]  /*6be0*/  LDGSTS.E [R13+0x2c00], [R16.64], !P5 ;  /* 0x02c00000100d7fae */ /* 0x0007e6000e921848 */
[----:B--2---:R-:W-:Y:S01]  /*6bf0*/  IMAD.WIDE R196, R198, 0x4, R4 ;  /* 0x00000004c6c47825 */ /* 0x004fe200078e0204 */
[----:B------:R4:W-:Y:S04]  /*6c00*/  STL.64 [R1+0x1c8], R18 ;  /* 0x0001c81201007387 */ /* 0x0009e80000100a00 */
[----:B------:R2:W-:Y:S01]  /*6c10*/  LDGSTS.E [R13+0x2e00], [R14.64], !P5 ;  /* 0x02e000000e0d7fae */ /* 0x0005e2000e921848 */
[----:B-1----:R-:W-:Y:S01]  /*6c20*/  IMAD.WIDE R20, R193, 0x4, R8 ;  /* 0x00000004c1147825 */ /* 0x002fe200078e0208 */
[----:B------:R-:W-:-:S02]  /*6c30*/  ISETP.GE.U32.AND P5, PT, R192, 0x7fffff5f, PT ;  /* 0x7fffff5fc000780c */ /* 0x000fc40003fa6070 */
[----:B------:R3:W-:Y:S01]  /*6c40*/  STL.64 [R1+0x1c0], R16 ;  /* 0x0001c01001007387 */ /* 0x0007e20000100a00 */
[----:B------:R-:W-:Y:S02]  /*6c50*/  IMAD R192, R0, 0xd, RZ ;  /* 0x0000000d00c07824 */ /* 0x000fe400078e02ff */
[C---:B----4-:R-:W-:Y:S01]  /*6c60*/  IMAD.WIDE R18, R193.reuse, 0x4, R2 ;  /* 0x00000004c1127825 */ /* 0x050fe200078e0202 */
[----:B------:R2:W-:Y:S04]  /*6c70*/  STL.64 [R1+0x1b8], R14 ;  /* 0x0001b80e01007387 */ /* 0x0005e80000100a00 */
[----:B------:R1:W-:Y:S01]  /*6c80*/  STL.64 [R1+0x190], R20 ;  /* 0x0001901401007387 */ /* 0x0003e20000100a00 */
[----:B---3--:R-:W-:-:S03]  /*6c90*/  IMAD.WIDE R16, R193, 0x4, R4 ;  /* 0x00000004c1107825 */ /* 0x008fc600078e0204 */
[----:B------:R1:W-:Y:S01]  /*6ca0*/  LDGSTS.E [R13+0x4800], [R20.64], !P6 ;  /* 0x04800000140d7fae */ /* 0x0003e2000f121848 */
[----:B--2---:R-:W-:Y:S01]  /*6cb0*/  IMAD.WIDE R14, R193, 0x4, R6 ;  /* 0x00000004c10e7825 */ /* 0x004fe200078e0206 */
[----:B------:R-:W-:Y:S02]  /*6cc0*/  IADD3 R193, R252, -0x26, RZ ;  /* 0xffffffdafcc17810 */ /* 0x000fe40007ffe0ff */
[----:B------:R2:W-:Y:S04]  /*6cd0*/  STL.64 [R1+0x188], R18 ;  /* 0x0001881201007387 */ /* 0x0005e80000100a00 */
[----:B------:R2:W-:Y:S01]  /*6ce0*/  LDGSTS.E [R13+0x4a00], [R18.64], !P6 ;  /* 0x04a00000120d7fae */ /* 0x0005e2000f121848 */
[----:B-1----:R-:W-:-:S03]  /*6cf0*/  IMAD.WIDE R20, R192, 0x4, R8 ;  /* 0x00000004c0147825 */ /* 0x002fc600078e0208 */
[----:B------:R1:W-:Y:S04]  /*6d00*/  STL.64 [R1+0x180], R16 ;  /* 0x0001801001007387 */ /* 0x0003e80000100a00 */
[----:B------:R1:W-:Y:S01]  /*6d10*/  LDGSTS.E [R13+0x4c00], [R16.64], !P6 ;  /* 0x04c00000100d7fae */ /* 0x0003e2000f121848 */
[----:B--2---:R-:W-:-:S03]  /*6d20*/  IMAD.WIDE R18, R192, 0x4, R2 ;  /* 0x00000004c0127825 */ /* 0x004fc600078e0202 */
[----:B------:R2:W-:Y:S04]  /*6d30*/  STL.64 [R1+0x178], R14 ;  /* 0x0001780e01007387 */ /* 0x0005e80000100a00 */
[----:B------:R2:W-:Y:S01]  /*6d40*/  LDGSTS.E [R13+0x4e00], [R14.64], !P6 ;  /* 0x04e000000e0d7fae */ /* 0x0005e2000f121848 */
[----:B------:R-:W-:Y:S01]  /*6d50*/  ISETP.GE.U32.AND P6, PT, R193, 0x7fffff5b, PT ;  /* 0x7fffff5bc100780c */ /* 0x000fe20003fc6070 */
[----:B------:R-:W-:Y:S02]  /*6d60*/  IMAD R193, R0, 0x11, RZ ;  /* 0x0000001100c17824 */ /* 0x000fe400078e02ff */
[C---:B-1----:R-:W-:Y:S01]  /*6d70*/  IMAD.WIDE R16, R192.reuse, 0x4, R4 ;  /* 0x00000004c0107825 */ /* 0x042fe200078e0204 */
[----:B------:R1:W-:Y:S04]  /*6d80*/  LDGSTS.E [R13+0x6800], [R20.64], !P1 ;  /* 0x06800000140d7fae */ /* 0x0003e8000c921848 */
[----:B------:R3:W-:Y:S01]  /*6d90*/  LDGSTS.E [R13+0x6a00], [R18.64], !P1 ;  /* 0x06a00000120d7fae */ /* 0x0007e2000c921848 */
[----:B--2---:R-:W-:Y:S01]  /*6da0*/  IMAD.WIDE R14, R192, 0x4, R6 ;  /* 0x00000004c00e7825 */ /* 0x004fe200078e0206 */
[----:B------:R-:W-:-:S02]  /*6db0*/  IADD3 R192, R252, -0x2a, RZ ;  /* 0xffffffd6fcc07810 */ /* 0x000fc40007ffe0ff */
[----:B------:R1:W-:Y:S04]  /*6dc0*/  STL.64 [R1+0x150], R20 ;  /* 0x0001501401007387 */ /* 0x0003e80000100a00 */
[----:B------:R2:W-:Y:S04]  /*6dd0*/  LDGSTS.E [R13+0x6c00], [R16.64], !P1 ;  /* 0x06c00000100d7fae */ /* 0x0005e8000c921848 */
[----:B------:R3:W-:Y:S04]  /*6de0*/  STL.64 [R1+0x148], R18 ;  /* 0x0001481201007387 */ /* 0x0007e80000100a00 */
[----:B------:R4:W-:Y:S01]  /*6df0*/  LDGSTS.E [R13+0x6e00], [R14.64], !P1 ;  /* 0x06e000000e0d7fae */ /* 0x0009e2000c921848 */
[----:B-1----:R-:W-:Y:S01]  /*6e00*/  IMAD.WIDE R20, R193, 0x4, R8 ;  /* 0x00000004c1147825 */ /* 0x002fe200078e0208 */
[----:B------:R-:W-:-:S02]  /*6e10*/  ISETP.GE.U32.AND P1, PT, R192, 0x7fffff57, PT ;  /* 0x7fffff57c000780c */ /* 0x000fc40003f26070 */
[----:B------:R2:W-:Y:S01]  /*6e20*/  STL.64 [R1+0x140], R16 ;  /* 0x0001401001007387 */ /* 0x0005e20000100a00 */
[----:B------:R-:W-:Y:S02]  /*6e30*/  IMAD R192, R0, 0x15, RZ ;  /* 0x0000001500c07824 */ /* 0x000fe400078e02ff */
[C---:B---3--:R-:W-:Y:S01]  /*6e40*/  IMAD.WIDE R18, R193.reuse, 0x4, R2 ;  /* 0x00000004c1127825 */ /* 0x048fe200078e0202 */
[----:B------:R4:W-:Y:S04]  /*6e50*/  STL.64 [R1+0x138], R14 ;  /* 0x0001380e01007387 */ /* 0x0009e80000100a00 */
[----:B------:R1:W-:Y:S01]  /*6e60*/  STL.64 [R1+0x110], R20 ;  /* 0x0001101401007387 */ /* 0x0003e20000100a00 */
[----:B--2---:R-:W-:-:S03]  /*6e70*/  IMAD.WIDE R16, R193, 0x4, R4 ;  /* 0x00000004c1107825 */ /* 0x004fc600078e0204 */
[----:B------:R1:W-:Y:S01]  /*6e80*/  LDGSTS.E [R13+0x8800], [R20.64], !P0 ;  /* 0x08800000140d7fae */ /* 0x0003e2000c121848 */
[----:B----4-:R-:W-:Y:S01]  /*6e90*/  IMAD.WIDE R14, R193, 0x4, R6 ;  /* 0x00000004c10e7825 */ /* 0x010fe200078e0206 */
        /* <DEDUP_REMOVED lines=29> */
[----:B----4-:R-:W-:-:S03]  /*7070*/  IMAD.WIDE R14, R193, 0x4, R6 ;  /* 0x00000004c10e7825 */ /* 0x010fc600078e0206 */
[----:B------:R2:W-:Y:S01]  /*7080*/  STL.64 [R1+0x88], R18 ;  /* 0x0000881201007387 */ /* 0x0005e20000100a00 */
[----:B------:R-:W-:-:S03]  /*7090*/  IADD3 R193, R252, -0x36, RZ ;  /* 0xffffffcafcc17810 */ /* 0x000fc60007ffe0ff */
        /* <DEDUP_REMOVED lines=8> */
[C---:B-1----:R-:W-:Y:S02]  /*7120*/  IMAD.WIDE R16, R192.reuse, 0x4, R4 ;  /* 0x00000004c0107825 */ /* 0x042fe400078e0204 */
[----:B------:R1:W-:Y:S04]  /*7130*/  STL.64 [R1+0x50], R20 ;  /* 0x0000501401007387 */ /* 0x0003e80000100a00 */
[----:B------:R1:W-:Y:S01]  /*7140*/  LDGSTS.E [R13+0xe800], [R20.64], !P3 ;  /* 0x0e800000140d7fae */ /* 0x0003e2000d921848 */
[----:B--2---:R-:W-:-:S03]  /*7150*/  IMAD.WIDE R14, R192, 0x4, R6 ;  /* 0x00000004c00e7825 */ /* 0x004fc600078e0206 */
        /* <DEDUP_REMOVED lines=10> */
[----:B-1----:R-:W-:Y:S01]  /*7200*/  IMAD.WIDE R16, R250, 0x4, R2 ;  /* 0x00000004fa107825 */ /* 0x002fe200078e0202 */
[----:B------:R-:W-:Y:S01]  /*7210*/  IADD3 R192, R252, -0x3e, RZ ;  /* 0xffffffc2fcc07810 */ /* 0x000fe20007ffe0ff */
[----:B------:R1:W-:Y:S04]  /*7220*/  LDGSTS.E [R13+0x10800], [R18.64], !P5 ;  /* 0x10800000120d7fae */ /* 0x0003e8000e921848 */
[----:B------:R3:W-:Y:S01]  /*7230*/  LDGSTS.E [R13+0x10a00], [R16.64], !P5 ;  /* 0x10a00000100d7fae */ /* 0x0007e2000e921848 */
[----:B--2---:R-:W-:-:S03]  /*7240*/  IMAD.WIDE R14, R250, 0x4, R4 ;  /* 0x00000004fa0e7825 */ /* 0x004fc600078e0204 */
[----:B------:R1:W-:Y:S01]  /*7250*/  STL.64 [R1+0x10], R18 ;  /* 0x0000101201007387 */ /* 0x0003e20000100a00 */
[----:B------:R-:W-:-:S03]  /*7260*/  IMAD.WIDE R250, R250, 0x4, R6 ;  /* 0x00000004fafa7825 */ /* 0x000fc600078e0206 */
[----:B------:R2:W-:Y:S04]  /*7270*/  LDGSTS.E [R13+0x10c00], [R14.64], !P5 ;  /* 0x10c000000e0d7fae */ /* 0x0005e8000e921848 */
[----:B------:R4:W-:Y:S01]  /*7280*/  LDGSTS.E [R13+0x10e00], [R250.64], !P5 ;  /* 0x10e00000fa0d7fae */ /* 0x0009e2000e921848 */
[----:B------:R-:W-:Y:S01]  /*7290*/  ISETP.GE.U32.AND P5, PT, R192, 0x7fffff43, PT ;  /* 0x7fffff43c000780c */ /* 0x000fe20003fa6070 */
[C---:B------:R-:W-:Y:S02]  /*72a0*/  IMAD.WIDE R192, R198.reuse, 0x4, R8 ;  /* 0x00000004c6c07825 */ /* 0x040fe400078e0208 */
[----:B------:R3:W-:Y:S02]  /*72b0*/  STL.64 [R1+0x8], R16 ;  /* 0x0000081001007387 */ /* 0x0007e40000100a00 */
[----:B------:R-:W-:-:S02]  /*72c0*/  IMAD.WIDE R198, R198, 0x4, R6 ;  /* 0x00000004c6c67825 */ /* 0x000fc400078e0206 */
[----:B------:R4:W-:Y:S02]  /*72d0*/  LDGSTS.E [R13+0x12800], [R192.64], !P6 ;  /* 0x12800000c00d7fae */ /* 0x0009e4000f121848 */
[C---:B-1----:R-:W-:Y:S02]  /*72e0*/  IMAD.WIDE R18, R10.reuse, 0x4, R2 ;  /* 0x000000040a127825 */ /* 0x042fe400078e0202 */
[----:B------:R4:W-:Y:S04]  /*72f0*/  LDGSTS.E [R13+0x12a00], [R194.64], !P6 ;  /* 0x12a00000c20d7fae */ /* 0x0009e8000f121848 */
[----:B------:R4:W-:Y:S01]  /*7300*/  LDGSTS.E [R13+0x12c00], [R196.64], !P6 ;  /* 0x12c00000c40d7fae */ /* 0x0009e2000f121848 */
[----:B---3--:R-:W-:-:S03]  /*7310*/  IMAD.WIDE R16, R10, 0x4, R4 ;  /* 0x000000040a107825 */ /* 0x008fc600078e0204 */
[----:B------:R4:W-:Y:S01]  /*7320*/  LDGSTS.E [R13+0x12e00], [R198.64], !P6 ;  /* 0x12e00000c60d7fae */ /* 0x0009e2000f121848 */
[----:B------:R-:W-:Y:S01]  /*7330*/  ISETP.GE.U32.AND P6, PT, R200, 0x7fffff3f, PT ;  /* 0x7fffff3fc800780c */ /* 0x000fe20003fc6070 */
[C---:B------:R-:W-:Y:S02]  /*7340*/  IMAD.WIDE R200, R206.reuse, 0x4, R8 ;  /* 0x00000004cec87825 */ /* 0x040fe400078e0208 */
[----:B------:R2:W-:Y:S02]  /*7350*/  STL.64 [R1], R14 ;  /* 0x0000000e01007387 */ /* 0x0005e40000100a00 */
[--C-:B------:R-:W-:Y:S02]  /*7360*/  IMAD.WIDE R206, R206, 0x4, R6.reuse ;  /* 0x00000004cece7825 */ /* 0x100fe400078e0206 */
[----:B------:R4:W-:Y:S04]  /*7370*/  LDGSTS.E [R13+0x14800], [R200.64], !P1 ;  /* 0x14800000c80d7fae */ /* 0x0009e8000c921848 */
[----:B------:R4:W-:Y:S04]  /*7380*/  LDGSTS.E [R13+0x14a00], [R202.64], !P1 ;  /* 0x14a00000ca0d7fae */ /* 0x0009e8000c921848 */
[----:B------:R4:W-:Y:S01]  /*7390*/  LDGSTS.E [R13+0x14c00], [R204.64], !P1 ;  /* 0x14c00000cc0d7fae */ /* 0x0009e2000c921848 */
[----:B--2---:R-:W-:Y:S01]  /*73a0*/  IMAD.WIDE R14, R10, 0x4, R6 ;  /* 0x000000040a0e7825 */ /* 0x004fe200078e0206 */
[----:B------:R-:W-:-:S02]  /*73b0*/  IADD3 R10, R252, -0x5e, RZ ;  /* 0xffffffa2fc0a7810 */ /* 0x000fc40007ffe0ff */
[----:B------:R4:W-:Y:S01]  /*73c0*/  LDGSTS.E [R13+0x14e00], [R206.64], !P1 ;  /* 0x14e00000ce0d7fae */ /* 0x0009e2000c921848 */
[----:B------:R-:W-:Y:S01]  /*73d0*/  ISETP.GE.U32.AND P1, PT, R208, 0x7fffff3b, PT ;  /* 0x7fffff3bd000780c */ /* 0x000fe20003f26070 */
[C---:B------:R-:W-:Y:S02]  /*73e0*/  IMAD.WIDE R208, R214.reuse, 0x4, R8 ;  /* 0x00000004d6d07825 */ /* 0x040fe400078e0208 */
        /* <DEDUP_REMOVED lines=39> */
[----:B------:R1:W-:Y:S04]  /*7660*/  LDGSTS.E [R13+0x20800], [R20.64], !P6 ;  /* 0x20800000140d7fae */ /* 0x0003e8000f121848 */
[----:B------:R2:W-:Y:S04]  /*7670*/  LDGSTS.E [R13+0x20a00], [R18.64], !P6 ;  /* 0x20a00000120d7fae */ /* 0x0005e8000f121848 */
[----:B------:R3:W-:Y:S01]  /*7680*/  LDGSTS.E [R13+0x20c00], [R16.64], !P6 ;  /* 0x20c00000100d7fae */ /* 0x0007e2000f121848 */
[----:B-1----:R-:W-:-:S03]  /*7690*/  IMAD.WIDE R20, R12, 0x4, R8 ;  /* 0x000000040c147825 */ /* 0x002fc600078e0208 */
[----:B------:R1:W-:Y:S01]  /*76a0*/  LDGSTS.E [R13+0x20e00], [R14.64], !P6 ;  /* 0x20e000000e0d7fae */ /* 0x0003e2000f121848 */
[----:B------:R-:W-:Y:S01]  /*76b0*/  ISETP.GE.U32.AND P6, PT, R10, 0x7fffff23, PT ;  /* 0x7fffff230a00780c */ /* 0x000fe20003fc6070 */
[C---:B--2---:R-:W-:Y:S02]  /*76c0*/  IMAD.WIDE R18, R12.reuse, 0x4, R2 ;  /* 0x000000040c127825 */ /* 0x044fe400078e0202 */
[----:B------:R2:W-:Y:S02]  /*76d0*/  LDGSTS.E [R13+0x22800], [R20.64], !P1 ;  /* 0x22800000140d7fae */ /* 0x0005e4000c921848 */
[----:B---3--:R-:W-:Y:S02]  /*76e0*/  IMAD.WIDE R16, R12, 0x4, R4 ;  /* 0x000000040c107825 */ /* 0x008fe400078e0204 */
[----:B------:R3:W-:Y:S02]  /*76f0*/  LDGSTS.E [R13+0x22a00], [R18.64], !P1 ;  /* 0x22a00000120d7fae */ /* 0x0007e4000c921848 */
[----:B------:R-:W-:-:S02]  /*7700*/  IMAD R10, R0, 0x49, RZ ;  /* 0x00000049000a7824 */ /* 0x000fc400078e02ff */
[----:B------:R2:W-:Y:S01]  /*7710*/  STL.64 [R1+0x250], R20 ;  /* 0x0002501401007387 */ /* 0x0005e20000100a00 */
[----:B-1----:R-:W-:Y:S01]  /*7720*/  IMAD.WIDE R14, R12, 0x4, R6 ;  /* 0x000000040c0e7825 */ /* 0x002fe200078e0206 */
[----:B------:R-:W-:Y:S02]  /*7730*/  IADD3 R12, R252, -0x62, RZ ;  /* 0xffffff9efc0c7810 */ /* 0x000fe40007ffe0ff */
[----:B------:R1:W-:Y:S04]  /*7740*/  LDGSTS.E [R13+0x22c00], [R16.64], !P1 ;  /* 0x22c00000100d7fae */ /* 0x0003e8000c921848 */
[----:B------:R3:W-:Y:S04]  /*7750*/  STL.64 [R1+0x258], R18 ;  /* 0x0002581201007387 */ /* 0x0007e80000100a00 */
[----:B------:R1:W-:Y:S01]  /*7760*/  LDGSTS.E [R13+0x22e00], [R14.64], !P1 ;  /* 0x22e000000e0d7fae */ /* 0x0003e2000c921848 */
[----:B--2---:R-:W-:Y:S01]  /*7770*/  IMAD.WIDE R20, R10, 0x4, R8 ;  /* 0x000000040a147825 */ /* 0x004fe200078e0208 */
[----:B------:R-:W-:-:S02]  /*7780*/  ISETP.GE.U32.AND P1, PT, R12, 0x7fffff1f, PT ;  /* 0x7fffff1f0c00780c */ /* 0x000fc40003f26070 */
[----:B------:R1:W-:Y:S01]  /*7790*/  STL.64 [R1+0x268], R16 ;  /* 0x0002681001007387 */ /* 0x0003e20000100a00 */
[----:B------:R-:W-:Y:S02]  /*77a0*/  IMAD R12, R0, 0x4d, RZ ;  /* 0x0000004d000c7824 */ /* 0x000fe400078e02ff */
[C---:B---3--:R-:W-:Y:S01]  /*77b0*/  IMAD.WIDE R18, R10.reuse, 0x4, R2 ;  /* 0x000000040a127825 */ /* 0x048fe200078e0202 */
[----:B------:R2:W-:Y:S04]  /*77c0*/  STL.64 [R1+0x270], R14 ;  /* 0x0002700e01007387 */ /* 0x0005e80000100a00 */
[----:B------:R3:W-:Y:S01]  /*77d0*/  STL.64 [R1+0x280], R20 ;  /* 0x0002801401007387 */ /* 0x0007e20000100a00 */
[----:B-1----:R-:W-:-:S03]  /*77e0*/  IMAD.WIDE R16, R10, 0x4, R4 ;  /* 0x000000040a107825 */ /* 0x002fc600078e0204 */
[----:B------:R3:W-:Y:S01]  /*77f0*/  LDGSTS.E [R13+0x24800], [R20.64], !P0 ;  /* 0x24800000140d7fae */ /* 0x0007e2000c121848 */
[----:B--2---:R-:W-:Y:S01]  /*7800*/  IMAD.WIDE R14, R10, 0x4, R6 ;  /* 0x000000040a0e7825 */ /* 0x004fe200078e0206 */
[----:B------:R-:W-:Y:S02]  /*7810*/  IADD3 R10, R252, -0x66, RZ ;  /* 0xffffff9afc0a7810 */ /* 0x000fe40007ffe0ff */
[----:B------:R1:W-:Y:S04]  /*7820*/  STL.64 [R1+0x288], R18 ;  /* 0x0002881201007387 */ /* 0x0003e80000100a00 */
[----:B------:R1:W-:Y:S01]  /*7830*/  LDGSTS.E [R13+0x24a00], [R18.64], !P0 ;  /* 0x24a00000120d7fae */ /* 0x0003e2000c121848 */
[----:B---3--:R-:W-:-:S03]  /*7840*/  IMAD.WIDE R20, R12, 0x4, R8 ;  /* 0x000000040c147825 */ /* 0x008fc600078e0208 */
[----:B------:R2:W-:Y:S04]  /*7850*/  STL.64 [R1+0x298], R16 ;  /* 0x0002981001007387 */ /* 0x0005e80000100a00 */
[----:B------:R2:W-:Y:S01]  /*7860*/  LDGSTS.E [R13+0x24c00], [R16.64], !P0 ;  /* 0x24c00000100d7fae */ /* 0x0005e2000c121848 */
[----:B-1----:R-:W-:-:S03]  /*7870*/  IMAD.WIDE R18, R12, 0x4, R2 ;  /* 0x000000040c127825 */ /* 0x002fc600078e0202 */
[----:B------:R1:W-:Y:S04]  /*7880*/  STL.64 [R1+0x2a0], R14 ;  /* 0x0002a00e01007387 */ /* 0x0003e80000100a00 */
[----:B------:R1:W-:Y:S01]  /*7890*/  LDGSTS.E [R13+0x24e00], [R14.64], !P0 ;  /* 0x24e000000e0d7fae */ /* 0x0003e2000c121848 */
[----:B------:R-:W-:Y:S01]  /*78a0*/  ISETP.GE.U32.AND P0, PT, R10, 0x7fffff1b, PT ;  /* 0x7fffff1b0a00780c */ /* 0x000fe20003f06070 */
[----:B------:R-:W-:Y:S02]  /*78b0*/  IMAD R10, R0, 0x51, RZ ;  /* 0x00000051000a7824 */ /* 0x000fe400078e02ff */
[C---:B--2---:R-:W-:Y:S01]  /*78c0*/  IMAD.WIDE R16, R12.reuse, 0x4, R4 ;  /* 0x000000040c107825 */ /* 0x044fe200078e0204 */
[----:B------:R2:W-:Y:S04]  /*78d0*/  LDGSTS.E [R13+0x26800], [R20.64], !P2 ;  /* 0x26800000140d7fae */ /* 0x0005e8000d121848 */
[----:B------:R3:W-:Y:S01]  /*78e0*/  LDGSTS.E [R13+0x26a00], [R18.64], !P2 ;  /* 0x26a00000120d7fae */ /* 0x0007e2000d121848 */
[----:B-1----:R-:W-:Y:S01]  /*78f0*/  IMAD.WIDE R14, R12, 0x4, R6 ;  /* 0x000000040c0e7825 */ /* 0x002fe200078e0206 */
[----:B------:R-:W-:-:S02]  /*7900*/  IADD3 R12, R252, -0x6a, RZ ;  /* 0xffffff96fc0c7810 */ /* 0x000fc40007ffe0ff */
[----:B------:R2:W-:Y:S04]  /*7910*/  STL.64 [R1+0x2b0], R20 ;  /* 0x0002b01401007387 */ /* 0x0005e80000100a00 */
        /* <DEDUP_REMOVED lines=173> */
[----:B------:R-:W-:Y:S02]  /*83f0*/  IMAD.SHL.U32 R10, R0, 0x2, RZ ;  /* 0x00000002000a7824 */ /* 0x000fe400078e00ff */
[----:B--2---:R-:W-:Y:S01]  /*8400*/  IMAD.WIDE R16, R12, 0x4, R4 ;  /* 0x000000040c107825 */ /* 0x004fe200078e0204 */
[----:B------:R2:W-:Y:S03]  /*8410*/  STL.64 [R1+0x520], R20 ;  /* 0x0005201401007387 */ /* 0x0005e60000100a00 */
[----:B------:R-:W-:Y:S01]  /*8420*/  IMAD.WIDE R22, R10, 0x4, R8 ;  /* 0x000000040a167825 */ /* 0x000fe200078e0208 */
[----:B------:R2:W-:Y:S03]  /*8430*/  LDGSTS.E [R13+0x3e800], [R20.64], !P1 ;  /* 0x3e800000140d7fae */ /* 0x0005e6000c921848 */
[----:B-1----:R-:W-:Y:S01]  /*8440*/  IMAD.WIDE R14, R12, 0x4, R6 ;  /* 0x000000040c0e7825 */ /* 0x002fe200078e0206 */
[----:B------:R-:W-:Y:S01]  /*8450*/  IADD3 R12, R252, -0x1b, RZ ;  /* 0xffffffe5fc0c7810 */ /* 0x000fe20007ffe0ff */
[----:B------:R1:W-:Y:S04]  /*8460*/  STL.64 [R1+0x530], R18 ;  /* 0x0005301201007387 */ /* 0x0003e80000100a00 */
[----:B------:R1:W-:Y:S01]  /*8470*/  LDGSTS.E [R13+0x3ea00], [R18.64], !P1 ;  /* 0x3ea00000120d7fae */ /* 0x0003e2000c921848 */
[----:B--2---:R-:W-:-:S03]  /*8480*/  IMAD.WIDE R20, R10, 0x4, R2 ;  /* 0x000000040a147825 */ /* 0x004fc600078e0202 */
[----:B------:R2:W-:Y:S04]  /*8490*/  STL.64 [R1+0x540], R16 ;  /* 0x0005401001007387 */ /* 0x0005e80000100a00 */
[----:B------:R2:W-:Y:S04]  /*84a0*/  LDGSTS.E [R13+0x3ec00], [R16.64], !P1 ;  /* 0x3ec00000100d7fae */ /* 0x0005e8000c921848 */
[----:B------:R3:W-:Y:S01]  /*84b0*/  LDGSTS.E [R13+0x3ee00], [R14.64], !P1 ;  /* 0x3ee000000e0d7fae */ /* 0x0007e2000c921848 */
[----:B------:R-:W-:Y:S01]  /*84c0*/  ISETP.GE.U32.AND P1, PT, R12, 0x7fffff66, PT ;  /* 0x7fffff660c00780c */ /* 0x000fe20003f26070 */
[----:B------:R-:W-:-:S02]  /*84d0*/  IMAD R12, R0, 0x6, RZ ;  /* 0x00000006000c7824 */ /* 0x000fc400078e02ff */
[----:B------:R3:W-:Y:S01]  /*84e0*/  STL.64 [R1+0x550], R14 ;  /* 0x0005500e01007387 */ /* 0x0007e20000100a00 */
[----:B-1----:R-:W-:Y:S01]  /*84f0*/  IMAD.WIDE R18, R10, 0x4, R4 ;  /* 0x000000040a127825 */ /* 0x002fe200078e0204 */
[----:B--2---:R-:W-:Y:S02]  /*8500*/  LOP3.LUT R16, R11, 0x40, RZ, 0x3c, !PT ;  /* 0x000000400b107812 */ /* 0x004fe400078e3cff */
[----:B------:R1:W-:Y:S01]  /*8510*/  STL.64 [R1+0x560], R22 ;  /* 0x0005601601007387 */ /* 0x0003e20000100a00 */
[----:B------:R-:W-:-:S03]  /*8520*/  IMAD R17, R0, 0x7b, RZ ;  /* 0x0000007b00117824 */ /* 0x000fc600078e02ff */
[----:B------:R1:W-:Y:S01]  /*8530*/  LDGSTS.E [R16+0x1000], [R22.64], !P0 ;  /* 0x0100000016107fae */ /* 0x0003e2000c121848 */
[----:B---3--:R-:W-:Y:S01]  /*8540*/  IMAD.WIDE R14, R10, 0x4, R6 ;  /* 0x000000040a0e7825 */ /* 0x008fe200078e0206 */
        /* <DEDUP_REMOVED lines=29> */
[----:B-1----:R-:W-:Y:S01]  /*8720*/  IMAD.WIDE R14, R10, 0x4, R6 ;  /* 0x000000040a0e7825 */ /* 0x002fe200078e0206 */
        /* <DEDUP_REMOVED lines=419> */
[----:B--2---:R-:W-:-:S03]  /*a160*/  IMAD.WIDE R14, R10, 0x4, R6 ;  /* 0x000000040a0e7825 */ /* 0x004fc600078e0206 */
[----:B------:R1:W-:Y:S01]  /*a170*/  STL.64 [R1+0xb50], R20 ;  /* 0x000b501401007387 */ /* 0x0003e20000100a00 */
[----:B------:R-:W-:-:S03]  /*a180*/  IADD3 R10, R252, -0x18, RZ ;  /* 0xffffffe8fc0a7810 */ /* 0x000fc60007ffe0ff */
        /* <DEDUP_REMOVED lines=20> */
[----:B------:R3:W-:Y:S01]  /*a2d0*/  STL.64 [R1+0xb80], R14 ;  /* 0x000b800e01007387 */ /* 0x0007e20000100a00 */
[----:B-1----:R-:W-:-:S03]  /*a2e0*/  IMAD.WIDE R20, R10, 0x4, R4 ;  /* 0x000000040a147825 */ /* 0x002fc600078e0204 */
[----:B------:R3:W-:Y:S01]  /*a2f0*/  LDGSTS.E [R16+0x3f600], [R14.64], !P3 ;  /* 0x3f6000000e107fae */ /* 0x0007e2000d921848 */
[----:B------:R-:W-:Y:S01]  /*a300*/  ISETP.GE.U32.AND P3, PT, R12, 0x7fffff65, PT ;  /* 0x7fffff650c00780c */ /* 0x000fe20003f66070 */
[----:B------:R-:W-:Y:S02]  /*a310*/  IMAD R12, R0, 0x7, RZ ;  /* 0x00000007000c7824 */ /* 0x000fe400078e02ff */
[----:B--2---:R-:W-:Y:S01]  /*a320*/  IMAD.WIDE R18, R10, 0x4, R6 ;  /* 0x000000040a127825 */ /* 0x004fe200078e0206 */
[----:B------:R1:W-:Y:S01]  /*a330*/  STL.64 [R1+0xb88], R24 ;  /* 0x000b881801007387 */ /* 0x0003e20000100a00 */
[----:B------:R-:W-:-:S03]  /*a340*/  IADD3 R10, R252, -0x20, RZ ;  /* 0xffffffe0fc0a7810 */ /* 0x000fc60007ffe0ff */
[----:B------:R2:W-:Y:S01]  /*a350*/  STL.64 [R1+0xb90], R22 ;  /* 0x000b901601007387 */ /* 0x0005e20000100a00 */
[----:B---3--:R-:W-:-:S03]  /*a360*/  LOP3.LUT R14, R11, 0x60, RZ, 0x3c, !PT ;  /* 0x000000600b0e7812 */ /* 0x008fc600078e3cff */
[----:B------:R3:W-:Y:S01]  /*a370*/  STL.64 [R1+0xb98], R20 ;  /* 0x000b981401007387 */ /* 0x0007e20000100a00 */
[----:B------:R-:W-:-:S03]  /*a380*/  IADD3 R15, R252, -0x91, RZ ;  /* 0xffffff6ffc0f7810 */ /* 0x000fc60007ffe0ff */
[----:B------:R1:W-:Y:S04]  /*a390*/  LDGSTS.E [R14+0x1800], [R24.64], !P5 ;  /* 0x01800000180e7fae */ /* 0x0003e8000e921848 */
[----:B------:R2:W-:Y:S04]  /*a3a0*/  LDGSTS.E [R14+0x1a00], [R22.64], !P5 ;  /* 0x01a00000160e7fae */ /* 0x0005e8000e921848 */
[----:B------:R3:W-:Y:S01]  /*a3b0*/  LDGSTS.E [R14+0x1c00], [R20.64], !P5 ;  /* 0x01c00000140e7fae */ /* 0x0007e2000e921848 */
[----:B-1----:R-:W-:-:S03]  /*a3c0*/  IMAD.WIDE R24, R12, 0x4, R8 ;  /* 0x000000040c187825 */ /* 0x002fc600078e0208 */
[----:B------:R1:W-:Y:S01]  /*a3d0*/  STL.64 [R1+0xba0], R18 ;  /* 0x000ba01201007387 */ /* 0x0003e20000100a00 */
[----:B--2---:R-:W-:-:S03]  /*a3e0*/  IMAD.WIDE R22, R12, 0x4, R2 ;  /* 0x000000040c167825 */ /* 0x004fc600078e0202 */
[----:B------:R1:W-:Y:S01]  /*a3f0*/  LDGSTS.E [R14+0x1e00], [R18.64], !P5 ;  /* 0x01e00000120e7fae */ /* 0x0003e2000e921848 */
[----:B------:R-:W-:Y:S01]  /*a400*/  ISETP.GE.U32.AND P5, PT, R10, 0x7fffff61, PT ;  /* 0x7fffff610a00780c */ /* 0x000fe20003fa6070 */
[----:B---3--:R-:W-:Y:S02]  /*a410*/  IMAD.WIDE R20, R12, 0x4, R4 ;  /* 0x000000040c147825 */ /* 0x008fe400078e0204 */
[----:B------:R2:W-:Y:S02]  /*a420*/  LDGSTS.E [R14+0x3800], [R24.64], !P6 ;  /* 0x03800000180e7fae */ /* 0x0005e4000f121848 */
[----:B------:R-:W-:Y:S02]  /*a430*/  IMAD R10, R0, 0xb, RZ ;  /* 0x0000000b000a7824 */ /* 0x000fe400078e02ff */
        /* <DEDUP_REMOVED lines=387> */
[----:B------:R-:W-:Y:S02]  /*bc70*/  IMAD.MOV.U32 R10, RZ, RZ, 0x7f ;  /* 0x0000007fff0a7424 */ /* 0x000fe400078e00ff */
[C---:B--2---:R-:W-:Y:S01]  /*bc80*/  IMAD.WIDE R20, R12.reuse, 0x4, R4 ;  /* 0x000000040c147825 */ /* 0x044fe200078e0204 */
[----:B------:R-:W-:Y:S04]  /*bc90*/  STL.64 [R1+0x1110], R24 ;  /* 0x0011101801007387 */ /* 0x000fe80000100a00 */
[----:B------:R2:W-:Y:S01]  /*bca0*/  LDGSTS.E [R14+0x37800], [R24.64], !P3 ;  /* 0x37800000180e7fae */ /* 0x0005e2000d921848 */
[----:B-1----:R-:W-:-:S03]  /*bcb0*/  IMAD.WIDE R18, R12, 0x4, R6 ;  /* 0x000000040c127825 */ /* 0x002fc600078e0206 */
[----:B------:R-:W-:Y:S01]  /*bcc0*/  STL.64 [R1+0x1120], R22 ;  /* 0x0011201601007387 */ /* 0x000fe20000100a00 */
[----:B------:R-:W-:-:S03]  /*bcd0*/  IADD3 R12, R252, -0x8d, RZ ;  /* 0xffffff73fc0c7810 */ /* 0x000fc60007ffe0ff */
[----:B------:R1:W-:Y:S04]  /*bce0*/  LDGSTS.E [R14+0x37a00], [R22.64], !P3 ;  /* 0x37a00000160e7fae */ /* 0x0003e8000d921848 */
[----:B------:R3:W-:Y:S04]  /*bcf0*/  STL.64 [R1+0x1130], R20 ;  /* 0x0011301401007387 */ /* 0x0007e80000100a00 */
[----:B------:R3:W-:Y:S04]  /*bd00*/  LDGSTS.E [R14+0x37c00], [R20.64], !P3 ;  /* 0x37c00000140e7fae */ /* 0x0007e8000d921848 */
[----:B------:R1:W-:Y:S04]  /*bd10*/  STL.64 [R1+0x1140], R18 ;  /* 0x0011401201007387 */ /* 0x0003e80000100a00 */
[----:B------:R1:W-:Y:S01]  /*bd20*/  LDGSTS.E [R14+0x37e00], [R18.64], !P3 ;  /* 0x37e00000120e7fae */ /* 0x0003e2000d921848 */
[----:B------:R-:W-:-:S02]  /*bd30*/  ISETP.GE.U32.AND P3, PT, R12, 0x7ffffef4, PT ;  /* 0x7ffffef40c00780c */ /* 0x000fc40003f66070 */
[----:B------:R-:W-:Y:S01]  /*bd40*/  IADD3 R12, R252, -0x80, RZ ;  /* 0xffffff80fc0c7810 */ /* 0x000fe20007ffe0ff */
[----:B---3--:R-:W-:-:S04]  /*bd50*/  IMAD R20, R0, 0x73, RZ ;  /* 0x0000007300147824 */ /* 0x008fc800078e02ff */
[----:B------:R-:W-:-:S04]  /*bd60*/  IMAD.WIDE R34, R20, 0x4, R8 ;  /* 0x0000000414227825 */ /* 0x000fc800078e0208 */
[----:B-1----:R-:W-:Y:S01]  /*bd70*/  IMAD R19, R0, 0x77, RZ ;  /* 0x0000007700137824 */ /* 0x002fe200078e02ff */
[----:B------:R1:W-:Y:S01]  /*bd80*/  LDGSTS.E [R14+0x39800], [R34.64], !P5 ;  /* 0x39800000220e7fae */ /* 0x0003e2000e921848 */
[----:B------:R-:W-:Y:S01]  /*bd90*/  IMAD.WIDE R32, R20, 0x4, R2 ;  /* 0x0000000414207825 */ /* 0x000fe200078e0202 */
[----:B------:R-:W-:Y:S02]  /*bda0*/  IADD3 R18, R10, c[0x0][0x180], RZ ;  /* 0x000060000a127a10 */ /* 0x000fe40007ffe0ff */
[----:B------:R-:W-:Y:S01]  /*bdb0*/  STL.64 [R1+0x1150], R34 ;  /* 0x0011502201007387 */ /* 0x000fe20000100a00 */
[----:B------:R-:W-:-:S03]  /*bdc0*/  IMAD.WIDE R30, R20, 0x4, R4 ;  /* 0x00000004141e7825 */ /* 0x000fc600078e0204 */
[----:B------:R3:W-:Y:S01]  /*bdd0*/  LDGSTS.E [R14+0x39a00], [R32.64], !P5 ;  /* 0x39a00000200e7fae */ /* 0x0007e2000e921848 */
[----:B------:R-:W-:-:S03]  /*bde0*/  IMAD.WIDE R28, R20, 0x4, R6 ;  /* 0x00000004141c7825 */ /* 0x000fc600078e0206 */
[----:B------:R1:W-:Y:S01]  /*bdf0*/  LDGSTS.E [R14+0x39c00], [R30.64], !P5 ;  /* 0x39c000001e0e7fae */ /* 0x0003e2000e921848 */
[----:B------:R-:W-:-:S03]  /*be00*/  IMAD.WIDE R26, R19, 0x4, R8 ;  /* 0x00000004131a7825 */ /* 0x000fc600078e0208 */
[----:B------:R1:W-:Y:S01]  /*be10*/  LDGSTS.E [R14+0x39e00], [R28.64], !P5 ;  /* 0x39e000001c0e7fae */ /* 0x0003e2000e921848 */
[C---:B--2---:R-:W-:Y:S01]  /*be20*/  IMAD.WIDE R24, R19.reuse, 0x4, R2 ;  /* 0x0000000413187825 */ /* 0x044fe200078e0202 */
[----:B------:R-:W-:Y:S02]  /*be30*/  ISETP.GT.AND P5, PT, R18, 0x7f, PT ;  /* 0x0000007f1200780c */ /* 0x000fe40003fa4270 */
[----:B------:R-:W-:Y:S01]  /*be40*/  STL.64 [R1+0x1190], R26 ;  /* 0x0011901a01007387 */ /* 0x000fe20000100a00 */
[----:B------:R-:W-:-:S03]  /*be50*/  IMAD.WIDE R22, R19, 0x4, R4 ;  /* 0x0000000413167825 */ /* 0x000fc600078e0204 */
[----:B------:R-:W-:Y:S01]  /*be60*/  STL.64 [R1+0x1160], R32 ;  /* 0x0011602001007387 */ /* 0x000fe20000100a00 */
[----:B------:R-:W-:-:S03]  /*be70*/  IMAD.WIDE R20, R19, 0x4, R6 ;  /* 0x0000000413147825 */ /* 0x000fc600078e0206 */
[----:B------:R-:W2:Y:S01]  /*be80*/  S2R R19, SR_TID.X ;  /* 0x0000000000137919 */ /* 0x000ea20000002100 */
[----:B------:R-:W-:-:S03]  /*be90*/  IMAD R10, R0, 0x7f, RZ ;  /* 0x0000007f000a7824 */ /* 0x000fc600078e02ff */
[----:B------:R-:W-:Y:S04]  /*bea0*/  STL.64 [R1+0x1170], R30 ;  /* 0x0011701e01007387 */ /* 0x000fe80000100a00 */
[----:B------:R1:W-:Y:S04]  /*beb0*/  LDGSTS.E [R14+0x3b800], [R26.64], !P6 ;  /* 0x3b8000001a0e7fae */ /* 0x0003e8000f121848 */
[----:B------:R1:W-:Y:S04]  /*bec0*/  STL.64 [R1+0x1180], R28 ;  /* 0x0011801c01007387 */ /* 0x0003e80000100a00 */
[----:B------:R3:W-:Y:S04]  /*bed0*/  LDGSTS.E [R14+0x3ba00], [R24.64], !P6 ;  /* 0x3ba00000180e7fae */ /* 0x0007e8000f121848 */
[----:B------:R3:W-:Y:S04]  /*bee0*/  STL.64 [R1+0x11a0], R24 ;  /* 0x0011a01801007387 */ /* 0x0007e80000100a00 */
[----:B------:R4:W-:Y:S01]  /*bef0*/  LDGSTS.E [R14+0x3bc00], [R22.64], !P6 ;  /* 0x3bc00000160e7fae */ /* 0x0009e2000f121848 */
[----:B--2---:R-:W-:Y:S01]  /*bf00*/  LOP3.LUT R19, R19, 0x7f, RZ, 0xc0, !PT ;  /* 0x0000007f13137812 */ /* 0x004fe200078ec0ff */
[C---:B------:R-:W-:Y:S01]  /*bf10*/  IMAD.WIDE R38, R10.reuse, 0x4, R8 ;  /* 0x000000040a267825 */ /* 0x040fe200078e0208 */
[----:B-1----:R-:W-:Y:S01]  /*bf20*/  MOV R28, R248 ;  /* 0x000000f8001c7202 */ /* 0x002fe20000000f00 */
[----:B------:R4:W-:Y:S02]  /*bf30*/  STL.64 [R1+0x11b0], R22 ;  /* 0x0011b01601007387 */ /* 0x0009e40000100a00 */
[----:B------:R-:W-:-:S02]  /*bf40*/  IMAD.WIDE R36, R10, 0x4, R2 ;  /* 0x000000040a247825 */ /* 0x000fc400078e0202 */
[----:B------:R1:W-:Y:S01]  /*bf50*/  LDGSTS.E [R14+0x3be00], [R20.64], !P6 ;  /* 0x3be00000140e7fae */ /* 0x0003e2000f121848 */
[----:B------:R-:W-:Y:S01]  /*bf60*/  ISETP.GE.U32.AND P6, PT, R12, 0x7fffff01, PT ;  /* 0x7fffff010c00780c */ /* 0x000fe20003fc6070 */
[----:B---3--:R-:W-:Y:S01]  /*bf70*/  IMAD.WIDE R24, R17, 0x4, R8 ;  /* 0x0000000411187825 */ /* 0x008fe200078e0208 */
[----:B------:R-:W-:Y:S01]  /*bf80*/  SEL R12, RZ, 0x4, !P5 ;  /* 0x00000004ff0c7807 */ /* 0x000fe20006800000 */
[----:B------:R1:W-:Y:S01]  /*bf90*/  STL.64 [R1+0x11c0], R20 ;  /* 0x0011c01401007387 */ /* 0x0003e20000100a00 */
[----:B------:R-:W-:Y:S01]  /*bfa0*/  ISETP.GE.AND P5, PT, R19, c[0x0][0x180], PT ;  /* 0x0000600013007a0c */ /* 0x000fe20003fa6270 */
[C---:B------:R-:W-:Y:S02]  /*bfb0*/  IMAD.WIDE R18, R17.reuse, 0x4, R6 ;  /* 0x0000000411127825 */ /* 0x040fe400078e0206 */
[----:B------:R2:W-:Y:S01]  /*bfc0*/  STL.64 [R1+0x11d0], R24 ;  /* 0x0011d01801007387 */ /* 0x0005e20000100a00 */
[----:B------:R-:W-:Y:S01]  /*bfd0*/  SEL R12, R12, RZ, !P5 ;  /* 0x000000ff0c0c7207 */ /* 0x000fe20006800000 */
[----:B----4-:R-:W-:-:S02]  /*bfe0*/  IMAD.WIDE R22, R17, 0x4, R2 ;  /* 0x0000000411167825 */ /* 0x010fc400078e0202 */
[----:B------:R2:W-:Y:S02]  /*bff0*/  LDGSTS.E [R14+0x3d800], [R24.64], !P1 ;  /* 0x3d800000180e7fae */ /* 0x0005e4000c921848 */
[C-C-:B------:R-:W-:Y:S02]  /*c000*/  IMAD.WIDE R32, R10.reuse, 0x4, R4.reuse ;  /* 0x000000040a207825 */ /* 0x140fe400078e0204 */
[----:B------:R3:W-:Y:S02]  /*c010*/  STL.64 [R1+0x11e0], R22 ;  /* 0x0011e01601007387 */ /* 0x0007e40000100a00 */
[----:B-1----:R-:W-:Y:S02]  /*c020*/  IMAD.WIDE R20, R17, 0x4, R4 ;  /* 0x0000000411147825 */ /* 0x002fe400078e0204 */
[----:B------:R-:W4:Y:S02]  /*c030*/  LDL.64 R26, [R1+0x768] ;  /* 0x00076800011a7983 */ /* 0x000f240000100a00 */
[----:B------:R-:W-:-:S02]  /*c040*/  IMAD.WIDE R30, R10, 0x4, R6 ;  /* 0x000000040a1e7825 */ /* 0x000fc400078e0206 */
[----:B------:R1:W-:Y:S02]  /*c050*/  STL.64 [R1+0x11f0], R20 ;  /* 0x0011f01401007387 */ /* 0x0003e40000100a00 */
[----:B------:R-:W-:Y:S02]  /*c060*/  IMAD.MOV.U32 R29, RZ, RZ, R249 ;  /* 0x000000ffff1d7224 */ /* 0x000fe400078e00f9 */
[----:B------:R1:W-:Y:S04]  /*c070*/  STL.64 [R1+0x1200], R18 ;  /* 0x0012001201007387 */ /* 0x0003e80000100a00 */
[----:B------:R3:W-:Y:S04]  /*c080*/  LDGSTS.E [R14+0x3da00], [R22.64], !P1 ;  /* 0x3da00000160e7fae */ /* 0x0007e8000c921848 */
[----:B--2---:R-:W2:Y:S04]  /*c090*/  LDL.64 R24, [R1+0x728] ;  /* 0x0007280001187983 */ /* 0x004ea80000100a00 */
[----:B------:R1:W-:Y:S04]  /*c0a0*/  LDGSTS.E [R14+0x3dc00], [R20.64], !P1 ;  /* 0x3dc00000140e7fae */ /* 0x0003e8000c921848 */
[----:B---3--:R-:W3:Y:S04]  /*c0b0*/  LDL.64 R22, [R1+0x6e8] ;  /* 0x0006e80001167983 */ /* 0x008ee80000100a00 */
[----:B------:R1:W-:Y:S04]  /*c0c0*/  LDGSTS.E [R14+0x3de00], [R18.64], !P1 ;  /* 0x3de00000120e7fae */ /* 0x0003e8000c921848 */
[----:B-1----:R-:W3:Y:S04]  /*c0d0*/  LDL.64 R20, [R1+0x668] ;  /* 0x0006680001147983 */ /* 0x002ee80000100a00 */
[----:B------:R1:W-:Y:S04]  /*c0e0*/  LDGSTS.E [R14+0x3f800], [R38.64], !P6 ;  /* 0x3f800000260e7fae */ /* 0x0003e8000f121848 */
[----:B------:R-:W3:Y:S04]  /*c0f0*/  LDL.64 R18, [R1+0x6a8] ;  /* 0x0006a80001127983 */ /* 0x000ee80000100a00 */
[----:B------:R-:W-:Y:S04]  /*c100*/  STL.64 [R1+0x1210], R38 ;  /* 0x0012102601007387 */ /* 0x000fe80000100a00 */
[----:B------:R-:W3:Y:S04]  /*c110*/  LDL.64 R34, [R1+0x628] ;  /* 0x0006280001227983 */ /* 0x000ee80000100a00 */
[----:B------:R-:W-:Y:S04]  /*c120*/  STL.64 [R1+0x1220], R36 ;  /* 0x0012202401007387 */ /* 0x000fe80000100a00 */
[----:B------:R1:W-:Y:S04]  /*c130*/  STL.64 [R1+0x1230], R32 ;  /* 0x0012302001007387 */ /* 0x0003e80000100a00 */
[----:B------:R1:W-:Y:S04]  /*c140*/  LDGSTS.E [R14+0x3fa00], [R36.64], !P6 ;  /* 0x3fa00000240e7fae */ /* 0x0003e8000f121848 */
[----:B------:R1:W-:Y:S04]  /*c150*/  STL.64 [R1+0x1240], R30 ;  /* 0x0012401e01007387 */ /* 0x0003e80000100a00 */
[----:B------:R1:W-:Y:S04]  /*c160*/  LDGSTS.E [R14+0x3fc00], [R32.64], !P6 ;  /* 0x3fc00000200e7fae */ /* 0x0003e8000f121848 */
[----:B------:R-:W3:Y:S01]  /*c170*/  LDL.64 R248, [R1+0x7a0] ;  /* 0x0007a00001f87983 */ /* 0x000ee20000100a00 */
[----:B------:R-:W-:-:S02]  /*c180*/  ISETP.NE.U32.AND P5, PT, R12, RZ, PT ;  /* 0x000000ff0c00720c */ /* 0x000fc40003fa5070 */
[----:B------:R-:W-:Y:S01]  /*c190*/  IADD3 R10, R11, 0x100000, RZ ;  /* 0x001000000b0a7810 */ /* 0x000fe20007ffe0ff */
[----:B------:R1:W-:Y:S04]  /*c1a0*/  LDGSTS.E [R14+0x3fe00], [R30.64], !P6 ;  /* 0x3fe000001e0e7fae */ /* 0x0003e8000f121848 */
[----:B-1----:R-:W3:Y:S01]  /*c1b0*/  LDL.64 R32, [R1+0x5e0] ;  /* 0x0005e00001207983 */ /* 0x002ee20000100a00 */
[----:B------:R-:W-:-:S03]  /*c1c0*/  IADD3 R12, R252, -0x95, RZ ;  /* 0xffffff6bfc0c7810 */ /* 0x000fc60007ffe0ff */
[----:B------:R-:W0:Y:S01]  /*c1d0*/  LDGDEPBAR ;  /* 0x00000000000079af */ /* 0x000e220000000000 */
[----:B------:R-:W-:Y:S02]  /*c1e0*/  ISETP.GE.U32.AND P6, PT, R12, 0x7ffffeec, PT ;  /* 0x7ffffeec0c00780c */ /* 0x000fe40003fc6070 */
[----:B------:R-:W-:Y:S01]  /*c1f0*/  IADD3 R12, R11, 0x100000, RZ ;  /* 0x001000000b0c7810 */ /* 0x000fe20007ffe0ff */
[----:B------:R-:W3:Y:S04]  /*c200*/  LDL.64 R30, [R1+0x760] ;  /* 0x00076000011e7983 */ /* 0x000ee80000100a00 */
[----:B------:R1:W-:Y:S04]  /*c210*/  LDGSTS.E [R10], [R28.64], P5 ;  /* 0x000000001c0a7fae */ /* 0x0003e8000a921848 */
[----:B------:R-:W3:Y:S01]  /*c220*/  LDL.64 R36, [R1+0x6e0] ;  /* 0x0006e00001247983 */ /* 0x000ee20000100a00 */
[----:B------:R-:W-:-:S03]  /*c230*/  ISETP.GE.U32.AND P1, PT, R15, 0x7ffffef0, PT ;  /* 0x7ffffef00f00780c */ /* 0x000fc60003f26070 */
[----:B------:R-:W3:Y:S04]  /*c240*/  LDL.64 R38, [R1+0x738] ;  /* 0x0007380001267983 */ /* 0x000ee80000100a00 */
[----:B-1----:R-:W3:Y:S01]  /*c250*/  LDL.64 R28, [R1+0x720] ;  /* 0x00072000011c7983 */ /* 0x002ee20000100a00 */
[----:B------:R-:W-:-:S03]  /*c260*/  IADD3 R15, R11, 0x100000, RZ ;  /* 0x001000000b0f7810 */ /* 0x000fc60007ffe0ff */
[----:B----4-:R1:W-:Y:S04]  /*c270*/  LDGSTS.E [R12+0x1000], [R26.64], P5 ;  /* 0x010000001a0c7fae */ /* 0x0103e8000a921848 */
[----:B-1----:R-:W4:Y:S04]  /*c280*/  LDL.64 R26, [R1+0x6a0] ;  /* 0x0006a000011a7983 */ /* 0x002f280000100a00 */
[----:B--2---:R1:W-:Y:S04]  /*c290*/  LDGSTS.E [R10+0x2000], [R24.64], P5 ;  /* 0x02000000180a7fae */ /* 0x0043e8000a921848 */
[----:B---3--:R2:W-:Y:S04]  /*c2a0*/  LDGSTS.E [R12+0x3000], [R22.64], P5 ;  /* 0x03000000160c7fae */ /* 0x0085e8000a921848 */
[----:B-1----:R-:W3:Y:S04]  /*c2b0*/  LDL.64 R24, [R1+0x660] ;  /* 0x0006600001187983 */ /* 0x002ee80000100a00 */
[----:B--2---:R-:W2:Y:S04]  /*c2c0*/  LDL.64 R22, [R1+0x620] ;  /* 0x0006200001167983 */ /* 0x004ea80000100a00 */
[----:B------:R1:W-:Y:S04]  /*c2d0*/  LDGSTS.E [R10+0x4000], [R18.64], P5 ;  /* 0x04000000120a7fae */ /* 0x0003e8000a921848 */
[----:B------:R1:W-:Y:S04]  /*c2e0*/  LDGSTS.E [R12+0x5000], [R20.64], P5 ;  /* 0x05000000140c7fae */ /* 0x0003e8000a921848 */
[----:B------:R1:W-:Y:S04]  /*c2f0*/  LDGSTS.E [R10+0x6000], [R34.64], P5 ;  /* 0x06000000220a7fae */ /* 0x0003e8000a921848 */
[----:B-1----:R-:W2:Y:S04]  /*c300*/  LDL.64 R18, [R1+0x5d8] ;  /* 0x0005d80001127983 */ /* 0x002ea80000100a00 */
[----:B------:R-:W2:Y:S01]  /*c310*/  LDL.64 R20, [R1+0x798] ;  /* 0x0007980001147983 */ /* 0x000ea20000100a00 */
[----:B------:R-:W-:-:S03]  /*c320*/  LOP3.LUT R12, R11, 0x10, RZ, 0x3c, !PT ;  /* 0x000000100b0c7812 */ /* 0x000fc600078e3cff */
[----:B------:R-:W2:Y:S01]  /*c330*/  LDL.64 R34, [R1+0x758] ;  /* 0x0007580001227983 */ /* 0x000ea20000100a00 */
[----:B------:R-:W-:-:S03]  /*c340*/  IADD3 R10, R12, 0x100000, RZ ;  /* 0x001000000c0a7810 */ /* 0x000fc60007ffe0ff */
[----:B------:R1:W-:Y:S04]  /*c350*/  LDGSTS.E [R15+0x7000], [R32.64], P5 ;  /* 0x07000000200f7fae */ /* 0x0003e8000a921848 */
[----:B------:R1:W-:Y:S04]  /*c360*/  LDGSTS.E [R10+0x200], [R248.64], P5 ;  /* 0x00200000f80a7fae */ /* 0x0003e8000a921848 */
[----:B-1----:R-:W2:Y:S04]  /*c370*/  LDL.64 R32, [R1+0x718] ;  /* 0x0007180001207983 */ /* 0x002ea80000100a00 */
[----:B------:R-:W2:Y:S01]  /*c380*/  LDL.64 R248, [R1+0x6d8] ;  /* 0x0006d80001f87983 */ /* 0x000ea20000100a00 */
[----:B------:R-:W-:-:S05]  /*c390*/  IADD3 R15, R12, 0x100000, RZ ;  /* 0x001000000c0f7810 */ /* 0x000fca0007ffe0ff */
[----:B------:R1:W-:Y:S04]  /*c3a0*/  LDGSTS.E [R15+0x1200], [R30.64], P5 ;  /* 0x012000001e0f7fae */ /* 0x0003e8000a921848 */
[----:B------:R1:W-:Y:S01]  /*c3b0*/  LDGSTS.E [R10+0x2200], [R28.64], P5 ;  /* 0x022000001c0a7fae */ /* 0x0003e2000a921848 */
[----:B------:R-:W-:-:S03]  /*c3c0*/  IADD3 R12, R12, 0x100000, RZ ;  /* 0x001000000c0c7810 */ /* 0x000fc60007ffe0ff */
[----:B------:R1:W-:Y:S04]  /*c3d0*/  LDGSTS.E [R15+0x3200], [R36.64], P5 ;  /* 0x03200000240f7fae */ /* 0x0003e8000a921848 */
[----:B-1----:R-:W2:Y:S04]  /*c3e0*/  LDL.64 R30, [R1+0x698] ;  /* 0x00069800011e7983 */ /* 0x002ea80000100a00 */
[----:B------:R-:W2:Y:S04]  /*c3f0*/  LDL.64 R28, [R1+0x658] ;  /* 0x00065800011c7983 */ /* 0x000ea80000100a00 */
[----:B------:R-:W2:Y:S04]  /*c400*/  LDL.64 R36, [R1+0x6d0] ;  /* 0x0006d00001247983 */ /* 0x000ea80000100a00 */
[----:B----4-:R1:W-:Y:S04]  /*c410*/  LDGSTS.E [R10+0x4200], [R26.64], P5 ;  /* 0x042000001a0a7fae */ /* 0x0103e8000a921848 */
[----:B-1----:R-:W4:Y:S04]  /*c420*/  LDL.64 R26, [R1+0x610] ;  /* 0x00061000011a7983 */ /* 0x002f280000100a00 */
[----:B---3--:R1:W-:Y:S04]  /*c430*/  LDGSTS.E [R15+0x5200], [R24.64], P5 ;  /* 0x05200000180f7fae */ /* 0x0083e8000a921848 */
[----:B--2---:R2:W-:Y:S04]  /*c440*/  LDGSTS.E [R10+0x6200], [R22.64], P5 ;  /* 0x06200000160a7fae */ /* 0x0045e8000a921848 */
[----:B-1----:R-:W3:Y:S01]  /*c450*/  LDL.64 R24, [R1+0x5d0] ;  /* 0x0005d00001187983 */ /* 0x002ee20000100a00 */
[----:B--2---:R-:W-:-:S03]  /*c460*/  IADD3 R10, R13, 0x100000, RZ ;  /* 0x001000000d0a7810 */ /* 0x004fc60007ffe0ff */
[----:B------:R-:W2:Y:S04]  /*c470*/  LDL.64 R22, [R1+0x790] ;  /* 0x0007900001167983 */ /* 0x000ea80000100a00 */
[----:B------:R1:W-:Y:S04]  /*c480*/  LDGSTS.E [R12+0x7200], [R18.64], P5 ;  /* 0x07200000120c7fae */ /* 0x0003e8000a921848 */
[----:B------:R1:W-:Y:S04]  /*c490*/  LDGSTS.E [R10+0x400], [R20.64], P5 ;  /* 0x00400000140a7fae */ /* 0x0003e8000a921848 */
[----:B-1----:R-:W2:Y:S01]  /*c4a0*/  LDL.64 R18, [R1+0x750] ;  /* 0x0007500001127983 */ /* 0x002ea20000100a00 */
[----:B------:R-:W-:-:S03]  /*c4b0*/  IADD3 R12, R13, 0x100000, RZ ;  /* 0x001000000d0c7810 */ /* 0x000fc60007ffe0ff */
[----:B------:R-:W2:Y:S04]  /*c4c0*/  LDL.64 R20, [R1+0x710] ;  /* 0x0007100001147983 */ /* 0x000ea80000100a00 */
[----:B------:R1:W-:Y:S01]  /*c4d0*/  LDGSTS.E [R12+0x1400], [R34.64], P5 ;  /* 0x01400000220c7fae */ /* 0x0003e2000a921848 */
[----:B------:R-:W-:-:S03]  /*c4e0*/  LOP3.LUT R15, R11, 0x30, RZ, 0x3c, !PT ;  /* 0x000000300b0f7812 */ /* 0x000fc600078e3cff */
[----:B-1----:R-:W2:Y:S04]  /*c4f0*/  LDL.64 R34, [R1+0x608] ;  /* 0x0006080001227983 */ /* 0x002ea80000100a00 */
[----:B------:R1:W-:Y:S04]  /*c500*/  LDGSTS.E [R10+0x2400], [R32.64], P5 ;  /* 0x02400000200a7fae */ /* 0x0003e8000a921848 */
[----:B------:R1:W-:Y:S04]  /*c510*/  LDGSTS.E [R12+0x3400], [R248.64], P5 ;  /* 0x03400000f80c7fae */ /* 0x0003e8000a921848 */
[----:B-1----:R-:W2:Y:S04]  /*c520*/  LDL.64 R32, [R1+0x690] ;  /* 0x0006900001207983 */ /* 0x002ea80000100a00 */
[----:B------:R-:W2:Y:S04]  /*c530*/  LDL.64 R248, [R1+0x650] ;  /* 0x0006500001f87983 */ /* 0x000ea80000100a00 */
[----:B------:R1:W-:Y:S04]  /*c540*/  LDGSTS.E [R10+0x4400], [R30.64], P5 ;  /* 0x044000001e0a7fae */ /* 0x0003e8000a921848 */
[----:B------:R1:W-:Y:S04]  /*c550*/  LDGSTS.E [R12+0x5400], [R28.64], P5 ;  /* 0x054000001c0c7fae */ /* 0x0003e8000a921848 */
[----:B-1----:R-:W2:Y:S04]  /*c560*/  LDL.64 R30, [R1+0x5c8] ;  /* 0x0005c800011e7983 */ /* 0x002ea80000100a00 */
[----:B------:R-:W2:Y:S01]  /*c570*/  LDL.64 R28, [R1+0x788] ;  /* 0x00078800011c7983 */ /* 0x000ea20000100a00 */
[----:B------:R-:W-:-:S03]  /*c580*/  IADD3 R17, R15, 0x100000, RZ ;  /* 0x001000000f117810 */ /* 0x000fc60007ffe0ff */
[----:B----4-:R1:W-:Y:S02]  /*c590*/  LDGSTS.E [R10+0x6400], [R26.64], P5 ;  /* 0x064000001a0a7fae */ /* 0x0103e4000a921848 */
[C---:B-1----:R-:W-:Y:S02]  /*c5a0*/  IADD3 R10, R15.reuse, 0x100000, RZ ;  /* 0x001000000f0a7810 */ /* 0x042fe40007ffe0ff */
[----:B------:R-:W4:Y:S04]  /*c5b0*/  LDL.64 R26, [R1+0x748] ;  /* 0x00074800011a7983 */ /* 0x000f280000100a00 */
[----:B---3--:R1:W-:Y:S04]  /*c5c0*/  LDGSTS.E [R12+0x7400], [R24.64], P5 ;  /* 0x07400000180c7fae */ /* 0x0083e8000a921848 */
[----:B--2---:R2:W-:Y:S01]  /*c5d0*/  LDGSTS.E [R10+0x600], [R22.64], P5 ;  /* 0x00600000160a7fae */ /* 0x0045e2000a921848 */
[----:B-1----:R-:W-:-:S03]  /*c5e0*/  IADD3 R12, R15, 0x100000, RZ ;  /* 0x001000000f0c7810 */ /* 0x002fc60007ffe0ff */
[----:B------:R-:W3:Y:S04]  /*c5f0*/  LDL.64 R24, [R1+0x708] ;  /* 0x0007080001187983 */ /* 0x000ee80000100a00 */
[----:B--2---:R-:W2:Y:S04]  /*c600*/  LDL.64 R22, [R1+0x6c8] ;  /* 0x0006c80001167983 */ /* 0x004ea80000100a00 */
[----:B------:R1:W-:Y:S04]  /*c610*/  LDGSTS.E [R12+0x1600], [R18.64], P5 ;  /* 0x01600000120c7fae */ /* 0x0003e8000a921848 */
[----:B------:R1:W-:Y:S04]  /*c620*/  LDGSTS.E [R10+0x2600], [R20.64], P5 ;  /* 0x02600000140a7fae */ /* 0x0003e8000a921848 */
[----:B------:R1:W-:Y:S04]  /*c630*/  LDGSTS.E [R12+0x3600], [R36.64], P5 ;  /* 0x03600000240c7fae */ /* 0x0003e8000a921848 */
[----:B-1----:R-:W2:Y:S04]  /*c640*/  LDL.64 R18, [R1+0x688] ;  /* 0x0006880001127983 */ /* 0x002ea80000100a00 */
[----:B------:R-:W2:Y:S04]  /*c650*/  LDL.64 R20, [R1+0x648] ;  /* 0x0006480001147983 */ /* 0x000ea80000100a00 */
[----:B------:R-:W2:Y:S01]  /*c660*/  LDL.64 R12, [R1+0x600] ;  /* 0x00060000010c7983 */ /* 0x000ea20000100a00 */
[----:B------:R-:W-:-:S03]  /*c670*/  IADD3 R15, R15, 0x100000, RZ ;  /* 0x001000000f0f7810 */ /* 0x000fc60007ffe0ff */
[----:B------:R-:W2:Y:S04]  /*c680*/  LDL.64 R36, [R1+0x6b8] ;  /* 0x0006b80001247983 */ /* 0x000ea80000100a00 */
[----:B------:R1:W-:Y:S04]  /*c690*/  LDGSTS.E [R10+0x4600], [R32.64], P5 ;  /* 0x04600000200a7fae */ /* 0x0003e8000a921848 */
[----:B------:R1:W-:Y:S04]  /*c6a0*/  LDGSTS.E [R17+0x5600], [R248.64], P5 ;  /* 0x05600000f8117fae */ /* 0x0003e8000a921848 */
[----:B------:R1:W-:Y:S04]  /*c6b0*/  LDGSTS.E [R10+0x6600], [R34.64], P5 ;  /* 0x06600000220a7fae */ /* 0x0003e8000a921848 */
[----:B-1----:R-:W2:Y:S04]  /*c6c0*/  LDL.64 R32, [R1+0x5c0] ;  /* 0x0005c00001207983 */ /* 0x002ea80000100a00 */
[----:B------:R-:W2:Y:S01]  /*c6d0*/  LDL.64 R248, [R1+0x780] ;  /* 0x0007800001f87983 */ /* 0x000ea20000100a00 */
[----:B------:R-:W-:-:S03]  /*c6e0*/  IADD3 R10, R16, 0x100000, RZ ;  /* 0x00100000100a7810 */ /* 0x000fc60007ffe0ff */
[----:B------:R-:W2:Y:S04]  /*c6f0*/  LDL.64 R34, [R1+0x678] ;  /* 0x0006780001227983 */ /* 0x000ea80000100a00 */
[----:B------:R1:W-:Y:S04]  /*c700*/  LDGSTS.E [R15+0x7600], [R30.64], P5 ;  /* 0x076000001e0f7fae */ /* 0x0003e8000a921848 */
[----:B------:R1:W-:Y:S02]  /*c710*/  LDGSTS.E [R10+0x800], [R28.64], P5 ;  /* 0x008000001c0a7fae */ /* 0x0003e4000a921848 */
[----:B-1----:R-:W-:-:S02]  /*c720*/  IADD3 R15, R16, 0x100000, RZ ;  /* 0x00100000100f7810 */ /* 0x002fc40007ffe0ff */
[----:B------:R-:W2:Y:S04]  /*c730*/  LDL.64 R30, [R1+0x740] ;  /* 0x00074000011e7983 */ /* 0x000ea80000100a00 */
[----:B------:R-:W2:Y:S04]  /*c740*/  LDL.64 R28, [R1+0x700] ;  /* 0x00070000011c7983 */ /* 0x000ea80000100a00 */
[----:B----4-:R1:W-:Y:S04]  /*c750*/  LDGSTS.E [R15+0x1800], [R26.64], P5 ;  /* 0x018000001a0f7fae */ /* 0x0103e8000a921848 */
[----:B-1----:R-:W4:Y:S04]  /*c760*/  LDL.64 R26, [R1+0x6c0] ;  /* 0x0006c000011a7983 */ /* 0x002f280000100a00 */
[----:B---3--:R1:W-:Y:S04]  /*c770*/  LDGSTS.E [R10+0x2800], [R24.64], P5 ;  /* 0x02800000180a7fae */ /* 0x0083e8000a921848 */
[----:B--2---:R2:W-:Y:S04]  /*c780*/  LDGSTS.E [R15+0x3800], [R22.64], P5 ;  /* 0x03800000160f7fae */ /* 0x0045e8000a921848 */
[----:B-1----:R-:W3:Y:S04]  /*c790*/  LDL.64 R24, [R1+0x680] ;  /* 0x0006800001187983 */ /* 0x002ee80000100a00 */
[----:B--2---:R-:W2:Y:S04]  /*c7a0*/  LDL.64 R22, [R1+0x640] ;  /* 0x0006400001167983 */ /* 0x004ea80000100a00 */
[----:B------:R1:W-:Y:S04]  /*c7b0*/  LDGSTS.E [R10+0x4800], [R18.64], P5 ;  /* 0x04800000120a7fae */ /* 0x0003e8000a921848 */
[----:B------:R1:W-:Y:S04]  /*c7c0*/  LDGSTS.E [R15+0x5800], [R20.64], P5 ;  /* 0x05800000140f7fae */ /* 0x0003e8000a921848 */
[----:B------:R1:W-:Y:S04]  /*c7d0*/  LDGSTS.E [R10+0x6800], [R12.64], P5 ;  /* 0x068000000c0a7fae */ /* 0x0003e8000a921848 */
[----:B-1----:R-:W2:Y:S01]  /*c7e0*/  LDL.64 R18, [R1+0x5f8] ;  /* 0x0005f80001127983 */ /* 0x002ea20000100a00 */
[----:B------:R-:W-:-:S02]  /*c7f0*/  LOP3.LUT R15, R11, 0x50, RZ, 0x3c, !PT ;  /* 0x000000500b0f7812 */ /* 0x000fc400078e3cff */
[----:B------:R-:W-:Y:S02]  /*c800*/  IADD3 R20, R16, 0x100000, RZ ;  /* 0x0010000010147810 */ /* 0x000fe40007ffe0ff */
[----:B------:R-:W2:Y:S01]  /*c810*/  LDL.64 R16, [R1+0x5b8] ;  /* 0x0005b80001107983 */ /* 0x000ea20000100a00 */
[----:B------:R-:W-:-:S03]  /*c820*/  IADD3 R10, R15, 0x100000, RZ ;  /* 0x001000000f0a7810 */ /* 0x000fc60007ffe0ff */
[----:B------:R-:W2:Y:S04]  /*c830*/  LDL.64 R12, [R1+0x778] ;  /* 0x00077800010c7983 */ /* 0x000ea80000100a00 */
[----:B------:R1:W-:Y:S04]  /*c840*/  LDGSTS.E [R20+0x7800], [R32.64], P5 ;  /* 0x0780000020147fae */ /* 0x0003e8000a921848 */
[----:B------:R1:W-:Y:S02]  /*c850*/  LDGSTS.E [R10+0xa00], [R248.64], P5 ;  /* 0x00a00000f80a7fae */ /* 0x0003e4000a921848 */
[----:B-1----:R-:W-:-:S02]  /*c860*/  IADD3 R20, R15, 0x100000, RZ ;  /* 0x001000000f147810 */ /* 0x002fc40007ffe0ff */
[----:B------:R-:W2:Y:S04]  /*c870*/  LDL.64 R32, [R1+0x638] ;  /* 0x0006380001207983 */ /* 0x000ea80000100a00 */
[----:B------:R-:W2:Y:S01]  /*c880*/  LDL.64 R248, [R1+0x6f8] ;  /* 0x0006f80001f87983 */ /* 0x000ea20000100a00 */
[----:B------:R-:W-:-:S03]  /*c890*/  IADD3 R15, R15, 0x100000, RZ ;  /* 0x001000000f0f7810 */ /* 0x000fc60007ffe0ff */
[----:B------:R1:W-:Y:S04]  /*c8a0*/  LDGSTS.E [R20+0x1a00], [R30.64], P5 ;  /* 0x01a000001e147fae */ /* 0x0003e8000a921848 */
[----:B------:R1:W-:Y:S04]  /*c8b0*/  LDGSTS.E [R10+0x2a00], [R28.64], P5 ;  /* 0x02a000001c0a7fae */ /* 0x0003e8000a921848 */
[----:B-1----:R-:W2:Y:S04]  /*c8c0*/  LDL.64 R30, [R1+0x5f0] ;  /* 0x0005f000011e7983 */ /* 0x002ea80000100a00 */
        /* <DEDUP_REMOVED lines=8> */
[----:B------:R-:W2:Y:S04]  /*c950*/  LDL.64 R20, [R1+0x6b0] ;  /* 0x0006b00001147983 */ /* 0x000ea80000100a00 */
[----:B------:R1:W-:Y:S02]  /*c960*/  LDGSTS.E [R15+0x7a00], [R16.64], P5 ;  /* 0x07a00000100f7fae */ /* 0x0003e4000a921848 */
[----:B-1----:R-:W-:-:S02]  /*c970*/  IADD3 R10, R14, 0x100000, RZ ;  /* 0x001000000e0a7810 */ /* 0x002fc40007ffe0ff */
[----:B------:R-:W2:Y:S04]  /*c980*/  LDL.64 R18, [R1+0x630] ;  /* 0x0006300001127983 */ /* 0x000ea80000100a00 */
[----:B------:R1:W-:Y:S01]  /*c990*/  LDGSTS.E [R10+0xc00], [R12.64], P5 ;  /* 0x00c000000c0a7fae */ /* 0x0003e2000a921848 */
[----:B------:R-:W-:-:S03]  /*c9a0*/  IADD3 R15, R14, 0x100000, RZ ;  /* 0x001000000e0f7810 */ /* 0x000fc60007ffe0ff */
[----:B------:R-:W2:Y:S04]  /*c9b0*/  LDL.64 R16, [R1+0x670] ;  /* 0x0006700001107983 */ /* 0x000ea80000100a00 */
[----:B------:R1:W-:Y:S04]  /*c9c0*/  LDGSTS.E [R15+0x1c00], [R38.64], P5 ;  /* 0x01c00000260f7fae */ /* 0x0003e8000a921848 */
[----:B-1----:R-:W2:Y:S04]  /*c9d0*/  LDL.64 R12, [R1+0x5e8] ;  /* 0x0005e800010c7983 */ /* 0x002ea80000100a00 */
[----:B------:R-:W2:Y:S04]  /*c9e0*/  LDL.LU.64 R38, [R1+0x19e8] ;  /* 0x0019e80001267983 */ /* 0x000ea80000300a00 */
[----:B------:R1:W-:Y:S01]  /*c9f0*/  LDGSTS.E [R10+0x2c00], [R248.64], P5 ;  /* 0x02c00000f80a7fae */ /* 0x0003e2000a921848 */
[----:B------:R-:W-:-:S02]  /*ca00*/  IADD3 R14, R14, 0x100000, RZ ;  /* 0x001000000e0e7810 */ /* 0x000fc40007ffe0ff */
[----:B------:R-:W-:Y:S01]  /*ca10*/  LOP3.LUT R11, R11, 0x70, RZ, 0x3c, !PT ;  /* 0x000000700b0b7812 */ /* 0x000fe200078e3cff */
[----:B------:R1:W-:Y:S04]  /*ca20*/  LDGSTS.E [R15+0x3c00], [R36.64], P5 ;  /* 0x03c00000240f7fae */ /* 0x0003e8000a921848 */
[----:B------:R1:W-:Y:S04]  /*ca30*/  LDGSTS.E [R10+0x4c00], [R34.64], P5 ;  /* 0x04c00000220a7fae */ /* 0x0003e8000a921848 */
[----:B-1----:R-:W2:Y:S04]  /*ca40*/  LDL.64 R248, [R1+0x5a8] ;  /* 0x0005a80001f87983 */ /* 0x002ea80000100a00 */
[----:B------:R1:W-:Y:S04]  /*ca50*/  LDGSTS.E [R15+0x5c00], [R32.64], P5 ;  /* 0x05c00000200f7fae */ /* 0x0003e8000a921848 */
[----:B------:R-:W2:Y:S04]  /*ca60*/  LDL.LU.64 R36, [R1+0x19e0] ;  /* 0x0019e00001247983 */ /* 0x000ea80000300a00 */
[----:B------:R1:W-:Y:S04]  /*ca70*/  LDGSTS.E [R10+0x6c00], [R30.64], P5 ;  /* 0x06c000001e0a7fae */ /* 0x0003e8000a921848 */
[----:B------:R1:W-:Y:S02]  /*ca80*/  LDGSTS.E [R14+0x7c00], [R28.64], P5 ;  /* 0x07c000001c0e7fae */ /* 0x0003e4000a921848 */
[----:B-1----:R-:W-:-:S02]  /*ca90*/  IADD3 R10, R11, 0x100000, RZ ;  /* 0x001000000b0a7810 */ /* 0x002fc40007ffe0ff */
[C---:B------:R-:W-:Y:S02]  /*caa0*/  IADD3 R14, R11.reuse, 0x100000, RZ ;  /* 0x001000000b0e7810 */ /* 0x040fe40007ffe0ff */
[----:B------:R-:W-:Y:S01]  /*cab0*/  IADD3 R11, R11, 0x100000, RZ ;  /* 0x001000000b0b7810 */ /* 0x000fe20007ffe0ff */
[----:B------:R-:W-:-:S04]  /*cac0*/  IMAD.SHL.U32 R0, R0, 0x80, RZ ;  /* 0x0000008000007824 */ /* 0x000fc800078e00ff */
[----:B------:R-:W-:-:S04]  /*cad0*/  IMAD.WIDE R8, R0, 0x4, R8 ;  /* 0x0000000400087825 */ /* 0x000fc800078e0208 */
[C---:B------:R-:W-:Y:S01]  /*cae0*/  IMAD.WIDE R6, R0.reuse, 0x4, R6 ;  /* 0x0000000400067825 */ /* 0x040fe200078e0206 */
[----:B----4-:R1:W-:Y:S04]  /*caf0*/  LDGSTS.E [R10+0xe00], [R26.64], P5 ;  /* 0x00e000001a0a7fae */ /* 0x0103e8000a921848 */
[----:B---3--:R3:W-:Y:S04]  /*cb00*/  LDGSTS.E [R14+0x1e00], [R24.64], P5 ;  /* 0x01e00000180e7fae */ /* 0x0087e8000a921848 */
[----:B--2---:R3:W-:Y:S04]  /*cb10*/  LDGSTS.E [R10+0x2e00], [R22.64], P5 ;  /* 0x02e00000160a7fae */ /* 0x0047e8000a921848 */
[----:B------:R3:W-:Y:S01]  /*cb20*/  LDGSTS.E [R14+0x3e00], [R20.64], P5 ;  /* 0x03e00000140e7fae */ /* 0x0007e2000a921848 */
[----:B-1----:R-:W-:-:S03]  /*cb30*/  IMAD.WIDE R26, R0, 0x4, R2 ;  /* 0x00000004001a7825 */ /* 0x002fc600078e0202 */
[----:B------:R1:W-:Y:S04]  /*cb40*/  LDGSTS.E [R10+0x4e00], [R16.64], P5 ;  /* 0x04e00000100a7fae */ /* 0x0003e8000a921848 */
[----:B------:R3:W-:Y:S04]  /*cb50*/  LDGSTS.E [R14+0x5e00], [R18.64], P5 ;  /* 0x05e00000120e7fae */ /* 0x0007e8000a921848 */
[----:B------:R4:W-:Y:S04]  /*cb60*/  LDGSTS.E [R10+0x6e00], [R12.64], P5 ;  /* 0x06e000000c0a7fae */ /* 0x0009e8000a921848 */
[----:B-1----:R-:W2:Y:S04]  /*cb70*/  LDL.LU.64 R16, [R1+0x1f0] ;  /* 0x0001f00001107983 */ /* 0x002ea80000300a00 */
[----:B---3--:R-:W3:Y:S04]  /*cb80*/  LDL.LU.64 R14, [R1+0x1e8] ;  /* 0x0001e800010e7983 */ /* 0x008ee80000300a00 */
[----:B------:R-:W3:Y:S01]  /*cb90*/  LDL.LU.64 R22, [R1+0x1e0] ;  /* 0x0001e00001167983 */ /* 0x000ee20000300a00 */
[----:B----4-:R-:W-:-:S03]  /*cba0*/  IADD3 R10, R252, -0x99, RZ ;  /* 0xffffff67fc0a7810 */ /* 0x010fc60007ffe0ff */
[----:B------:R-:W4:Y:S04]  /*cbb0*/  LDL.LU.64 R18, [R1+0x1d8] ;  /* 0x0001d80001127983 */ /* 0x000f280000300a00 */
[----:B------:R-:W4:Y:S04]  /*cbc0*/  LDL.LU.64 R12, [R1+0x1b0] ;  /* 0x0001b000010c7983 */ /* 0x000f280000300a00 */
[----:B------:R1:W-:Y:S01]  /*cbd0*/  LDGSTS.E [R11+0x7e00], [R248.64], P5 ;  /* 0x07e00000f80b7fae */ /* 0x0003e2000a921848 */
[----:B------:R-:W-:Y:S01]  /*cbe0*/  ISETP.GE.U32.AND P5, PT, R10, 0x7ffffee8, PT ;  /* 0x7ffffee80a00780c */ /* 0x000fe20003fa6070 */
[----:B------:R-:W-:-:S02]  /*cbf0*/  IMAD.WIDE R24, R0, 0x4, R4 ;  /* 0x0000000400187825 */ /* 0x000fc400078e0204 */
[----:B------:R-:W0:Y:S04]  /*cc00*/  LDGDEPBAR ;  /* 0x00000000000079af */ /* 0x000e280000000000 */
[----:B-1----:R-:W1:Y:S04]  /*cc10*/  S2R R249, SR_TID.X ;  /* 0x0000000000f97919 */ /* 0x002e680000002100 */
[----:B------:R-:W4:Y:S04]  /*cc20*/  LDL.LU.64 R10, [R1+0x1a8] ;  /* 0x0001a800010a7983 */ /* 0x000f280000300a00 */
[----:B------:R-:W-:Y:S04]  /*cc30*/  STL.64 [R1+0x1438], R8 ;  /* 0x0014380801007387 */ /* 0x000fe80000100a00 */
[----:B------:R-:W4:Y:S04]  /*cc40*/  LDL.LU.64 R30, [R1+0x1a0] ;  /* 0x0001a000011e7983 */ /* 0x000f280000300a00 */
[----:B------:R1:W-:Y:S04]  /*cc50*/  STL.64 [R1+0x1430], R26 ;  /* 0x0014301a01007387 */ /* 0x0003e80000100a00 */
[----:B------:R-:W4:Y:S04]  /*cc60*/  LDL.LU.64 R28, [R1+0x198] ;  /* 0x00019800011c7983 */ /* 0x000f280000300a00 */
[----:B------:R1:W-:Y:S02]  /*cc70*/  STL.64 [R1+0x1428], R24 ;  /* 0x0014281801007387 */ /* 0x0003e40000100a00 */
[----:B-1----:R-:W-:-:S02]  /*cc80*/  LOP3.LUT R5, R249, 0x7f, RZ, 0xc0, !PT ;  /* 0x0000007ff9057812 */ /* 0x002fc400078ec0ff */
[----:B------:R4:W-:Y:S04]  /*cc90*/  STL.64 [R1+0x1420], R6 ;  /* 0x0014200601007387 */ /* 0x0009e80000100a00 */
[----:B------:R-:W4:Y:S01]  /*cca0*/  LDL.LU.64 R248, [R1+0x170] ;  /* 0x0001700001f87983 */ /* 0x000f220000300a00 */
[----:B------:R-:W-:-:S03]  /*ccb0*/  SHF.L.U32 R3, R5, 0x2, RZ ;  /* 0x0000000205037819 */ /* 0x000fc600000006ff */
[----:B------:R-:W-:Y:S01]  /*ccc0*/  BAR.SYNC.DEFER_BLOCKING 0x0 ;  /* 0x0000000000007b1d */ /* 0x000fe20000010000 */
[----:B------:R-:W-:-:S05]  /*ccd0*/  IADD3 R20, R252, -0x9d, RZ ;  /* 0xffffff63fc147810 */ /* 0x000fca0007ffe0ff */
[----:B------:R-:W-:Y:S01]  /*cce0*/  @!PT LDS RZ, [RZ] ;  /* 0x00000000fffff984 */ /* 0x000fe20000000800 */
[----:B------:R-:W-:Y:S01]  /*ccf0*/  @!PT LDS RZ, [RZ] ;  /* 0x00000000fffff984 */ /* 0x000fe20000000800 */
[----:B------:R-:W-:Y:S01]  /*cd00*/  @!PT LDS RZ, [RZ] ;  /* 0x00000000fffff984 */ /* 0x000fe20000000800 */
[----:B------:R1:W-:Y:S04]  /*cd10*/  LDGSTS.E [R3+0x40000], [R8.64], !P0 ;  /* 0x4000000008037fae */ /* 0x0003e8000c121848 */
[----:B------:R1:W-:Y:S04]  /*cd20*/  LDGSTS.E [R3+0x40200], [R26.64], !P0 ;  /* 0x402000001a037fae */ /* 0x0003e8000c121848 */
[----:B------:R1:W-:Y:S04]  /*cd30*/  LDGSTS.E [R3+0x40400], [R24.64], !P0 ;  /* 0x4040000018037fae */ /* 0x0003e8000c121848 */
[----:B------:R4:W-:Y:S01]  /*cd40*/  LDGSTS.E [R3+0x40600], [R6.64], !P0 ;  /* 0x4060000006037fae */ /* 0x0009e2000c121848 */
[----:B------:R-:W-:-:S03]  /*cd50*/  ISETP.GE.U32.AND P0, PT, R20, 0x7ffffee4, PT ;  /* 0x7ffffee41400780c */ /* 0x000fc60003f06070 */
[----:B------:R-:W4:Y:S04]  /*cd60*/  LDL.LU.64 R20, [R1+0x168] ;  /* 0x0001680001147983 */ /* 0x000f280000300a00 */
[----:B-1----:R-:W4:Y:S04]  /*cd70*/  LDL.LU.64 R26, [R1+0x160] ;  /* 0x00016000011a7983 */ /* 0x002f280000300a00 */
[----:B------:R-:W4:Y:S01]  /*cd80*/  LDL.LU.64 R24, [R1+0x158] ;  /* 0x0001580001187983 */ /* 0x000f220000300a00 */
[----:B--2---:R-:W-:-:S04]  /*cd90*/  IMAD.WIDE R16, R0, 0x4, R16 ;  /* 0x0000000400107825 */ /* 0x004fc800078e0210 */
[C---:B---3--:R-:W-:Y:S01]  /*cda0*/  IMAD.WIDE R14, R0.reuse, 0x4, R14 ;  /* 0x00000004000e7825 */ /* 0x048fe200078e020e */
[----:B------:R-:W-:Y:S03]  /*cdb0*/  STL.64 [R1+0x1418], R16 ;  /* 0x0014181001007387 */ /* 0x000fe60000100a00 */
[C---:B------:R-:W-:Y:S01]  /*cdc0*/  IMAD.WIDE R8, R0.reuse, 0x4, R22 ;  /* 0x0000000400087825 */ /* 0x040fe200078e0216 */
[----:B------:R1:W-:Y:S03]  /*cdd0*/  STL.64 [R1+0x1410], R14 ;  /* 0x0014100e01007387 */ /* 0x0003e60000100a00 */
[C---:B----4-:R-:W-:Y:S01]  /*cde0*/  IMAD.WIDE R6, R0.reuse, 0x4, R18 ;  /* 0x0000000400067825 */ /* 0x050fe200078e0212 */
[----:B------:R2:W-:Y:S03]  /*cdf0*/  LDGSTS.E [R3+0x42000], [R16.64], !P2 ;  /* 0x4200000010037fae */ /* 0x0005e6000d121848 */
[C---:B------:R-:W-:Y:S01]  /*ce00*/  IMAD.WIDE R22, R0.reuse, 0x4, R12 ;  /* 0x0000000400167825 */ /* 0x040fe200078e020c */
[----:B------:R3:W-:Y:S04]  /*ce10*/  STL.64 [R1+0x1408], R8 ;  /* 0x0014080801007387 */ /* 0x0007e80000100a00 */
[----:B------:R1:W-:Y:S04]  /*ce20*/  LDGSTS.E [R3+0x42200], [R14.64], !P2 ;  /* 0x422000000e037fae */ /* 0x0003e8000d121848 */
[----:B------:R2:W-:Y:S04]  /*ce30*/  STL.64 [R1+0x1400], R6 ;  /* 0x0014000601007387 */ /* 0x0005e80000100a00 */
[----:B------:R3:W-:Y:S04]  /*ce40*/  LDGSTS.E [R3+0x42400], [R8.64], !P2 ;  /* 0x4240000008037fae */ /* 0x0007e8000d121848 */
[----:B-1----:R-:W4:Y:S04]  /*ce50*/  LDL.LU.64 R14, [R1+0x130] ;  /* 0x00013000010e7983 */ /* 0x002f280000300a00 */
[----:B------:R-:W4:Y:S04]  /*ce60*/  LDL.LU.64 R12, [R1+0x128] ;  /* 0x00012800010c7983 */ /* 0x000f280000300a00 */
[----:B------:R-:W4:Y:S01]  /*ce70*/  LDL.LU.64 R18, [R1+0x120] ;  /* 0x0001200001127983 */ /* 0x000f220000300a00 */
[----:B------:R-:W-:-:S03]  /*ce80*/  IMAD.WIDE R10, R0, 0x4, R10 ;  /* 0x00000004000a7825 */ /* 0x000fc600078e020a */
[----:B------:R1:W-:Y:S01]  /*ce90*/  STL.64 [R1+0x13f8], R22 ;  /* 0x0013f81601007387 */ /* 0x0003e20000100a00 */
[----:B---3--:R-:W-:-:S03]  /*cea0*/  IMAD.WIDE R8, R0, 0x4, R30 ;  /* 0x0000000400087825 */ /* 0x008fc600078e021e */
[----:B--2---:R-:W2:Y:S04]  /*ceb0*/  LDL.LU.64 R16, [R1+0x118] ;  /* 0x0001180001107983 */ /* 0x004ea80000300a00 */
[----:B------:R3:W-:Y:S04]  /*cec0*/  LDGSTS.E [R3+0x42600], [R6.64], !P2 ;  /* 0x4260000006037fae */ /* 0x0007e8000d121848 */
[----:B------:R1:W-:Y:S04]  /*ced0*/  STL.64 [R1+0x13f0], R10 ;  /* 0x0013f00a01007387 */ /* 0x0003e80000100a00 */
[----:B------:R1:W-:Y:S01]  /*cee0*/  STL.64 [R1+0x13e8], R8 ;  /* 0x0013e80801007387 */ /* 0x0003e20000100a00 */
[----:B---3--:R-:W-:-:S03]  /*cef0*/  IMAD.WIDE R6, R0, 0x4, R28 ;  /* 0x0000000400067825 */ /* 0x008fc600078e021c */
[----:B------:R1:W-:Y:S04]  /*cf00*/  LDGSTS.E [R3+0x44000], [R22.64], !P4 ;  /* 0x4400000016037fae */ /* 0x0003e8000e121848 */
[----:B------:R3:W-:Y:S04]  /*cf10*/  STL.64 [R1+0x13e0], R6 ;  /* 0x0013e00601007387 */ /* 0x0007e80000100a00 */
[----:B------:R-:W2:Y:S04]  /*cf20*/  LDL.LU.64 R30, [R1+0xf0] ;  /* 0x0000f000011e7983 */ /* 0x000ea80000300a00 */
[----:B------:R3:W-:Y:S01]  /*cf30*/  LDGSTS.E [R3+0x44200], [R10.64], !P4 ;  /* 0x442000000a037fae */ /* 0x0007e2000e121848 */
[----:B-1----:R-:W-:-:S03]  /*cf40*/  IMAD.WIDE R22, R0, 0x4, R248 ;  /* 0x0000000400167825 */ /* 0x002fc600078e02f8 */
[----:B------:R1:W-:Y:S04]  /*cf50*/  LDGSTS.E [R3+0x44400], [R8.64], !P4 ;  /* 0x4440000008037fae */ /* 0x0003e8000e121848 */
[----:B------:R1:W-:Y:S04]  /*cf60*/  LDGSTS.E [R3+0x44600], [R6.64], !P4 ;  /* 0x4460000006037fae */ /* 0x0003e8000e121848 */
[----:B---3--:R-:W4:Y:S04]  /*cf70*/  LDL.LU.64 R10, [R1+0xe8] ;  /* 0x0000e800010a7983 */ /* 0x008f280000300a00 */
[----:B------:R-:W4:Y:S04]  /*cf80*/  LDL.LU.64 R248, [R1+0xe0] ;  /* 0x0000e00001f87983 */ /* 0x000f280000300a00 */
[----:B------:R1:W-:Y:S04]  /*cf90*/  STL.64 [R1+0x13d8], R22 ;  /* 0x0013d81601007387 */ /* 0x0003e80000100a00 */
[----:B------:R1:W-:Y:S01]  /*cfa0*/  LDGSTS.E [R3+0x46000], [R22.64], !P3 ;  /* 0x4600000016037fae */ /* 0x0003e2000d921848 */
[----:B------:R-:W-:-:S04]  /*cfb0*/  IMAD.WIDE R20, R0, 0x4, R20 ;  /* 0x0000000400147825 */ /* 0x000fc800078e0214 */
[C---:B-1----:R-:W-:Y:S01]  /*cfc0*/  IMAD.WIDE R8, R0.reuse, 0x4, R26 ;  /* 0x0000000400087825 */ /* 0x042fe200078e021a */
[----:B------:R-:W-:Y:S03]  /*cfd0*/  STL.64 [R1+0x13d0], R20 ;  /* 0x0013d01401007387 */ /* 0x000fe60000100a00 */
[C---:B------:R-:W-:Y:S01]  /*cfe0*/  IMAD.WIDE R6, R0.reuse, 0x4, R24 ;  /* 0x0000000400067825 */ /* 0x040fe200078e0218 */
[----:B------:R1:W-:Y:S04]  /*cff0*/  STL.64 [R1+0x13c8], R8 ;  /* 0x0013c80801007387 */ /* 0x0003e80000100a00 */
[----:B------:R2:W-:Y:S04]  /*d000*/  STL.64 [R1+0x13c0], R6 ;  /* 0x0013c00601007387 */ /* 0x0005e80000100a00 */
[----:B------:R-:W4:Y:S04]  /*d010*/  LDL.LU.64 R28, [R1+0xd8] ;  /* 0x0000d800011c7983 */ /* 0x000f280000300a00 */
[----:B------:R1:W-:Y:S04]  /*d020*/  LDGSTS.E [R3+0x46200], [R20.64], !P3 ;  /* 0x4620000014037fae */ /* 0x0003e8000d921848 */
[----:B------:R1:W-:Y:S04]  /*d030*/  LDGSTS.E [R3+0x46400], [R8.64], !P3 ;  /* 0x4640000008037fae */ /* 0x0003e8000d921848 */
[----:B------:R-:W4:Y:S04]  /*d040*/  LDL.LU.64 R26, [R1+0xb0] ;  /* 0x0000b000011a7983 */ /* 0x000f280000300a00 */
[----:B------:R2:W-:Y:S04]  /*d050*/  LDGSTS.E [R3+0x46600], [R6.64], !P3 ;  /* 0x4660000006037fae */ /* 0x0005e8000d921848 */
[----:B------:R-:W4:Y:S04]  /*d060*/  LDL.LU.64 R24, [R1+0xa8] ;  /* 0x0000a80001187983 */ /* 0x000f280000300a00 */
[----:B------:R-:W4:Y:S02]  /*d070*/  LDL.LU.64 R22, [R1+0xa0] ;  /* 0x0000a00001167983 */ /* 0x000f240000300a00 */
[----:B----4-:R-:W-:-:S04]  /*d080*/  IMAD.WIDE R14, R0, 0x4, R14 ;  /* 0x00000004000e7825 */ /* 0x010fc800078e020e */
[C---:B------:R-:W-:Y:S01]  /*d090*/  IMAD.WIDE R12, R0.reuse, 0x4, R12 ;  /* 0x00000004000c7825 */ /* 0x040fe200078e020c */
[----:B------:R4:W-:Y:S03]  /*d0a0*/  STL.64 [R1+0x13b8], R14 ;  /* 0x0013b80e01007387 */ /* 0x0009e60000100a00 */
[C---:B-1----:R-:W-:Y:S01]  /*d0b0*/  IMAD.WIDE R8, R0.reuse, 0x4, R18 ;  /* 0x0000000400087825 */ /* 0x042fe200078e0212 */
[----:B------:R-:W3:Y:S04]  /*d0c0*/  LDL.LU.64 R20, [R1+0x98] ;  /* 0x0000980001147983 */ /* 0x000ee80000300a00 */
[----:B------:R1:W-:Y:S01]  /*d0d0*/  STL.64 [R1+0x13b0], R12 ;  /* 0x0013b00c01007387 */ /* 0x0003e20000100a00 */
[----:B--2---:R-:W-:-:S03]  /*d0e0*/  IMAD.WIDE R6, R0, 0x4, R16 ;  /* 0x0000000400067825 */ /* 0x004fc600078e0210 */
[----:B------:R2:W-:Y:S04]  /*d0f0*/  STL.64 [R1+0x13a8], R8 ;  /* 0x0013a80801007387 */ /* 0x0005e80000100a00 */
[----:B------:R1:W-:Y:S04]  /*d100*/  STL.64 [R1+0x13a0], R6 ;  /* 0x0013a00601007387 */ /* 0x0003e80000100a00 */
[----:B------:R-:W3:Y:S04]  /*d110*/  LDL.LU.64 R18, [R1+0x70] ;  /* 0x0000700001127983 */ /* 0x000ee80000300a00 */
[----:B------:R-:W3:Y:S04]  /*d120*/  LDL.LU.64 R16, [R1+0x68] ;  /* 0x0000680001107983 */ /* 0x000ee80000300a00 */
[----:B------:R4:W-:Y:S04]  /*d130*/  LDGSTS.E [R3+0x48000], [R14.64], !P1 ;  /* 0x480000000e037fae */ /* 0x0009e8000c921848 */
[----:B------:R1:W-:Y:S01]  /*d140*/  LDGSTS.E [R3+0x48200], [R12.64], !P1 ;  /* 0x482000000c037fae */ /* 0x0003e2000c921848 */
[----:B------:R-:W-:-:S03]  /*d150*/  IMAD.WIDE R34, R0, 0x4, R30 ;  /* 0x0000000400227825 */ /* 0x000fc600078e021e */
[----:B------:R2:W-:Y:S04]  /*d160*/  LDGSTS.E [R3+0x48400], [R8.64], !P1 ;  /* 0x4840000008037fae */ /* 0x0005e8000c921848 */
[----:B----4-:R-:W4:Y:S04]  /*d170*/  LDL.LU.64 R14, [R1+0x60] ;  /* 0x00006000010e7983 */ /* 0x010f280000300a00 */
[----:B-1----:R-:W4:Y:S04]  /*d180*/  LDL.LU.64 R12, [R1+0x58] ;  /* 0x00005800010c7983 */ /* 0x002f280000300a00 */
[----:B------:R1:W-:Y:S01]  /*d190*/  LDGSTS.E [R3+0x48600], [R6.64], !P1 ;  /* 0x4860000006037fae */ /* 0x0003e2000c921848 */
[----:B------:R-:W-:-:S03]  /*d1a0*/  IMAD.WIDE R32, R0, 0x4, R10 ;  /* 0x0000000400207825 */ /* 0x000fc600078e020a */
[----:B------:R1:W-:Y:S01]  /*d1b0*/  LDGSTS.E [R3+0x4a000], [R34.64], !P6 ;  /* 0x4a00000022037fae */ /* 0x0003e2000f121848 */
[----:B------:R-:W-:-:S03]  /*d1c0*/  IMAD.WIDE R30, R0, 0x4, R248 ;  /* 0x00000004001e7825 */ /* 0x000fc600078e02f8 */
[----:B------:R-:W4:Y:S04]  /*d1d0*/  LDL.LU.64 R10, [R1+0x30] ;  /* 0x00003000010a7983 */ /* 0x000f280000300a00 */
[----:B------:R1:W-:Y:S04]  /*d1e0*/  STL.64 [R1+0x1398], R34 ;  /* 0x0013982201007387 */ /* 0x0003e80000100a00 */
[----:B------:R-:W4:Y:S04]  /*d1f0*/  LDL.LU.64 R248, [R1+0x28] ;  /* 0x0000280001f87983 */ /* 0x000f280000300a00 */
[----:B------:R1:W-:Y:S04]  /*d200*/  STL.64 [R1+0x1390], R32 ;  /* 0x0013902001007387 */ /* 0x0003e80000100a00 */
[----:B--2---:R-:W4:Y:S04]  /*d210*/  LDL.LU.64 R8, [R1+0x20] ;  /* 0x0000200001087983 */ /* 0x004f280000300a00 */
[----:B------:R1:W-:Y:S04]  /*d220*/  STL.64 [R1+0x1388], R30 ;  /* 0x0013881e01007387 */ /* 0x0003e80000100a00 */
[----:B-1----:R-:W4:Y:S04]  /*d230*/  LDL.LU.64 R6, [R1+0x18] ;  /* 0x0000180001067983 */ /* 0x002f280000300a00 */
[----:B------:R-:W4:Y:S04]  /*d240*/  LDL.LU.64 R34, [R1+0x19d8] ;  /* 0x0019d80001227983 */ /* 0x000f280000300a00 */
[----:B------:R1:W-:Y:S01]  /*d250*/  LDGSTS.E [R3+0x4a200], [R32.64], !P6 ;  /* 0x4a20000020037fae */ /* 0x0003e2000f121848 */
[----:B------:R-:W-:-:S03]  /*d260*/  IMAD.WIDE R28, R0, 0x4, R28 ;  /* 0x00000004001c7825 */ /* 0x000fc600078e021c */
[----:B------:R1:W-:Y:S01]  /*d270*/  LDGSTS.E [R3+0x4a400], [R30.64], !P6 ;  /* 0x4a4000001e037fae */ /* 0x0003e2000f121848 */
[----:B------:R-:W-:-:S03]  /*d280*/  IADD3 R2, R252, -0xa1, RZ ;  /* 0xffffff5ffc027810 */ /* 0x000fc60007ffe0ff */
[----:B------:R1:W-:Y:S04]  /*d290*/  LDGSTS.E [R3+0x4a600], [R28.64], !P6 ;  /* 0x4a6000001c037fae */ /* 0x0003e8000f121848 */
[----:B-1----:R-:W4:Y:S01]  /*d2a0*/  LDL.LU.64 R32, [R1+0x19d0] ;  /* 0x0019d00001207983 */ /* 0x002f220000300a00 */
[----:B------:R-:W-:-:S03]  /*d2b0*/  IMAD.WIDE R26, R0, 0x4, R26 ;  /* 0x00000004001a7825 */ /* 0x000fc600078e021a */
[----:B------:R1:W-:Y:S04]  /*d2c0*/  STL.64 [R1+0x1380], R28 ;  /* 0x0013801c01007387 */ /* 0x0003e80000100a00 */
[----:B------:R-:W4:Y:S01]  /*d2d0*/  LDL.LU.64 R30, [R1+0x19c8] ;  /* 0x0019c800011e7983 */ /* 0x000f220000300a00 */
[----:B------:R-:W-:-:S03]  /*d2e0*/  IMAD.WIDE R24, R0, 0x4, R24 ;  /* 0x0000000400187825 */ /* 0x000fc600078e0218 */
[----:B------:R1:W-:Y:S01]  /*d2f0*/  LDGSTS.E [R3+0x4c000], [R26.64], !P5 ;  /* 0x4c0000001a037fae */ /* 0x0003e2000e921848 */
[----:B------:R-:W-:-:S03]  /*d300*/  IMAD.WIDE R22, R0, 0x4, R22 ;  /* 0x0000000400167825 */ /* 0x000fc600078e0216 */
[----:B-1----:R-:W4:Y:S04]  /*d310*/  LDL.LU.64 R28, [R1+0x19c0] ;  /* 0x0019c000011c7983 */ /* 0x002f280000300a00 */
[----:B------:R1:W-:Y:S01]  /*d320*/  STL.64 [R1+0x1378], R26 ;  /* 0x0013781a01007387 */ /* 0x0003e20000100a00 */
[----:B------:R-:W-:-:S03]  /*d330*/  ISETP.GE.U32.AND P2, PT, R2, 0x7ffffee0, PT ;  /* 0x7ffffee00200780c */ /* 0x000fc60003f46070 */
[----:B------:R1:W-:Y:S04]  /*d340*/  STL.64 [R1+0x1370], R24 ;  /* 0x0013701801007387 */ /* 0x0003e80000100a00 */
[----:B------:R1:W-:Y:S04]  /*d350*/  LDGSTS.E [R3+0x4c200], [R24.64], !P5 ;  /* 0x4c20000018037fae */ /* 0x0003e8000e921848 */
[----:B-1----:R-:W4:Y:S04]  /*d360*/  LDL.LU.64 R26, [R1+0x19b8] ;  /* 0x0019b800011a7983 */ /* 0x002f280000300a00 */
[----:B------:R1:W-:Y:S04]  /*d370*/  STL.64 [R1+0x1368], R22 ;  /* 0x0013681601007387 */ /* 0x0003e80000100a00 */
[----:B------:R-:W4:Y:S04]  /*d380*/  LDL.LU.64 R24, [R1+0x19b0] ;  /* 0x0019b00001187983 */ /* 0x000f280000300a00 */
[----:B------:R1:W-:Y:S01]  /*d390*/  LDGSTS.E [R3+0x4c400], [R22.64], !P5 ;  /* 0x4c40000016037fae */ /* 0x0003e2000e921848 */
[----:B---3--:R-:W-:-:S05]  /*d3a0*/  IMAD.WIDE R20, R0, 0x4, R20 ;  /* 0x0000000400147825 */ /* 0x008fca00078e0214 */
[----:B------:R3:W-:Y:S04]  /*d3b0*/  STL.64 [R1+0x1360], R20 ;  /* 0x0013601401007387 */ /* 0x0007e80000100a00 */
[----:B-1----:R-:W2:Y:S04]  /*d3c0*/  LDL.LU.64 R22, [R1+0x19a8] ;  /* 0x0019a80001167983 */ /* 0x002ea80000300a00 */
[----:B------:R3:W-:Y:S01]  /*d3d0*/  LDGSTS.E [R3+0x4c600], [R20.64], !P5 ;  /* 0x4c60000014037fae */ /* 0x0007e2000e921848 */
[----:B------:R-:W-:-:S04]  /*d3e0*/  IMAD.WIDE R18, R0, 0x4, R18 ;  /* 0x0000000400127825 */ /* 0x000fc800078e0212 */
[C---:B------:R-:W-:Y:S01]  /*d3f0*/  IMAD.WIDE R16, R0.reuse, 0x4, R16 ;  /* 0x0000000400107825 */ /* 0x040fe200078e0210 */
[----:B------:R1:W-:Y:S04]  /*d400*/  LDGSTS.E [R3+0x4e000], [R18.64], !P0 ;  /* 0x4e00000012037fae */ /* 0x0003e8000c121848 */
[----:B---3--:R-:W3:Y:S04]  /*d410*/  LDL.LU.64 R20, [R1+0x19a0] ;  /* 0x0019a00001147983 */ /* 0x008ee80000300a00 */
[----:B------:R1:W-:Y:S04]  /*d420*/  STL.64 [R1+0x1358], R18 ;  /* 0x0013581201007387 */ /* 0x0003e80000100a00 */
[----:B------:R4:W-:Y:S02]  /*d430*/  STL.64 [R1+0x1350], R16 ;  /* 0x0013501001007387 */ /* 0x0009e40000100a00 */
[----:B----4-:R-:W-:-:S02]  /*d440*/  IMAD.WIDE R14, R0, 0x4, R14 ;  /* 0x00000004000e7825 */ /* 0x010fc400078e020e */
[----:B------:R4:W-:Y:S02]  /*d450*/  LDGSTS.E [R3+0x4e200], [R16.64], !P0 ;  /* 0x4e20000010037fae */ /* 0x0009e4000c121848 */
[C---:B------:R-:W-:Y:S02]  /*d460*/  IMAD.WIDE R12, R0.reuse, 0x4, R12 ;  /* 0x00000004000c7825 */ /* 0x040fe400078e020c */
[----:B-1----:R-:W2:Y:S04]  /*d470*/  LDL.LU.64 R18, [R1+0x1998] ;  /* 0x0019980001127983 */ /* 0x002ea80000300a00 */
[----:B------:R1:W-:Y:S04]  /*d480*/  STL.64 [R1+0x1348], R14 ;  /* 0x0013480e01007387 */ /* 0x0003e80000100a00 */
[----:B----4-:R-:W4:Y:S01]  /*d490*/  LDL.LU.64 R16, [R1+0x1990] ;  /* 0x0019900001107983 */ /* 0x010f220000300a00 */
[----:B------:R-:W-:-:S03]  /*d4a0*/  IMAD.WIDE R10, R0, 0x4, R10 ;  /* 0x00000004000a7825 */ /* 0x000fc600078e020a */
[----:B------:R1:W-:Y:S04]  /*d4b0*/  STL.64 [R1+0x1340], R12 ;  /* 0x0013400c01007387 */ /* 0x0003e80000100a00 */
[----:B------:R1:W-:Y:S01]  /*d4c0*/  LDGSTS.E [R3+0x4e400], [R14.64], !P0 ;  /* 0x4e4000000e037fae */ /* 0x0003e2000c121848 */
[----:B------:R-:W-:-:S03]  /*d4d0*/  IMAD.WIDE R248, R0, 0x4, R248 ;  /* 0x0000000400f87825 */ /* 0x000fc600078e02f8 */
[----:B------:R1:W-:Y:S04]  /*d4e0*/  LDGSTS.E [R3+0x4e600], [R12.64], !P0 ;  /* 0x4e6000000c037fae */ /* 0x0003e8000c121848 */
[----:B------:R1:W-:Y:S01]  /*d4f0*/  LDGSTS.E [R3+0x50000], [R10.64], !P2 ;  /* 0x500000000a037fae */ /* 0x0003e2000d121848 */
[----:B------:R-:W-:-:S03]  /*d500*/  IMAD.WIDE R8, R0, 0x4, R8 ;  /* 0x0000000400087825 */ /* 0x000fc600078e0208 */
[----:B-1----:R-:W2:Y:S04]  /*d510*/  LDL.LU.64 R14, [R1+0x1988] ;  /* 0x00198800010e7983 */ /* 0x002ea80000300a00 */
[----:B------:R-:W3:Y:S04]  /*d520*/  LDL.LU.64 R12, [R1+0x1980] ;  /* 0x00198000010c7983 */ /* 0x000ee80000300a00 */
[----:B------:R1:W-:Y:S04]  /*d530*/  STL.64 [R1+0x1338], R10 ;  /* 0x0013380a01007387 */ /* 0x0003e80000100a00 */
[----:B------:R1:W-:Y:S04]  /*d540*/  STL.64 [R1+0x1330], R248 ;  /* 0x001330f801007387 */ /* 0x0003e80000100a00 */
[----:B------:R1:W-:Y:S04]  /*d550*/  LDGSTS.E [R3+0x50200], [R248.64], !P2 ;  /* 0x50200000f8037fae */ /* 0x0003e8000d121848 */
[----:B-1----:R-:W4:Y:S04]  /*d560*/  LDL.LU.64 R10, [R1+0x1978] ;  /* 0x00197800010a7983 */ /* 0x002f280000300a00 */
[----:B------:R-:W-:Y:S04]  /*d570*/  STL.64 [R1+0x1328], R8 ;  /* 0x0013280801007387 */ /* 0x000fe80000100a00 */
[----:B------:R-:W4:Y:S01]  /*d580*/  LDL.LU.64 R248, [R1+0x1970] ;  /* 0x0019700001f87983 */ /* 0x000f220000300a00 */
[----:B------:R-:W-:Y:S01]  /*d590*/  IADD3 R2, R252, -0xa5, RZ ;  /* 0xffffff5bfc027810 */ /* 0x000fe20007ffe0ff */
[----:B------:R-:W-:-:S02]  /*d5a0*/  IMAD.WIDE R6, R0, 0x4, R6 ;  /* 0x0000000400067825 */ /* 0x000fc400078e0206 */
[----:B------:R3:W-:Y:S01]  /*d5b0*/  LDGSTS.E [R3+0x50400], [R8.64], !P2 ;  /* 0x5040000008037fae */ /* 0x0007e2000d121848 */
[----:B------:R-:W-:Y:S02]  /*d5c0*/  ISETP.GE.U32.AND P4, PT, R2, 0x7ffffedc, PT ;  /* 0x7ffffedc0200780c */ /* 0x000fe40003f86070 */
[----:B------:R-:W-:Y:S01]  /*d5d0*/  IADD3 R2, R252, -0xa9, RZ ;  /* 0xffffff57fc027810 */ /* 0x000fe20007ffe0ff */
[----:B------:R2:W-:Y:S03]  /*d5e0*/  STL.64 [R1+0x1320], R6 ;  /* 0x0013200601007387 */ /* 0x0005e60000100a00 */
[----:B------:R-:W-:Y:S01]  /*d5f0*/  ISETP.GE.U32.AND P3, PT, R2, 0x7ffffed8, PT ;  /* 0x7ffffed80200780c */ /* 0x000fe20003f66070 */
[----:B------:R2:W-:Y:S01]  /*d600*/  LDGSTS.E [R3+0x50600], [R6.64], !P2 ;  /* 0x5060000006037fae */ /* 0x0005e2000d121848 */
[----:B------:R-:W-:-:S04]  /*d610*/  IADD3 R2, R252, -0xad, RZ ;  /* 0xffffff53fc027810 */ /* 0x000fc80007ffe0ff */
[----:B------:R-:W-:Y:S02]  /*d620*/  ISETP.GE.U32.AND P1, PT, R2, 0x7ffffed4, PT ;  /* 0x7ffffed40200780c */ /* 0x000fe40003f26070 */
        /* <DEDUP_REMOVED lines=8> */
[----:B------:R-:W-:Y:S01]  /*d6b0*/  IADD3 R2, R252, -0xc1, RZ ;  /* 0xffffff3ffc027810 */ /* 0x000fe20007ffe0ff */
[----:B--2---:R-:W-:-:S04]  /*d6c0*/  IMAD.WIDE R6, R0, 0x4, R14 ;  /* 0x0000000400067825 */ /* 0x004fc800078e020e */
[----:B---3--:R-:W-:-:S04]  /*d6d0*/  IMAD.WIDE R8, R0, 0x4, R12 ;  /* 0x0000000400087825 */ /* 0x008fc800078e020c */
[----:B----4-:R-:W-:-:S04]  /*d6e0*/  IMAD.WIDE R12, R0, 0x4, R16 ;  /* 0x00000004000c7825 */ /* 0x010fc800078e0210 */
[----:B------:R-:W-:-:S04]  /*d6f0*/  IMAD.WIDE R10, R0, 0x4, R10 ;  /* 0x00000004000a7825 */ /* 0x000fc800078e020a */
[----:B------:R-:W-:-:S05]  /*d700*/  IMAD.WIDE R248, R0, 0x4, R248 ;  /* 0x0000000400f87825 */ /* 0x000fca00078e02f8 */
[----:B------:R-:W-:Y:S04]  /*d710*/  STL.64 [R1+0x1318], R248 ;  /* 0x001318f801007387 */ /* 0x000fe80000100a00 */
[----:B------:R1:W-:Y:S04]  /*d720*/  LDGSTS.E [R3+0x52000], [R248.64], !P4 ;  /* 0x52000000f8037fae */ /* 0x0003e8000e121848 */
[----:B------:R2:W-:Y:S04]  /*d730*/  STL.64 [R1+0x1310], R10 ;  /* 0x0013100a01007387 */ /* 0x0005e80000100a00 */
[----:B------:R2:W-:Y:S04]  /*d740*/  LDGSTS.E [R3+0x52200], [R10.64], !P4 ;  /* 0x522000000a037fae */ /* 0x0005e8000e121848 */
[----:B------:R3:W-:Y:S04]  /*d750*/  STL.64 [R1+0x1308], R8 ;  /* 0x0013080801007387 */ /* 0x0007e80000100a00 */
[----:B------:R3:W-:Y:S01]  /*d760*/  LDGSTS.E [R3+0x52400], [R8.64], !P4 ;  /* 0x5240000008037fae */ /* 0x0007e2000e121848 */
[----:B--2---:R-:W-:-:S03]  /*d770*/  IMAD.WIDE R10, R0, 0x4, R18 ;  /* 0x00000004000a7825 */ /* 0x004fc600078e0212 */
[----:B------:R2:W-:Y:S04]  /*d780*/  STL.64 [R1+0x1300], R6 ;  /* 0x0013000601007387 */ /* 0x0005e80000100a00 */
[----:B------:R2:W-:Y:S01]  /*d790*/  LDGSTS.E [R3+0x52600], [R6.64], !P4 ;  /* 0x5260000006037fae */ /* 0x0005e2000e121848 */
[----:B---3--:R-:W-:-:S03]  /*d7a0*/  IMAD.WIDE R8, R0, 0x4, R20 ;  /* 0x0000000400087825 */ /* 0x008fc600078e0214 */
        /* <DEDUP_REMOVED lines=42> */
[----:B------:R3:W-:Y:S01]  /*da50*/  STL.64 [R1+0x1288], R8 ;  /* 0x0012880801007387 */ /* 0x0007e20000100a00 */
[----:B------:R-:W-:-:S03]  /*da60*/  ISETP.GE.U32.AND P4, PT, R2, 0x7ffffec0, PT ;  /* 0x7ffffec00200780c */ /* 0x000fc60003f86070 */
        /* <DEDUP_REMOVED lines=99> */
[----:B------:R2:W-:Y:S01]  /*e0a0*/  STL.64 [R1+0x10f8], R6 ;  /* 0x0010f80601007387 */ /* 0x0005e20000100a00 */
[----:B------:R-:W-:-:S03]  /*e0b0*/  ISETP.GE.U32.AND P4, PT, R2, 0x7ffffea4, PT ;  /* 0x7ffffea40200780c */ /* 0x000fc60003f86070 */
        /* <DEDUP_REMOVED lines=16> */
[----:B------:R-:W-:Y:S04]  /*e1c0*/  STL.64 [R1+0x10a8], R12 ;  /* 0x0010a80c01007387 */ /* 0x000fe80000100a00 */
[----:B------:R3:W-:Y:S01]  /*e1d0*/  LDGSTS.E [R3+0x6c000], [R12.64], !P2 ;  /* 0x6c0000000c037fae */ /* 0x0007e2000d121848 */
[----:B--2---:R-:W-:-:S03]  /*e1e0*/  IMAD.WIDE R6, R0, 0x4, R118 ;  /* 0x0000000400067825 */ /* 0x004fc600078e0276 */
[----:B------:R2:W-:Y:S01]  /*e1f0*/  STL.64 [R1+0x1098], R10 ;  /* 0x0010980a01007387 */ /* 0x0005e20000100a00 */
[----:B------:R-:W-:-:S03]  /*e200*/  IADD3 R2, R252, -0xe5, RZ ;  /* 0xffffff1bfc027810 */ /* 0x000fc60007ffe0ff */
[----:B------:R2:W-:Y:S04]  /*e210*/  LDGSTS.E [R3+0x6c200], [R10.64], !P2 ;  /* 0x6c2000000a037fae */ /* 0x0005e8000d121848 */
[----:B------:R4:W-:Y:S04]  /*e220*/  STL.64 [R1+0x1088], R8 ;  /* 0x0010880801007387 */ /* 0x0009e80000100a00 */
[----:B------:R4:W-:Y:S01]  /*e230*/  LDGSTS.E [R3+0x6c400], [R8.64], !P2 ;  /* 0x6c40000008037fae */ /* 0x0009e2000d121848 */
[----:B--2---:R-:W-:-:S03]  /*e240*/  IMAD.WIDE R10, R0, 0x4, R120 ;  /* 0x00000004000a7825 */ /* 0x004fc600078e0278 */
[----:B------:R2:W-:Y:S01]  /*e250*/  STL.64 [R1+0x1078], R6 ;  /* 0x0010780601007387 */ /* 0x0005e20000100a00 */
[----:B------:R-:W-:-:S03]  /*e260*/  ISETP.GE.U32.AND P1, PT, R2, 0x7ffffe9c, PT ;  /* 0x7ffffe9c0200780c */ /* 0x000fc60003f26070 */
[----:B------:R2:W-:Y:S01]  /*e270*/  LDGSTS.E [R3+0x6c600], [R6.64], !P2 ;  /* 0x6c60000006037fae */ /* 0x0005e2000d121848 */
[----:B----4-:R-:W-:-:S04]  /*e280*/  IMAD.WIDE R8, R0, 0x4, R122 ;  /* 0x0000000400087825 */ /* 0x010fc800078e027a */
[----:B------:R-:W-:Y:S02]  /*e290*/  IMAD.SHL.U32 R123, R5, 0x4, RZ ;  /* 0x00000004057b7824 */ /* 0x000fe400078e00ff */
[C---:B------:R-:W-:Y:S01]  /*e2a0*/  IMAD.WIDE R4, R0.reuse, 0x4, R126 ;  /* 0x0000000400047825 */ /* 0x040fe200078e027e */
[----:B------:R4:W-:Y:S03]  /*e2b0*/  STL.64 [R1+0x1068], R10 ;  /* 0x0010680a01007387 */ /* 0x0009e60000100a00 */
[----:B--2---:R-:W-:Y:S01]  /*e2c0*/  IMAD.WIDE R6, R0, 0x4, R124 ;  /* 0x0000000400067825 */ /* 0x004fe200078e027c */
[----:B------:R4:W-:Y:S01]  /*e2d0*/  LDGSTS.E [R123+0x6e000], [R10.64], !P4 ;  /* 0x6e0000000a7b7fae */ /* 0x0009e2000e121848 */
[----:B------:R-:W-:-:S03]  /*e2e0*/  IADD3 R2, R252, -0xe9, RZ ;  /* 0xffffff17fc027810 */ /* 0x000fc60007ffe0ff */
[----:B------:R2:W-:Y:S04]  /*e2f0*/  STL.64 [R1+0x1058], R8 ;  /* 0x0010580801007387 */ /* 0x0005e80000100a00 */
[----:B------:R2:W-:Y:S01]  /*e300*/  LDGSTS.E [R123+0x6e200], [R8.64], !P4 ;  /* 0x6e200000087b7fae */ /* 0x0005e2000e121848 */
[----:B----4-:R-:W-:-:S03]  /*e310*/  IMAD.WIDE R10, R0, 0x4, R128 ;  /* 0x00000004000a7825 */ /* 0x010fc600078e0280 */
[----:B------:R4:W-:Y:S01]  /*e320*/  STL.64 [R1+0x1048], R6 ;  /* 0x0010480601007387 */ /* 0x0009e20000100a00 */
[----:B------:R-:W-:-:S03]  /*e330*/  ISETP.GE.U32.AND P6, PT, R2, 0x7ffffe98, PT ;  /* 0x7ffffe980200780c */ /* 0x000fc60003fc6070 */
[----:B------:R4:W-:Y:S01]  /*e340*/  LDGSTS.E [R123+0x6e400], [R6.64], !P4 ;  /* 0x6e400000067b7fae */ /* 0x0009e2000e121848 */
[----:B--2---:R-:W-:-:S03]  /*e350*/  IMAD.WIDE R8, R0, 0x4, R130 ;  /* 0x0000000400087825 */ /* 0x004fc600078e0282 */
[----:B------:R2:W-:Y:S04]  /*e360*/  STL.64 [R1+0x1038], R4 ;  /* 0x0010380401007387 */ /* 0x0005e80000100a00 */
[----:B------:R2:W-:Y:S01]  /*e370*/  LDGSTS.E [R123+0x6e600], [R4.64], !P4 ;  /* 0x6e600000047b7fae */ /* 0x0005e2000e121848 */
[----:B----4-:R-:W-:-:S03]  /*e380*/  IMAD.WIDE R6, R0, 0x4, R132 ;  /* 0x0000000400067825 */ /* 0x010fc600078e0284 */
[----:B------:R4:W-:Y:S01]  /*e390*/  STL.64 [R1+0x1028], R10 ;  /* 0x0010280a01007387 */ /* 0x0009e20000100a00 */
[----:B------:R-:W-:-:S03]  /*e3a0*/  IADD3 R2, R252, -0xed, RZ ;  /* 0xffffff13fc027810 */ /* 0x000fc60007ffe0ff */
[----:B------:R4:W-:Y:S01]  /*e3b0*/  LDGSTS.E [R123+0x70000], [R10.64], !P3 ;  /* 0x700000000a7b7fae */ /* 0x0009e2000d921848 */
[----:B--2---:R-:W-:-:S03]  /*e3c0*/  IMAD.WIDE R4, R0, 0x4, R134 ;  /* 0x0000000400047825 */ /* 0x004fc600078e0286 */
        /* <DEDUP_REMOVED lines=31> */
[----:B------:R4:W-:Y:S04]  /*e5c0*/  STL.64 [R1+0xf88], R6 ;  /* 0x000f880601007387 */ /* 0x0009e80000100a00 */
        /* <DEDUP_REMOVED lines=22> */
[----:B------:R2:W-:Y:S04]  /*e730*/  LDGSTS.E [R123+0x78200], [R8.64], !P0 ;  /* 0x78200000087b7fae */ /* 0x0005e8000c121848 */
[----:B------:R1:W-:Y:S01]  /*e740*/  STL.64 [R1+0xf08], R6 ;  /* 0x000f080601007387 */ /* 0x0003e20000100a00 */
[----:B----4-:R-:W-:-:S03]  /*e750*/  IMAD.WIDE R10, R0, 0x4, R168 ;  /* 0x00000004000a7825 */ /* 0x010fc600078e02a8 */
[----:B------:R1:W-:Y:S04]  /*e760*/  LDGSTS.E [R123+0x78400], [R6.64], !P0 ;  /* 0x78400000067b7fae */ /* 0x0003e8000c121848 */
[----:B------:R4:W-:Y:S01]  /*e770*/  STL.64 [R1+0xef8], R4 ;  /* 0x000ef80401007387 */ /* 0x0009e20000100a00 */
[----:B--2---:R-:W-:-:S03]  /*e780*/  IMAD.WIDE R8, R0, 0x4, R170 ;  /* 0x0000000400087825 */ /* 0x004fc600078e02aa */
[----:B------:R4:W-:Y:S01]  /*e790*/  LDGSTS.E [R123+0x78600], [R4.64], !P0 ;  /* 0x78600000047b7fae */ /* 0x0009e2000c121848 */
[----:B-1----:R-:W-:-:S03]  /*e7a0*/  IMAD.WIDE R6, R0, 0x4, R174 ;  /* 0x0000000400067825 */ /* 0x002fc600078e02ae */
[----:B------:R-:W-:Y:S01]  /*e7b0*/  STL.64 [R1+0xee8], R10 ;  /* 0x000ee80a01007387 */ /* 0x000fe20000100a00 */
[----:B----4-:R-:W-:-:S03]  /*e7c0*/  IMAD.WIDE R4, R0, 0x4, R172 ;  /* 0x0000000400047825 */ /* 0x010fc600078e02ac */
[----:B------:R-:W-:Y:S04]  /*e7d0*/  STL.64 [R1+0xed8], R8 ;  /* 0x000ed80801007387 */ /* 0x000fe80000100a00 */
[----:B------:R1:W-:Y:S04]  /*e7e0*/  LDGSTS.E [R123+0x7a000], [R10.64], !P2 ;  /* 0x7a0000000a7b7fae */ /* 0x0003e8000d121848 */
[----:B------:R2:W-:Y:S04]  /*e7f0*/  STL.64 [R1+0xec8], R4 ;  /* 0x000ec80401007387 */ /* 0x0005e80000100a00 */
[----:B------:R4:W-:Y:S04]  /*e800*/  LDGSTS.E [R123+0x7a200], [R8.64], !P2 ;  /* 0x7a200000087b7fae */ /* 0x0009e8000d121848 */
[----:B------:R1:W-:Y:S04]  /*e810*/  STL.64 [R1+0xeb8], R6 ;  /* 0x000eb80601007387 */ /* 0x0003e80000100a00 */
[----:B------:R2:W-:Y:S01]  /*e820*/  LDGSTS.E [R123+0x7a400], [R4.64], !P2 ;  /* 0x7a400000047b7fae */ /* 0x0005e2000d121848 */
[----:B------:R-:W-:Y:S01]  /*e830*/  IADD3 R2, R252, -0xf9, RZ ;  /* 0xffffff07fc027810 */ /* 0x000fe20007ffe0ff */
[----:B------:R-:W-:-:S02]  /*e840*/  IMAD.WIDE R18, R0, 0x4, R176 ;  /* 0x0000000400127825 */ /* 0x000fc400078e02b0 */
[----:B------:R1:W-:Y:S04]  /*e850*/  LDGSTS.E [R123+0x7a600], [R6.64], !P2 ;  /* 0x7a600000067b7fae */ /* 0x0003e8000d121848 */
[----:B--2---:R-:W2:Y:S04]  /*e860*/  LDL.LU.64 R4, [R1+0x210] ;  /* 0x0002100001047983 */ /* 0x004ea80000300a00 */
[----:B----4-:R-:W4:Y:S04]  /*e870*/  LDL.LU.64 R8, [R1+0x208] ;  /* 0x0002080001087983 */ /* 0x010f280000300a00 */
[----:B------:R-:W4:Y:S04]  /*e880*/  LDL.LU.64 R16, [R1+0x200] ;  /* 0x0002000001107983 */ /* 0x000f280000300a00 */
[----:B------:R-:W4:Y:S01]  /*e890*/  LDL.LU.64 R14, [R1+0x1f8] ;  /* 0x0001f800010e7983 */ /* 0x000f220000300a00 */
[----:B------:R-:W-:-:S02]  /*e8a0*/  ISETP.GE.U32.AND P4, PT, R2, 0x7ffffe88, PT ;  /* 0x7ffffe880200780c */ /* 0x000fc40003f86070 */
[----:B------:R-:W-:Y:S01]  /*e8b0*/  IADD3 R2, R252, -0xfd, RZ ;  /* 0xffffff03fc027810 */ /* 0x000fe20007ffe0ff */
[----:B---3--:R-:W-:-:S03]  /*e8c0*/  IMAD.WIDE R12, R0, 0x4, R178 ;  /* 0x00000004000c7825 */ /* 0x008fc600078e02b2 */
[----:B------:R-:W-:Y:S01]  /*e8d0*/  ISETP.GE.U32.AND P3, PT, R2, 0x7ffffe84, PT ;  /* 0x7ffffe840200780c */ /* 0x000fe20003f66070 */
[C---:B-1----:R-:W-:Y:S01]  /*e8e0*/  IMAD.WIDE R10, R0.reuse, 0x4, R180 ;  /* 0x00000004000a7825 */ /* 0x042fe200078e02b4 */
[----:B------:R1:W-:Y:S03]  /*e8f0*/  STL.64 [R1+0xea8], R18 ;  /* 0x000ea81201007387 */ /* 0x0003e60000100a00 */
[C---:B------:R-:W-:Y:S01]  /*e900*/  IMAD.WIDE R6, R0.reuse, 0x4, R182 ;  /* 0x0000000400067825 */ /* 0x040fe200078e02b6 */
[----:B------:R3:W-:Y:S04]  /*e910*/  STL.64 [R1+0xe98], R12 ;  /* 0x000e980c01007387 */ /* 0x0007e80000100a00 */
[----:B------:R1:W-:Y:S01]  /*e920*/  LDGSTS.E [R123+0x7c000], [R18.64], !P4 ;  /* 0x7c000000127b7fae */ /* 0x0003e2000e121848 */
[----:B------:R-:W-:-:S03]  /*e930*/  IMAD.WIDE R22, R0, 0x4, R184 ;  /* 0x0000000400167825 */ /* 0x000fc600078e02b8 */
[----:B------:R-:W-:Y:S01]  /*e940*/  STL.64 [R1+0xe88], R10 ;  /* 0x000e880a01007387 */ /* 0x000fe20000100a00 */
[----:B------:R-:W-:-:S03]  /*e950*/  IMAD.WIDE R20, R0, 0x4, R186 ;  /* 0x0000000400147825 */ /* 0x000fc600078e02ba */
[----:B------:R3:W-:Y:S04]  /*e960*/  LDGSTS.E [R123+0x7c200], [R12.64], !P4 ;  /* 0x7c2000000c7b7fae */ /* 0x0007e8000e121848 */
[----:B------:R3:W-:Y:S01]  /*e970*/  STL.64 [R1+0xe78], R6 ;  /* 0x000e780601007387 */ /* 0x0007e20000100a00 */
[----:B-1----:R-:W-:-:S03]  /*e980*/  IMAD.WIDE R18, R0, 0x4, R190 ;  /* 0x0000000400127825 */ /* 0x002fc600078e02be */
[----:B------:R1:W-:Y:S04]  /*e990*/  LDGSTS.E [R123+0x7c400], [R10.64], !P4 ;  /* 0x7c4000000a7b7fae */ /* 0x0003e8000e121848 */
[----:B------:R1:W-:Y:S04]  /*e9a0*/  LDGSTS.E [R123+0x7c600], [R6.64], !P4 ;  /* 0x7c600000067b7fae */ /* 0x0003e8000e121848 */
[----:B------:R-:W4:Y:S04]  /*e9b0*/  LDL.LU.64 R24, [R1+0x1d0] ;  /* 0x0001d00001187983 */ /* 0x000f280000300a00 */
[----:B---3--:R-:W3:Y:S01]  /*e9c0*/  LDL.LU.64 R12, [R1+0x1c8] ;  /* 0x0001c800010c7983 */ /* 0x008ee20000300a00 */
[----:B-1----:R-:W-:-:S03]  /*e9d0*/  IMAD.WIDE R6, R0, 0x4, R188 ;  /* 0x0000000400067825 */ /* 0x002fc600078e02bc */
[----:B------:R-:W3:Y:S04]  /*e9e0*/  LDL.LU.64 R10, [R1+0x1c0] ;  /* 0x0001c000010a7983 */ /* 0x000ee80000300a00 */
[----:B------:R-:W3:Y:S01]  /*e9f0*/  LDL.LU.64 R248, [R1+0x1b8] ;  /* 0x0001b80001f87983 */ /* 0x000ee20000300a00 */
[----:B------:R-:W-:-:S03]  /*ea00*/  IADD3 R2, R252, -0x82, RZ ;  /* 0xffffff7efc027810 */ /* 0x000fc60007ffe0ff */
[----:B------:R-:W-:Y:S04]  /*ea10*/  STL.64 [R1+0xe68], R22 ;  /* 0x000e681601007387 */ /* 0x000fe80000100a00 */
[----:B------:R-:W-:Y:S04]  /*ea20*/  STL.64 [R1+0xe58], R20 ;  /* 0x000e581401007387 */ /* 0x000fe80000100a00 */
[----:B------:R1:W-:Y:S04]  /*ea30*/  LDGSTS.E [R123+0x7e000], [R22.64], !P3 ;  /* 0x7e000000167b7fae */ /* 0x0003e8000d921848 */
[----:B------:R1:W-:Y:S04]  /*ea40*/  STL.64 [R1+0xe48], R6 ;  /* 0x000e480601007387 */ /* 0x0003e80000100a00 */
[----:B------:R1:W-:Y:S04]  /*ea50*/  LDGSTS.E [R123+0x7e200], [R20.64], !P3 ;  /* 0x7e200000147b7fae */ /* 0x0003e8000d921848 */
[----:B------:R2:W-:Y:S04]  /*ea60*/  STL.64 [R1+0xe38], R18 ;  /* 0x000e381201007387 */ /* 0x0005e80000100a00 */
[----:B------:R1:W-:Y:S01]  /*ea70*/  LDGSTS.E [R123+0x7e400], [R6.64], !P3 ;  /* 0x7e400000067b7fae */ /* 0x0003e2000d921848 */
[----:B------:R-:W-:-:S03]  /*ea80*/  ISETP.GE.U32.AND P1, PT, R2, 0x7ffffeff, PT ;  /* 0x7ffffeff0200780c */ /* 0x000fc60003f26070 */
[----:B------:R2:W-:Y:S04]  /*ea90*/  LDGSTS.E [R123+0x7e600], [R18.64], !P3 ;  /* 0x7e600000127b7fae */ /* 0x0005e8000d921848 */
[----:B-1----:R-:W3:Y:S04]  /*eaa0*/  LDL.LU.64 R6, [R1+0x190] ;  /* 0x0001900001067983 */ /* 0x002ee80000300a00 */
[----:B------:R-:W3:Y:S01]  /*eab0*/  LDL.LU.64 R22, [R1+0x188] ;  /* 0x0001880001167983 */ /* 0x000ee20000300a00 */
[----:B------:R-:W-:Y:S01]  /*eac0*/  LOP3.LUT R135, R3, 0x20, RZ, 0x3c, !PT ;  /* 0x0000002003877812 */ /* 0x000fe200078e3cff */
[----:B--2---:R-:W-:-:S04]  /*ead0*/  IMAD.WIDE R18, R0, 0x4, R4 ;  /* 0x0000000400127825 */ /* 0x004fc800078e0204 */
[C---:B----4-:R-:W-:Y:S01]  /*eae0*/  IMAD.WIDE R8, R0.reuse, 0x4, R8 ;  /* 0x0000000400087825 */ /* 0x050fe200078e0208 */
[----:B------:R-:W-:Y:S04]  /*eaf0*/  STL.64 [R1+0xe28], R18 ;  /* 0x000e281201007387 */ /* 0x000fe80000100a00 */
[----:B------:R-:W2:Y:S01]  /*eb00*/  LDL.LU.64 R20, [R1+0x180] ;  /* 0x0001800001147983 */ /* 0x000ea20000300a00 */
[----:B------:R-:W-:-:S03]  /*eb10*/  IMAD.WIDE R16, R0, 0x4, R16 ;  /* 0x0000000400107825 */ /* 0x000fc600078e0210 */
[----:B------:R1:W-:Y:S01]  /*eb20*/  STL.64 [R1+0xe18], R8 ;  /* 0x000e180801007387 */ /* 0x0003e20000100a00 */
[----:B------:R-:W-:-:S03]  /*eb30*/  IMAD.WIDE R14, R0, 0x4, R14 ;  /* 0x00000004000e7825 */ /* 0x000fc600078e020e */
[----:B------:R-:W4:Y:S04]  /*eb40*/  LDL.LU.64 R4, [R1+0x178] ;  /* 0x0001780001047983 */ /* 0x000f280000300a00 */
[----:B------:R1:W-:Y:S04]  /*eb50*/  LDGSTS.E [R135+0x40800], [R18.64], !P1 ;  /* 0x4080000012877fae */ /* 0x0003e8000c921848 */
[----:B------:R1:W-:Y:S04]  /*eb60*/  STL.64 [R1+0xe08], R16 ;  /* 0x000e081001007387 */ /* 0x0003e80000100a00 */
[----:B------:R1:W-:Y:S04]  /*eb70*/  LDGSTS.E [R135+0x40a00], [R8.64], !P1 ;  /* 0x40a0000008877fae */ /* 0x0003e8000c921848 */
[----:B------:R3:W-:Y:S01]  /*eb80*/  STL.64 [R1+0xdf8], R14 ;  /* 0x000df80e01007387 */ /* 0x0007e20000100a00 */
[----:B------:R-:W-:-:S03]  /*eb90*/  IADD3 R2, R252, -0x86, RZ ;  /* 0xffffff7afc027810 */ /* 0x000fc60007ffe0ff */
[----:B------:R1:W-:Y:S04]  /*eba0*/  LDGSTS.E [R135+0x40c00], [R16.64], !P1 ;  /* 0x40c0000010877fae */ /* 0x0003e8000c921848 */
[----:B-1----:R-:W4:Y:S01]  /*ebb0*/  LDL.LU.64 R8, [R1+0x150] ;  /* 0x0001500001087983 */ /* 0x002f220000300a00 */
[----:B------:R-:W-:-:S03]  /*ebc0*/  ISETP.GE.U32.AND P6, PT, R2, 0x7ffffefb, PT ;  /* 0x7ffffefb0200780c */ /* 0x000fc60003fc6070 */
[----:B------:R-:W4:Y:S01]  /*ebd0*/  LDL.LU.64 R18, [R1+0x148] ;  /* 0x0001480001127983 */ /* 0x000f220000300a00 */
[----:B------:R-:W-:-:S03]  /*ebe0*/  IADD3 R2, R252, -0x8a, RZ ;  /* 0xffffff76fc027810 */ /* 0x000fc60007ffe0ff */
[----:B------:R-:W4:Y:S01]  /*ebf0*/  LDL.LU.64 R16, [R1+0x140] ;  /* 0x0001400001107983 */ /* 0x000f220000300a00 */
[----:B------:R-:W-:-:S03]  /*ec00*/  IMAD.WIDE R26, R0, 0x4, R24 ;  /* 0x00000004001a7825 */ /* 0x000fc600078e0218 */
[----:B------:R1:W-:Y:S01]  /*ec10*/  LDGSTS.E [R135+0x40e00], [R14.64], !P1 ;  /* 0x40e000000e877fae */ /* 0x0003e2000c921848 */
[----:B---3--:R-:W-:-:S03]  /*ec20*/  IMAD.WIDE R24, R0, 0x4, R12 ;  /* 0x0000000400187825 */ /* 0x008fc600078e020c */
[----:B------:R3:W-:Y:S01]  /*ec30*/  LDGSTS.E [R135+0x42800], [R26.64], !P6 ;  /* 0x428000001a877fae */ /* 0x0007e2000f121848 */
[----:B------:R-:W-:Y:S01]  /*ec40*/  IMAD.WIDE R12, R0, 0x4, R10 ;  /* 0x00000004000c7825 */ /* 0x000fe200078e020a */
[----:B------:R-:W-:Y:S02]  /*ec50*/  ISETP.GE.U32.AND P5, PT, R2, 0x7ffffef7, PT ;  /* 0x7ffffef70200780c */ /* 0x000fe40003fa6070 */
[----:B------:R3:W-:Y:S01]  /*ec60*/  LDGSTS.E [R135+0x42a00], [R24.64], !P6 ;  /* 0x42a0000018877fae */ /* 0x0007e2000f121848 */
[----:B------:R-:W-:-:S03]  /*ec70*/  IMAD.WIDE R10, R0, 0x4, R248 ;  /* 0x00000004000a7825 */ /* 0x000fc600078e02f8 */
[----:B-1----:R-:W4:Y:S04]  /*ec80*/  LDL.LU.64 R14, [R1+0x138] ;  /* 0x00013800010e7983 */ /* 0x002f280000300a00 */
[----:B------:R-:W-:Y:S04]  /*ec90*/  STL.64 [R1+0xde8], R26 ;  /* 0x000de81a01007387 */ /* 0x000fe80000100a00 */
[----:B------:R-:W-:Y:S04]  /*eca0*/  STL.64 [R1+0xdd8], R24 ;  /* 0x000dd81801007387 */ /* 0x000fe80000100a00 */
[----:B------:R-:W-:Y:S04]  /*ecb0*/  STL.64 [R1+0xdc8], R12 ;  /* 0x000dc80c01007387 */ /* 0x000fe80000100a00 */
[----:B------:R1:W-:Y:S04]  /*ecc0*/  LDGSTS.E [R135+0x42c00], [R12.64], !P6 ;  /* 0x42c000000c877fae */ /* 0x0003e8000f121848 */
[----:B------:R1:W-:Y:S04]  /*ecd0*/  STL.64 [R1+0xdb8], R10 ;  /* 0x000db80a01007387 */ /* 0x0003e80000100a00 */
[----:B------:R1:W-:Y:S04]  /*ece0*/  LDGSTS.E [R135+0x42e00], [R10.64], !P6 ;  /* 0x42e000000a877fae */ /* 0x0003e8000f121848 */
[----:B-1----:R-:W4:Y:S01]  /*ecf0*/  LDL.LU.64 R10, [R1+0x110] ;  /* 0x00011000010a7983 */ /* 0x002f220000300a00 */
[----:B---3--:R-:W-:-:S03]  /*ed00*/  IMAD.WIDE R24, R0, 0x4, R6 ;  /* 0x0000000400187825 */ /* 0x008fc600078e0206 */
[----:B------:R-:W3:Y:S04]  /*ed10*/  LDL.LU.64 R12, [R1+0x108] ;  /* 0x00010800010c7983 */ /* 0x000ee80000300a00 */
[----:B------:R-:W3:Y:S01]  /*ed20*/  LDL.LU.64 R248, [R1+0x100] ;  /* 0x0001000001f87983 */ /* 0x000ee20000300a00 */
[----:B------:R-:W-:-:S03]  /*ed30*/  IMAD.WIDE R22, R0, 0x4, R22 ;  /* 0x0000000400167825 */ /* 0x000fc600078e0216 */
[----:B------:R-:W-:Y:S04]  /*ed40*/  STL.64 [R1+0xda8], R24 ;  /* 0x000da81801007387 */ /* 0x000fe80000100a00 */
[----:B------:R-:W3:Y:S04]  /*ed50*/  LDL.LU.64 R6, [R1+0xf8] ;  /* 0x0000f80001067983 */ /* 0x000ee80000300a00 */
[----:B------:R1:W-:Y:S04]  /*ed60*/  LDGSTS.E [R135+0x44800], [R24.64], !P5 ;  /* 0x4480000018877fae */ /* 0x0003e8000e921848 */
[----:B------:R-:W-:Y:S04]  /*ed70*/  STL.64 [R1+0xd98], R22 ;  /* 0x000d981601007387 */ /* 0x000fe80000100a00 */
[----:B------:R1:W-:Y:S01]  /*ed80*/  LDGSTS.E [R135+0x44a00], [R22.64], !P5 ;  /* 0x44a0000016877fae */ /* 0x0003e2000e921848 */
[----:B--2---:R-:W-:-:S04]  /*ed90*/  IMAD.WIDE R20, R0, 0x4, R20 ;  /* 0x0000000400147825 */ /* 0x004fc800078e0214 */
[C---:B----4-:R-:W-:Y:S01]  /*eda0*/  IMAD.WIDE R4, R0.reuse, 0x4, R4 ;  /* 0x0000000400047825 */ /* 0x050fe200078e0204 */
[----:B------:R-:W-:Y:S04]  /*edb0*/  STL.64 [R1+0xd88], R20 ;  /* 0x000d881401007387 */ /* 0x000fe80000100a00 */
[----:B------:R2:W-:Y:S04]  /*edc0*/  LDGSTS.E [R135+0x44c00], [R20.64], !P5 ;  /* 0x44c0000014877fae */ /* 0x0005e8000e921848 */
[----:B------:R4:W-:Y:S04]  /*edd0*/  STL.64 [R1+0xd78], R4 ;  /* 0x000d780401007387 */ /* 0x0009e80000100a00 */
[----:B------:R4:W-:Y:S04]  /*ede0*/  LDGSTS.E [R135+0x44e00], [R4.64], !P5 ;  /* 0x44e0000004877fae */ /* 0x0009e8000e921848 */
[----:B----4-:R-:W4:Y:S01]  /*edf0*/  LDL.LU.64 R4, [R1+0xd0] ;  /* 0x0000d00001047983 */ /* 0x010f220000300a00 */
[----:B--2---:R-:W-:-:S03]  /*ee00*/  IMAD.WIDE R20, R0, 0x4, R8 ;  /* 0x0000000400147825 */ /* 0x004fc600078e0208 */
[----:B------:R-:W2:Y:S01]  /*ee10*/  LDL.LU.64 R8, [R1+0xc8] ;  /* 0x0000c80001087983 */ /* 0x000ea20000300a00 */
[----:B------:R-:W-:Y:S01]  /*ee20*/  IADD3 R2, R252, -0x8e, RZ ;  /* 0xffffff72fc027810 */ /* 0x000fe20007ffe0ff */
[----:B------:R-:W-:-:S03]  /*ee30*/  IMAD.WIDE R18, R0, 0x4, R18 ;  /* 0x0000000400127825 */ /* 0x000fc600078e0212 */
[----:B------:R-:W-:Y:S01]  /*ee40*/  ISETP.GE.U32.AND P0, PT, R2, 0x7ffffef3, PT ;  /* 0x7ffffef30200780c */ /* 0x000fe20003f06070 */
[----:B------:R-:W-:Y:S01]  /*ee50*/  IMAD.WIDE R16, R0, 0x4, R16 ;  /* 0x0000000400107825 */ /* 0x000fe200078e0210 */
[----:B------:R-:W-:Y:S01]  /*ee60*/  IADD3 R2, R252, -0x92, RZ ;  /* 0xffffff6efc027810 */ /* 0x000fe20007ffe0ff */
[----:B------:R1:W-:Y:S04]  /*ee70*/  STL.64 [R1+0xd68], R20 ;  /* 0x000d681401007387 */ /* 0x0003e80000100a00 */
[----:B------:R1:W-:Y:S01]  /*ee80*/  STL.64 [R1+0xd58], R18 ;  /* 0x000d581201007387 */ /* 0x0003e20000100a00 */
[----:B------:R-:W-:-:S03]  /*ee90*/  ISETP.GE.U32.AND P2, PT, R2, 0x7ffffeef, PT ;  /* 0x7ffffeef0200780c */ /* 0x000fc60003f46070 */
[----:B------:R1:W-:Y:S04]  /*eea0*/  STL.64 [R1+0xd50], R16 ;  /* 0x000d501001007387 */ /* 0x0003e80000100a00 */
[----:B------:R-:W2:Y:S01]  /*eeb0*/  LDL.LU.64 R26, [R1+0xc0] ;  /* 0x0000c000011a7983 */ /* 0x000ea20000300a00 */
[----:B------:R-:W-:-:S03]  /*eec0*/  IMAD.WIDE R14, R0, 0x4, R14 ;  /* 0x00000004000e7825 */ /* 0x000fc600078e020e */
[----:B------:R1:W-:Y:S04]  /*eed0*/  LDGSTS.E [R135+0x46800], [R20.64], !P0 ;  /* 0x4680000014877fae */ /* 0x0003e8000c121848 */
[----:B------:R3:W-:Y:S04]  /*eee0*/  STL.64 [R1+0xd48], R14 ;  /* 0x000d480e01007387 */ /* 0x0007e80000100a00 */
[----:B-1----:R-:W2:Y:S04]  /*eef0*/  LDL.LU.64 R24, [R1+0xb8] ;  /* 0x0000b80001187983 */ /* 0x002ea80000300a00 */
[----:B------:R-:W2:Y:S04]  /*ef00*/  LDL.LU.64 R22, [R1+0x90] ;  /* 0x0000900001167983 */ /* 0x000ea80000300a00 */
[----:B------:R1:W-:Y:S04]  /*ef10*/  LDGSTS.E [R135+0x46a00], [R18.64], !P0 ;  /* 0x46a0000012877fae */ /* 0x0003e8000c121848 */
[----:B------:R-:W2:Y:S04]  /*ef20*/  LDL.LU.64 R20, [R1+0x88] ;  /* 0x0000880001147983 */ /* 0x000ea80000300a00 */
[----:B------:R3:W-:Y:S04]  /*ef30*/  LDGSTS.E [R135+0x46c00], [R16.64], !P0 ;  /* 0x46c0000010877fae */ /* 0x0007e8000c121848 */
[----:B-1----:R-:W2:Y:S04]  /*ef40*/  LDL.LU.64 R18, [R1+0x80] ;  /* 0x0000800001127983 */ /* 0x002ea80000300a00 */
[----:B------:R1:W-:Y:S01]  /*ef50*/  LDGSTS.E [R135+0x46e00], [R14.64], !P0 ;  /* 0x46e000000e877fae */ /* 0x0003e2000c121848 */
[----:B------:R-:W-:-:S03]  /*ef60*/  IMAD.WIDE R10, R0, 0x4, R10 ;  /* 0x00000004000a7825 */ /* 0x000fc600078e020a */
[----:B---3--:R-:W3:Y:S01]  /*ef70*/  LDL.LU.64 R16, [R1+0x78] ;  /* 0x0000780001107983 */ /* 0x008ee20000300a00 */
[----:B------:R-:W-:-:S04]  /*ef80*/  IMAD.WIDE R30, R0, 0x4, R12 ;  /* 0x00000004001e7825 */ /* 0x000fc800078e020c */
[C---:B------:R-:W-:Y:S01]  /*ef90*/  IMAD.WIDE R28, R0.reuse, 0x4, R248 ;  /* 0x00000004001c7825 */ /* 0x040fe200078e02f8 */
[----:B------:R1:W-:Y:S04]  /*efa0*/  STL.64 [R1+0xd40], R10 ;  /* 0x000d400a01007387 */ /* 0x0003e80000100a00 */
[----:B------:R-:W-:Y:S01]  /*efb0*/  STL.64 [R1+0xd38], R30 ;  /* 0x000d381e01007387 */ /* 0x000fe20000100a00 */
[----:B------:R-:W-:-:S03]  /*efc0*/  IMAD.WIDE R6, R0, 0x4, R6 ;  /* 0x0000000400067825 */ /* 0x000fc600078e0206 */
[----:B------:R-:W-:Y:S04]  /*efd0*/  STL.64 [R1+0xd30], R28 ;  /* 0x000d301c01007387 */ /* 0x000fe80000100a00 */
[----:B-1----:R-:W3:Y:S04]  /*efe0*/  LDL.LU.64 R14, [R1+0x50] ;  /* 0x00005000010e7983 */ /* 0x002ee80000300a00 */
[----:B------:R1:W-:Y:S04]  /*eff0*/  STL.64 [R1+0xd28], R6 ;  /* 0x000d280601007387 */ /* 0x0003e80000100a00 */
[----:B------:R1:W-:Y:S04]  /*f000*/  LDGSTS.E [R135+0x48800], [R10.64], !P2 ;  /* 0x488000000a877fae */ /* 0x0003e8000d121848 */
[----:B------:R-:W3:Y:S04]  /*f010*/  LDL.LU.64 R12, [R1+0x48] ;  /* 0x00004800010c7983 */ /* 0x000ee80000300a00 */
[----:B------:R4:W-:Y:S04]  /*f020*/  LDGSTS.E [R135+0x48a00], [R30.64], !P2 ;  /* 0x48a000001e877fae */ /* 0x0009e8000d121848 */
[----:B-1----:R-:W3:Y:S04]  /*f030*/  LDL.LU.64 R10, [R1+0x40] ;  /* 0x00004000010a7983 */ /* 0x002ee80000300a00 */
[----:B------:R-:W3:Y:S04]  /*f040*/  LDL.LU.64 R248, [R1+0x38] ;  /* 0x0000380001f87983 */ /* 0x000ee80000300a00 */
[----:B------:R2:W-:Y:S04]  /*f050*/  LDGSTS.E [R135+0x48c00], [R28.64], !P2 ;  /* 0x48c000001c877fae */ /* 0x0005e8000d121848 */
[----:B------:R1:W-:Y:S04]  /*f060*/  LDGSTS.E [R135+0x48e00], [R6.64], !P2 ;  /* 0x48e0000006877fae */ /* 0x0003e8000d121848 */
[----:B-1----:R-:W3:Y:S01]  /*f070*/  LDL.LU.64 R6, [R1+0x10] ;  /* 0x0000100001067983 */ /* 0x002ee20000300a00 */
[----:B----4-:R-:W-:-:S04]  /*f080*/  IMAD.WIDE R30, R0, 0x4, R4 ;  /* 0x00000004001e7825 */ /* 0x010fc800078e0204 */
[----:B--2---:R-:W-:Y:S02]  /*f090*/  IMAD.WIDE R28, R0, 0x4, R8 ;  /* 0x00000004001c7825 */ /* 0x004fe400078e0208 */
[----:B------:R-:W2:Y:S04]  /*f0a0*/  LDL.LU.64 R8, [R1+0x8] ;  /* 0x0000080001087983 */ /* 0x000ea80000300a00 */
[----:B------:R-:W-:Y:S04]  /*f0b0*/  STL.64 [R1+0xd20], R30 ;  /* 0x000d201e01007387 */ /* 0x000fe80000100a00 */
[----:B------:R-:W4:Y:S01]  /*f0c0*/  LDL.LU.64 R4, [R1] ;  /* 0x0000000001047983 */ /* 0x000f220000300a00 */
[----:B------:R-:W-:-:S04]  /*f0d0*/  IADD3 R2, R252, -0x96, RZ ;  /* 0xffffff6afc027810 */ /* 0x000fc80007ffe0ff */
[----:B------:R-:W-:Y:S02]  /*f0e0*/  ISETP.GE.U32.AND P4, PT, R2, 0x7ffffeeb, PT ;  /* 0x7ffffeeb0200780c */ /* 0x000fe40003f86070 */
[----:B------:R-:W-:-:S04]  /*f0f0*/  IADD3 R2, R252, -0x9a, RZ ;  /* 0xffffff66fc027810 */ /* 0x000fc80007ffe0ff */
[----:B------:R-:W-:Y:S01]  /*f100*/  ISETP.GE.U32.AND P3, PT, R2, 0x7ffffee7, PT ;  /* 0x7ffffee70200780c */ /* 0x000fe20003f66070 */
[----:B------:R-:W-:Y:S01]  /*f110*/  IMAD.WIDE R26, R0, 0x4, R26 ;  /* 0x00000004001a7825 */ /* 0x000fe200078e021a */
[----:B------:R-:W-:Y:S01]  /*f120*/  IADD3 R2, R252, -0x9e, RZ ;  /* 0xffffff62fc027810 */ /* 0x000fe20007ffe0ff */
[----:B------:R-:W-:Y:S03]  /*f130*/  STL.64 [R1+0xd18], R28 ;  /* 0x000d181c01007387 */ /* 0x000fe60000100a00 */
[----:B------:R-:W-:Y:S01]  /*f140*/  ISETP.GE.U32.AND P1, PT, R2, 0x7ffffee3, PT ;  /* 0x7ffffee30200780c */ /* 0x000fe20003f26070 */
[----:B------:R1:W-:Y:S01]  /*f150*/  LDGSTS.E [R135+0x4a800], [R30.64], !P4 ;  /* 0x4a8000001e877fae */ /* 0x0003e2000e121848 */
[----:B------:R-:W-:-:S03]  /*f160*/  IMAD.WIDE R24, R0, 0x4, R24 ;  /* 0x0000000400187825 */ /* 0x000fc600078e0218 */
[----:B------:R1:W-:Y:S01]  /*f170*/  LDGSTS.E [R135+0x4aa00], [R28.64], !P4 ;  /* 0x4aa000001c877fae */ /* 0x0003e2000e121848 */
[----:B------:R-:W-:-:S03]  /*f180*/  IMAD.WIDE R22, R0, 0x4, R22 ;  /* 0x0000000400167825 */ /* 0x000fc600078e0216 */
[----:B------:R-:W-:Y:S01]  /*f190*/  STL.64 [R1+0xd10], R26 ;  /* 0x000d101a01007387 */ /* 0x000fe20000100a00 */
[----:B------:R-:W-:-:S03]  /*f1a0*/  IADD3 R2, R252, -0xa2, RZ ;  /* 0xffffff5efc027810 */ /* 0x000fc60007ffe0ff */
[----:B------:R1:W-:Y:S01]  /*f1b0*/  LDGSTS.E [R135+0x4ac00], [R26.64], !P4 ;  /* 0x4ac000001a877fae */ /* 0x0003e2000e121848 */
[----:B------:R-:W-:-:S03]  /*f1c0*/  IMAD.WIDE R20, R0, 0x4, R20 ;  /* 0x0000000400147825 */ /* 0x000fc600078e0214 */
[----:B------:R-:W-:Y:S04]  /*f1d0*/  STL.64 [R1+0x580], R24 ;  /* 0x0005801801007387 */ /* 0x000fe80000100a00 */
[----:B------:R1:W-:Y:S01]  /*f1e0*/  LDGSTS.E [R135+0x4ae00], [R24.64], !P4 ;  /* 0x4ae0000018877fae */ /* 0x0003e2000e121848 */
[----:B------:R-:W-:-:S03]  /*f1f0*/  IMAD.WIDE R18, R0, 0x4, R18 ;  /* 0x0000000400127825 */ /* 0x000fc600078e0212 */
[----:B------:R-:W-:Y:S04]  /*f200*/  STL.64 [R1+0x568], R22 ;  /* 0x0005681601007387 */ /* 0x000fe80000100a00 */
[----:B------:R1:W-:Y:S01]  /*f210*/  LDGSTS.E [R135+0x4c800], [R22.64], !P3 ;  /* 0x4c80000016877fae */ /* 0x0003e2000d921848 */
[----:B---3--:R-:W-:-:S03]  /*f220*/  IMAD.WIDE R16, R0, 0x4, R16 ;  /* 0x0000000400107825 */ /* 0x008fc600078e0210 */
[----:B------:R-:W-:Y:S04]  /*f230*/  STL.64 [R1+0x558], R20 ;  /* 0x0005581401007387 */ /* 0x000fe80000100a00 */
[----:B------:R2:W-:Y:S01]  /*f240*/  LDGSTS.E [R135+0x4ca00], [R20.64], !P3 ;  /* 0x4ca0000014877fae */ /* 0x0005e2000d921848 */
[----:B------:R-:W-:-:S03]  /*f250*/  ISETP.GE.U32.AND P6, PT, R2, 0x7ffffedf, PT ;  /* 0x7ffffedf0200780c */ /* 0x000fc60003fc6070 */
[----:B------:R-:W-:Y:S04]  /*f260*/  STL.64 [R1+0x548], R18 ;  /* 0x0005481201007387 */ /* 0x000fe80000100a00 */
[----:B------:R1:W-:Y:S04]  /*f270*/  LDGSTS.E [R135+0x4cc00], [R18.64], !P3 ;  /* 0x4cc0000012877fae */ /* 0x0003e8000d921848 */
[----:B------:R1:W-:Y:S04]  /*f280*/  STL.64 [R1+0x538], R16 ;  /* 0x0005381001007387 */ /* 0x0003e80000100a00 */
[----:B------:R1:W-:Y:S01]  /*f290*/  LDGSTS.E [R135+0x4ce00], [R16.64], !P3 ;  /* 0x4ce0000010877fae */ /* 0x0003e2000d921848 */
[----:B------:R-:W-:-:S04]  /*f2a0*/  IADD3 R2, R252, -0xa6, RZ ;  /* 0xffffff5afc027810 */ /* 0x000fc80007ffe0ff */
[----:B------:R-:W-:Y:S01]  /*f2b0*/  ISETP.GE.U32.AND P5, PT, R2, 0x7ffffedb, PT ;  /* 0x7ffffedb0200780c */ /* 0x000fe20003fa6070 */
[----:B-1----:R-:W-:-:S04]  /*f2c0*/  IMAD.WIDE R16, R0, 0x4, R14 ;  /* 0x0000000400107825 */ /* 0x002fc800078e020e */
[C---:B------:R-:W-:Y:S01]  /*f2d0*/  IMAD.WIDE R14, R0.reuse, 0x4, R12 ;  /* 0x00000004000e7825 */ /* 0x040fe200078e020c */
[----:B------:R-:W-:Y:S03]  /*f2e0*/  STL.64 [R1+0x528], R16 ;  /* 0x0005281001007387 */ /* 0x000fe60000100a00 */
[C---:B------:R-:W-:Y:S01]  /*f2f0*/  IMAD.WIDE R12, R0.reuse, 0x4, R10 ;  /* 0x00000004000c7825 */ /* 0x040fe200078e020a */
[----:B------:R1:W-:Y:S03]  /*f300*/  LDGSTS.E [R135+0x4e800], [R16.64], !P1 ;  /* 0x4e80000010877fae */ /* 0x0003e6000c921848 */
[----:B------:R-:W-:Y:S01]  /*f310*/  IMAD.WIDE R10, R0, 0x4, R248 ;  /* 0x00000004000a7825 */ /* 0x000fe200078e02f8 */
[----:B------:R-:W-:Y:S01]  /*f320*/  STL.64 [R1+0x518], R14 ;  /* 0x0005180e01007387 */ /* 0x000fe20000100a00 */
[----:B------:R-:W-:-:S03]  /*f330*/  IADD3 R2, R252, -0xaa, RZ ;  /* 0xffffff56fc027810 */ /* 0x000fc60007ffe0ff */
[----:B------:R1:W-:Y:S04]  /*f340*/  LDGSTS.E [R135+0x4ea00], [R14.64], !P1 ;  /* 0x4ea000000e877fae */ /* 0x0003e8000c921848 */
[----:B------:R-:W-:Y:S04]  /*f350*/  STL.64 [R1+0x4f8], R12 ;  /* 0x0004f80c01007387 */ /* 0x000fe80000100a00 */
[----:B------:R1:W-:Y:S04]  /*f360*/  LDGSTS.E [R135+0x4ec00], [R12.64], !P1 ;  /* 0x4ec000000c877fae */ /* 0x0003e8000c921848 */
[----:B------:R1:W-:Y:S04]  /*f370*/  STL.64 [R1+0x4e8], R10 ;  /* 0x0004e80a01007387 */ /* 0x0003e80000100a00 */
[----:B------:R1:W-:Y:S01]  /*f380*/  LDGSTS.E [R135+0x4ee00], [R10.64], !P1 ;  /* 0x4ee000000a877fae */ /* 0x0003e2000c921848 */
[----:B------:R-:W-:-:S02]  /*f390*/  ISETP.GE.U32.AND P0, PT, R2, 0x7ffffed7, PT ;  /* 0x7ffffed70200780c */ /* 0x000fc40003f06070 */
[----:B------:R-:W-:Y:S01]  /*f3a0*/  IADD3 R2, R252, -0xae, RZ ;  /* 0xffffff52fc027810 */ /* 0x000fe20007ffe0ff */
[----:B-1----:R-:W-:-:S05]  /*f3b0*/  IMAD.WIDE R10, R0, 0x4, R6 ;  /* 0x00000004000a7825 */ /* 0x002fca00078e0206 */
[----:B------:R1:W-:Y:S04]  /*f3c0*/  STL.64 [R1+0x4d8], R10 ;  /* 0x0004d80a01007387 */ /* 0x0003e80000100a00 */
[----:B------:R1:W-:Y:S01]  /*f3d0*/  LDGSTS.E [R135+0x50800], [R10.64], !P6 ;  /* 0x508000000a877fae */ /* 0x0003e2000f121848 */
[----:B------:R-:W-:Y:S02]  /*f3e0*/  ISETP.GE.U32.AND P2, PT, R2, 0x7ffffed3, PT ;  /* 0x7ffffed30200780c */ /* 0x000fe40003f46070 */
[----:B------:R-:W-:Y:S01]  /*f3f0*/  IADD3 R2, R252, -0xb2, RZ ;  /* 0xffffff4efc027810 */ /* 0x000fe20007ffe0ff */
[----:B-1----:R-:W-:-:S03]  /*f400*/  IMAD.WIDE R10, R0, 0x4, R192 ;  /* 0x00000004000a7825 */ /* 0x002fc600078e02c0 */
[----:B------:R-:W-:Y:S02]  /*f410*/  ISETP.GE.U32.AND P4, PT, R2, 0x7ffffecf, PT ;  /* 0x7ffffecf0200780c */ /* 0x000fe40003f86070 */
[----:B------:R-:W-:-:S04]  /*f420*/  IADD3 R2, R252, -0xb6, RZ ;  /* 0xffffff4afc027810 */ /* 0x000fc80007ffe0ff */
[----:B------:R-:W-:Y:S02]  /*f430*/  ISETP.GE.U32.AND P3, PT, R2, 0x7ffffecb, PT ;  /* 0x7ffffecb0200780c */ /* 0x000fe40003f66070 */
[----:B------:R-:W-:-:S04]  /*f440*/  IADD3 R2, R252, -0xba, RZ ;  /* 0xffffff46fc027810 */ /* 0x000fc80007ffe0ff */
[----:B------:R-:W-:Y:S01]  /*f450*/  ISETP.GE.U32.AND P1, PT, R2, 0x7ffffec7, PT ;  /* 0x7ffffec70200780c */ /* 0x000fe20003f26070 */
[----:B--2---:R-:W-:-:S04]  /*f460*/  IMAD.WIDE R8, R0, 0x4, R8 ;  /* 0x0000000400087825 */ /* 0x004fc800078e0208 */
[C---:B----4-:R-:W-:Y:S01]  /*f470*/  IMAD.WIDE R6, R0.reuse, 0x4, R4 ;  /* 0x0000000400067825 */ /* 0x050fe200078e0204 */
[----:B------:R1:W-:Y:S03]  /*f480*/  STL.64 [R1+0x4c8], R8 ;  /* 0x0004c80801007387 */ /* 0x0003e60000100a00 */
[C---:B------:R-:W-:Y:S01]  /*f490*/  IMAD.WIDE R4, R0.reuse, 0x4, R250 ;  /* 0x0000000400047825 */ /* 0x040fe200078e02fa */
[----:B------:R1:W-:Y:S04]  /*f4a0*/  LDGSTS.E [R135+0x50a00], [R8.64], !P6 ;  /* 0x50a0000008877fae */ /* 0x0003e8000f121848 */
        /* <DEDUP_REMOVED lines=55> */
[----:B------:R4:W-:Y:S01]  /*f820*/  STL.64 [R1+0x2f0], R8 ;  /* 0x0002f00801007387 */ /* 0x0009e20000100a00 */
[----:B-1----:R-:W-:-:S03]  /*f830*/  IMAD.WIDE R4, R0, 0x4, R230 ;  /* 0x0000000400047825 */ /* 0x002fc600078e02e6 */
[----:B------:R1:W-:Y:S04]  /*f840*/  STL.64 [R1+0x2d8], R6 ;  /* 0x0002d80601007387 */ /* 0x0003e80000100a00 */
[----:B------:R1:W-:Y:S04]  /*f850*/  STL.64 [R1+0x2c0], R4 ;  /* 0x0002c00401007387 */ /* 0x0003e80000100a00 */
[----:B------:R-:W3:Y:S04]  /*f860*/  LDL.LU.64 R16, [R1+0x220] ;  /* 0x0002200001107983 */ /* 0x000ee80000300a00 */
[----:B------:R-:W3:Y:S04]  /*f870*/  LDL.LU.64 R14, [R1+0x228] ;  /* 0x00022800010e7983 */ /* 0x000ee80000300a00 */
[----:B------:R-:W3:Y:S04]  /*f880*/  LDL.64 R12, [R1+0x238] ;  /* 0x00023800010c7983 */ /* 0x000ee80000100a00 */
[----:B------:R2:W-:Y:S04]  /*f890*/  LDGSTS.E [R135+0x5a800], [R10.64], !P3 ;  /* 0x5a8000000a877fae */ /* 0x0005e8000d921848 */
[----:B------:R-:W3:Y:S04]  /*f8a0*/  LDL.LU.64 R248, [R1+0x240] ;  /* 0x0002400001f87983 */ /* 0x000ee80000300a00 */
[----:B------:R4:W-:Y:S01]  /*f8b0*/  LDGSTS.E [R135+0x5aa00], [R8.64], !P3 ;  /* 0x5aa0000008877fae */ /* 0x0009e2000d921848 */
[----:B--2---:R-:W-:-:S03]  /*f8c0*/  IMAD.WIDE R10, R0, 0x4, R232 ;  /* 0x00000004000a7825 */ /* 0x004fc600078e02e8 */
[----:B------:R1:W-:Y:S04]  /*f8d0*/  LDGSTS.E [R135+0x5ac00], [R6.64], !P3 ;  /* 0x5ac0000006877fae */ /* 0x0003e8000d921848 */
[----:B------:R2:W-:Y:S01]  /*f8e0*/  LDGSTS.E [R135+0x5ae00], [R4.64], !P3 ;  /* 0x5ae0000004877fae */ /* 0x0005e2000d921848 */
[----:B----4-:R-:W-:-:S03]  /*f8f0*/  IMAD.WIDE R8, R0, 0x4, R234 ;  /* 0x0000000400087825 */ /* 0x010fc600078e02ea */
[----:B------:R4:W-:Y:S01]  /*f900*/  STL.64 [R1+0x2a8], R10 ;  /* 0x0002a80a01007387 */ /* 0x0009e20000100a00 */
[----:B-1----:R-:W-:-:S03]  /*f910*/  IMAD.WIDE R6, R0, 0x4, R236 ;  /* 0x0000000400067825 */ /* 0x002fc600078e02ec */
[----:B------:R-:W-:Y:S01]  /*f920*/  STL.64 [R1+0x290], R8 ;  /* 0x0002900801007387 */ /* 0x000fe20000100a00 */
[----:B--2---:R-:W-:-:S03]  /*f930*/  IMAD.WIDE R4, R0, 0x4, R238 ;  /* 0x0000000400047825 */ /* 0x004fc600078e02ee */
[----:B------:R4:W-:Y:S04]  /*f940*/  LDGSTS.E [R135+0x5c800], [R10.64], !P1 ;  /* 0x5c8000000a877fae */ /* 0x0009e8000c921848 */
[----:B------:R-:W-:Y:S04]  /*f950*/  STL.64 [R1+0x278], R6 ;  /* 0x0002780601007387 */ /* 0x000fe80000100a00 */
[----:B------:R1:W-:Y:S04]  /*f960*/  LDGSTS.E [R135+0x5ca00], [R8.64], !P1 ;  /* 0x5ca0000008877fae */ /* 0x0003e8000c921848 */
[----:B------:R2:W-:Y:S04]  /*f970*/  STL.64 [R1+0x260], R4 ;  /* 0x0002600401007387 */ /* 0x0005e80000100a00 */
[----:B------:R1:W-:Y:S04]  /*f980*/  LDGSTS.E [R135+0x5cc00], [R6.64], !P1 ;  /* 0x5cc0000006877fae */ /* 0x0003e8000c921848 */
[----:B------:R2:W-:Y:S04]  /*f990*/  LDGSTS.E [R135+0x5ce00], [R4.64], !P1 ;  /* 0x5ce0000004877fae */ /* 0x0005e8000c921848 */
[----:B----4-:R-:W4:Y:S04]  /*f9a0*/  LDL.64 R10, [R1+0x250] ;  /* 0x00025000010a7983 */ /* 0x010f280000100a00 */
[----:B--2---:R-:W2:Y:S04]  /*f9b0*/  LDL.LU.64 R4, [R1+0x258] ;  /* 0x0002580001047983 */ /* 0x004ea80000300a00 */
[----:B-1----:R-:W2:Y:S04]  /*f9c0*/  LDL.LU.64 R6, [R1+0x268] ;  /* 0x0002680001067983 */ /* 0x002ea80000300a00 */
[----:B------:R-:W2:Y:S01]  /*f9d0*/  LDL.LU.64 R8, [R1+0x270] ;  /* 0x0002700001087983 */ /* 0x000ea20000300a00 */
[----:B------:R-:W-:-:S04]  /*f9e0*/  IADD3 R2, R252, -0xbe, RZ ;  /* 0xffffff42fc027810 */ /* 0x000fc80007ffe0ff */
[----:B------:R-:W-:Y:S02]  /*f9f0*/  ISETP.GE.U32.AND P6, PT, R2, 0x7ffffec3, PT ;  /* 0x7ffffec30200780c */ /* 0x000fe40003fc6070 */
[----:B------:R-:W-:-:S04]  /*fa00*/  IADD3 R2, R252, -0xc2, RZ ;  /* 0xffffff3efc027810 */ /* 0x000fc80007ffe0ff */
[----:B------:R-:W-:Y:S02]  /*fa10*/  ISETP.GE.U32.AND P5, PT, R2, 0x7ffffebf, PT ;  /* 0x7ffffebf0200780c */ /* 0x000fe40003fa6070 */
[----:B------:R-:W-:Y:S01]  /*fa20*/  IADD3 R2, R252, -0xc6, RZ ;  /* 0xffffff3afc027810 */ /* 0x000fe20007ffe0ff */
[----:B------:R-:W-:-:S03]  /*fa30*/  IMAD.WIDE R24, R0, 0x4, R240 ;  /* 0x0000000400187825 */ /* 0x000fc600078e02f0 */
[----:B------:R-:W-:Y:S02]  /*fa40*/  ISETP.GE.U32.AND P0, PT, R2, 0x7ffffebb, PT ;  /* 0x7ffffebb0200780c */ /* 0x000fe40003f06070 */
[----:B------:R-:W-:Y:S01]  /*fa50*/  IADD3 R2, R252, -0xca, RZ ;  /* 0xffffff36fc027810 */ /* 0x000fe20007ffe0ff */
[----:B------:R-:W-:Y:S01]  /*fa60*/  IMAD.WIDE R22, R0, 0x4, R242 ;  /* 0x0000000400167825 */ /* 0x000fe200078e02f2 */
[----:B------:R1:W-:Y:S02]  /*fa70*/  LDGSTS.E [R135+0x5e800], [R24.64], !P6 ;  /* 0x5e80000018877fae */ /* 0x0003e4000f121848 */
[----:B------:R-:W-:Y:S01]  /*fa80*/  ISETP.GE.U32.AND P2, PT, R2, 0x7ffffeb7, PT ;  /* 0x7ffffeb70200780c */ /* 0x000fe20003f46070 */
[----:B------:R-:W-:Y:S01]  /*fa90*/  IMAD.WIDE R20, R0, 0x4, R244 ;  /* 0x0000000400147825 */ /* 0x000fe200078e02f4 */
[----:B------:R-:W-:Y:S01]  /*faa0*/  IADD3 R2, R252, -0xce, RZ ;  /* 0xffffff32fc027810 */ /* 0x000fe20007ffe0ff */
[----:B------:R-:W-:Y:S02]  /*fab0*/  STL.64 [R1+0x248], R24 ;  /* 0x0002481801007387 */ /* 0x000fe40000100a00 */
[----:B------:R-:W-:Y:S01]  /*fac0*/  IMAD.WIDE R18, R0, 0x4, R246 ;  /* 0x0000000400127825 */ /* 0x000fe200078e02f6 */
[----:B------:R-:W-:Y:S01]  /*fad0*/  ISETP.GE.U32.AND P4, PT, R2, 0x7ffffeb3, PT ;  /* 0x7ffffeb30200780c */ /* 0x000fe20003f86070 */
[----:B------:R-:W-:Y:S01]  /*fae0*/  STL.64 [R1+0x230], R22 ;  /* 0x0002301601007387 */ /* 0x000fe20000100a00 */
[----:B------:R-:W-:-:S03]  /*faf0*/  IADD3 R2, R252, -0xd2, RZ ;  /* 0xffffff2efc027810 */ /* 0x000fc60007ffe0ff */
[----:B------:R3:W-:Y:S04]  /*fb00*/  LDGSTS.E [R135+0x5ea00], [R22.64], !P6 ;  /* 0x5ea0000016877fae */ /* 0x0007e8000f121848 */
[----:B------:R-:W-:Y:S04]  /*fb10*/  STL.64 [R1+0x218], R20 ;  /* 0x0002181401007387 */ /* 0x000fe80000100a00 */
[----:B------:R1:W-:Y:S01]  /*fb20*/  LDGSTS.E [R135+0x5ec00], [R20.64], !P6 ;  /* 0x5ec0000014877fae */ /* 0x0003e2000f121848 */
[----:B------:R-:W-:-:S03]  /*fb30*/  ISETP.GE.U32.AND P3, PT, R2, 0x7ffffeaf, PT ;  /* 0x7ffffeaf0200780c */ /* 0x000fc60003f66070 */
[----:B------:R1:W-:Y:S01]  /*fb40*/  STL.64 [R1+0x30], R18 ;  /* 0x0000301201007387 */ /* 0x0003e20000100a00 */
[----:B------:R-:W-:-:S03]  /*fb50*/  IADD3 R2, R252, -0xd6, RZ ;  /* 0xffffff2afc027810 */ /* 0x000fc60007ffe0ff */
[----:B------:R1:W-:Y:S01]  /*fb60*/  LDGSTS.E [R135+0x5ee00], [R18.64], !P6 ;  /* 0x5ee0000012877fae */ /* 0x0003e2000f121848 */
[----:B------:R-:W-:Y:S02]  /*fb70*/  ISETP.GE.U32.AND P1, PT, R2, 0x7ffffeab, PT ;  /* 0x7ffffeab0200780c */ /* 0x000fe40003f26070 */
[----:B------:R-:W-:Y:S01]  /*fb80*/  IADD3 R2, R252, -0xda, RZ ;  /* 0xffffff26fc027810 */ /* 0x000fe20007ffe0ff */
[----:B-1----:R-:W2:Y:S03]  /*fb90*/  LDL.LU.64 R18, [R1+0x280] ;  /* 0x0002800001127983 */ /* 0x002ea60000300a00 */
[----:B------:R-:W-:Y:S02]  /*fba0*/  ISETP.GE.U32.AND P6, PT, R2, 0x7ffffea7, PT ;  /* 0x7ffffea70200780c */ /* 0x000fe40003fc6070 */
[----:B------:R-:W-:Y:S01]  /*fbb0*/  IADD3 R2, R252, -0xde, RZ ;  /* 0xffffff22fc027810 */ /* 0x000fe20007ffe0ff */
[----:B---3--:R-:W-:-:S04]  /*fbc0*/  IMAD.WIDE R22, R0, 0x4, R16 ;  /* 0x0000000400167825 */ /* 0x008fc800078e0210 */
[C---:B------:R-:W-:Y:S01]  /*fbd0*/  IMAD.WIDE R20, R0.reuse, 0x4, R14 ;  /* 0x0000000400147825 */ /* 0x040fe200078e020e */
[----:B------:R-:W-:Y:S03]  /*fbe0*/  STL.64 [R1+0x8], R22 ;  /* 0x0000081601007387 */ /* 0x000fe60000100a00 */
[C---:B------:R-:W-:Y:S01]  /*fbf0*/  IMAD.WIDE R250, R0.reuse, 0x4, R12 ;  /* 0x0000000400fa7825 */ /* 0x040fe200078e020c */
[----:B------:R1:W-:Y:S04]  /*fc00*/  LDGSTS.E [R135+0x60800], [R22.64], !P5 ;  /* 0x6080000016877fae */ /* 0x0003e8000e921848 */
[----:B------:R-:W3:Y:S04]  /*fc10*/  LDL.LU.64 R12, [R1+0x288] ;  /* 0x00028800010c7983 */ /* 0x000ee80000300a00 */
[----:B------:R1:W-:Y:S01]  /*fc20*/  STL.64 [R1], R20 ;  /* 0x0000001401007387 */ /* 0x0003e20000100a00 */
[----:B------:R-:W-:-:S03]  /*fc30*/  IMAD.WIDE R248, R0, 0x4, R248 ;  /* 0x0000000400f87825 */ /* 0x000fc600078e02f8 */
[----:B------:R-:W3:Y:S04]  /*fc40*/  LDL.LU.64 R14, [R1+0x298] ;  /* 0x00029800010e7983 */ /* 0x000ee80000300a00 */
[----:B------:R-:W3:Y:S04]  /*fc50*/  LDL.LU.64 R16, [R1+0x2a0] ;  /* 0x0002a00001107983 */ /* 0x000ee80000300a00 */
[----:B------:R-:W-:Y:S04]  /*fc60*/  STL.64 [R1+0x18f8], R250 ;  /* 0x0018f8fa01007387 */ /* 0x000fe80000100a00 */
[----:B------:R-:W-:Y:S04]  /*fc70*/  STL.64 [R1+0x1900], R248 ;  /* 0x001900f801007387 */ /* 0x000fe80000100a00 */
[----:B------:R1:W-:Y:S04]  /*fc80*/  LDGSTS.E [R135+0x60a00], [R20.64], !P5 ;  /* 0x60a0000014877fae */ /* 0x0003e8000e921848 */
[----:B------:R-:W3:Y:S04]  /*fc90*/  LDL.LU.64 R26, [R1+0x2b0] ;  /* 0x0002b000011a7983 */ /* 0x000ee80000300a00 */
[----:B------:R2:W-:Y:S04]  /*fca0*/  LDGSTS.E [R135+0x60c00], [R250.64], !P5 ;  /* 0x60c00000fa877fae */ /* 0x0005e8000e921848 */
[----:B-1----:R-:W3:Y:S04]  /*fcb0*/  LDL.LU.64 R20, [R1+0x2b8] ;  /* 0x0002b80001147983 */ /* 0x002ee80000300a00 */
[----:B------:R1:W-:Y:S01]  /*fcc0*/  LDGSTS.E [R135+0x60e00], [R248.64], !P5 ;  /* 0x60e00000f8877fae */ /* 0x0003e2000e921848 */
[----:B------:R-:W-:-:S03]  /*fcd0*/  ISETP.GE.U32.AND P5, PT, R2, 0x7ffffea3, PT ;  /* 0x7ffffea30200780c */ /* 0x000fc60003fa6070 */
[----:B------:R-:W3:Y:S04]  /*fce0*/  LDL.LU.64 R22, [R1+0x2c8] ;  /* 0x0002c80001167983 */ /* 0x000ee80000300a00 */
[----:B------:R-:W3:Y:S01]  /*fcf0*/  LDL.LU.64 R24, [R1+0x2d0] ;  /* 0x0002d00001187983 */ /* 0x000ee20000300a00 */
[----:B----4-:R-:W-:-:S04]  /*fd00*/  IMAD.WIDE R2, R0, 0x4, R10 ;  /* 0x0000000400027825 */ /* 0x010fc800078e020a */
[C---:B--2---:R-:W-:Y:S01]  /*fd10*/  IMAD.WIDE R4, R0.reuse, 0x4, R4 ;  /* 0x0000000400047825 */ /* 0x044fe200078e0204 */
[----:B------:R-:W-:Y:S03]  /*fd20*/  STL.64 [R1+0x1908], R2 ;  /* 0x0019080201007387 */ /* 0x000fe60000100a00 */
[C---:B------:R-:W-:Y:S01]  /*fd30*/  IMAD.WIDE R6, R0.reuse, 0x4, R6 ;  /* 0x0000000400067825 */ /* 0x040fe200078e0206 */
[----:B------:R-:W-:Y:S03]  /*fd40*/  STL.64 [R1+0x1910], R4 ;  /* 0x0019100401007387 */ /* 0x000fe60000100a00 */
[----:B------:R-:W-:Y:S01]  /*fd50*/  IMAD.WIDE R8, R0, 0x4, R8 ;  /* 0x0000000400087825 */ /* 0x000fe200078e0208 */
[----:B------:R-:W-:Y:S04]  /*fd60*/  STL.64 [R1+0x1918], R6 ;  /* 0x0019180601007387 */ /* 0x000fe80000100a00 */
[----:B------:R2:W-:Y:S04]  /*fd70*/  STL.64 [R1+0x1920], R8 ;  /* 0x0019200801007387 */ /* 0x0005e80000100a00 */
[----:B------:R-:W4:Y:S01]  /*fd80*/  LDL.LU.64 R34, [R1+0x2e0] ;  /* 0x0002e00001227983 */ /* 0x000f220000300a00 */
[----:B------:R-:W-:-:S03]  /*fd90*/  IADD3 R10, R252, -0xe2, RZ ;  /* 0xffffff1efc0a7810 */ /* 0x000fc60007ffe0ff */
[----:B------:R1:W-:Y:S04]  /*fda0*/  LDGSTS.E [R135+0x62800], [R2.64], !P0 ;  /* 0x6280000002877fae */ /* 0x0003e8000c121848 */
[----:B------:R1:W-:Y:S04]  /*fdb0*/  LDGSTS.E [R135+0x62a00], [R4.64], !P0 ;  /* 0x62a0000004877fae */ /* 0x0003e8000c121848 */
[----:B------:R1:W-:Y:S04]  /*fdc0*/  LDGSTS.E [R135+0x62c00], [R6.64], !P0 ;  /* 0x62c0000006877fae */ /* 0x0003e8000c121848 */
[----:B------:R2:W-:Y:S01]  /*fdd0*/  LDGSTS.E [R135+0x62e00], [R8.64], !P0 ;  /* 0x62e0000008877fae */ /* 0x0005e2000c121848 */
[----:B------:R-:W-:-:S03]  /*fde0*/  ISETP.GE.U32.AND P0, PT, R10, 0x7ffffe9f, PT ;  /* 0x7ffffe9f0a00780c */ /* 0x000fc60003f06070 */
[----:B------:R-:W2:Y:S04]  /*fdf0*/  LDL.LU.64 R28, [R1+0x2e8] ;  /* 0x0002e800011c7983 */ /* 0x000ea80000300a00 */
[----:B------:R-:W2:Y:S04]  /*fe00*/  LDL.LU.64 R30, [R1+0x2f8] ;  /* 0x0002f800011e7983 */ /* 0x000ea80000300a00 */
[----:B------:R-:W2:Y:S01]  /*fe10*/  LDL.LU.64 R32, [R1+0x300] ;  /* 0x0003000001207983 */ /* 0x000ea20000300a00 */
[----:B------:R-:W-:Y:S01]  /*fe20*/  IMAD.WIDE R10, R0, 0x4, R18 ;  /* 0x00000004000a7825 */ /* 0x000fe200078e0212 */
[----:B------:R-:W-:-:S04]  /*fe30*/  IADD3 R18, R252, -0xe6, RZ ;  /* 0xffffff1afc127810 */ /* 0x000fc80007ffe0ff */
[----:B------:R-:W-:Y:S04]  /*fe40*/  STL.64 [R1+0x1928], R10 ;  /* 0x0019280a01007387 */ /* 0x000fe80000100a00 */
[----:B------:R1:W-:Y:S01]  /*fe50*/  LDGSTS.E [R135+0x64800], [R10.64], !P2 ;  /* 0x648000000a877fae */ /* 0x0003e2000d121848 */
[----:B---3--:R-:W-:-:S04]  /*fe60*/  IMAD.WIDE R12, R0, 0x4, R12 ;  /* 0x00000004000c7825 */ /* 0x008fc800078e020c */
[C---:B------:R-:W-:Y:S01]  /*fe70*/  IMAD.WIDE R14, R0.reuse, 0x4, R14 ;  /* 0x00000004000e7825 */ /* 0x040fe200078e020e */
[----:B------:R-:W-:Y:S03]  /*fe80*/  STL.64 [R1+0x1930], R12 ;  /* 0x0019300c01007387 */ /* 0x000fe60000100a00 */
[----:B------:R-:W-:Y:S01]  /*fe90*/  IMAD.WIDE R16, R0, 0x4, R16 ;  /* 0x0000000400107825 */ /* 0x000fe200078e0210 */
[----:B------:R3:W-:Y:S04]  /*fea0*/  LDGSTS.E [R135+0x64a00], [R12.64], !P2 ;  /* 0x64a000000c877fae */ /* 0x0007e8000d121848 */
[----:B------:R-:W-:Y:S04]  /*feb0*/  STL.64 [R1+0x1938], R14 ;  /* 0x0019380e01007387 */ /* 0x000fe80000100a00 */
[----:B------:R3:W-:Y:S04]  /*fec0*/  LDGSTS.E [R135+0x64c00], [R14.64], !P2 ;  /* 0x64c000000e877fae */ /* 0x0007e8000d121848 */
[----:B------:R-:W-:Y:S04]  /*fed0*/  STL.64 [R1+0x1940], R16 ;  /* 0x0019401001007387 */ /* 0x000fe80000100a00 */
[----:B------:R3:W-:Y:S01]  /*fee0*/  LDGSTS.E [R135+0x64e00], [R16.64], !P2 ;  /* 0x64e0000010877fae */ /* 0x0007e2000d121848 */
[----:B------:R-:W-:Y:S01]  /*fef0*/  ISETP.GE.U32.AND P2, PT, R18, 0x7ffffe9b, PT ;  /* 0x7ffffe9b1200780c */ /* 0x000fe20003f46070 */
[----:B------:R-:W-:-:S02]  /*ff00*/  IMAD.WIDE R18, R0, 0x4, R26 ;  /* 0x0000000400127825 */ /* 0x000fc400078e021a */
[----:B------:R-:W3:Y:S04]  /*ff10*/  LDL.LU.64 R42, [R1+0x310] ;  /* 0x00031000012a7983 */ /* 0x000ee80000300a00 */
[----:B------:R-:W3:Y:S01]  /*ff20*/  LDL.LU.64 R36, [R1+0x318] ;  /* 0x0003180001247983 */ /* 0x000ee20000300a00 */
[----:B------:R-:W-:-:S03]  /*ff30*/  IMAD.WIDE R20, R0, 0x4, R20 ;  /* 0x0000000400147825 */ /* 0x000fc600078e0214 */
[----:B------:R-:W3:Y:S01]  /*ff40*/  LDL.LU.64 R38, [R1+0x328] ;  /* 0x0003280001267983 */ /* 0x000ee20000300a00 */
[----:B------:R-:W-:-:S03]  /*ff50*/  IMAD.WIDE R22, R0, 0x4, R22 ;  /* 0x0000000400167825 */ /* 0x000fc600078e0216 */
[----:B------:R-:W3:Y:S01]  /*ff60*/  LDL.LU.64 R40, [R1+0x330] ;  /* 0x0003300001287983 */ /* 0x000ee20000300a00 */
[----:B------:R-:W-:-:S03]  /*ff70*/  IMAD.WIDE R24, R0, 0x4, R24 ;  /* 0x0000000400187825 */ /* 0x000fc600078e0218 */
[----:B------:R-:W3:Y:S01]  /*ff80*/  LDL.LU.64 R50, [R1+0x338] ;  /* 0x0003380001327983 */ /* 0x000ee20000300a00 */
[----:B------:R-:W-:-:S03]  /*ff90*/  IADD3 R26, R252, -0xea, RZ ;  /* 0xffffff16fc1a7810 */ /* 0x000fc60007ffe0ff */
[----:B------:R-:W-:Y:S04]  /*ffa0*/  STL.64 [R1+0x1948], R18 ;  /* 0x0019481201007387 */ /* 0x000fe80000100a00 */
[----:B------:R-:W-:Y:S04]  /*ffb0*/  STL.64 [R1+0x1950], R20 ;  /* 0x0019501401007387 */ /* 0x000fe80000100a00 */
[----:B------:R-:W-:Y:S04]  /*ffc0*/  STL.64 [R1+0x1958], R22 ;  /* 0x0019581601007387 */ /* 0x000fe80000100a00 */
[----:B------:R1:W-:Y:S04]  /*ffd0*/  LDGSTS.E [R135+0x66800], [R18.64], !P4 ;  /* 0x6680000012877fae */ /* 0x0003e8000e121848 */
[----:B------:R-:W-:Y:S04]  /*ffe0*/  STL.64 [R1+0x1960], R24 ;  /* 0x0019601801007387 */ /* 0x000fe80000100a00 */
[----:B------:R1:W-:Y:S04]  /*fff0*/  LDGSTS.E [R135+0x66a00], [R20.64], !P4 ;  /* 0x66a0000014877fae */ /* 0x0003e8000e121848 */
[----:B------:R-:W3:Y:S04]  /*10000*/  LDL.LU.64 R44, [R1+0x340] ;  /* 0x00034000012c7983 */ /* 0x000ee80000300a00 */
[----:B------:R1:W-:Y:S04]  /*10010*/  LDGSTS.E [R135+0x66c00], [R22.64], !P4 ;  /* 0x66c0000016877fae */ /* 0x0003e8000e121848 */
[----:B------:R-:W3:Y:S04]  /*10020*/  LDL.LU.64 R46, [R1+0x348] ;  /* 0x00034800012e7983 */ /* 0x000ee80000300a00 */
[----:B------:R1:W-:Y:S01]  /*10030*/  LDGSTS.E [R135+0x66e00], [R24.64], !P4 ;  /* 0x66e0000018877fae */ /* 0x0003e2000e121848 */
[----:B------:R-:W-:Y:S01]  /*10040*/  ISETP.GE.U32.AND P4, PT, R26, 0x7ffffe97, PT ;  /* 0x7ffffe971a00780c */ /* 0x000fe20003f86070 */
[----:B----4-:R-:W-:-:S02]  /*10050*/  IMAD.WIDE R26, R0, 0x4, R34 ;  /* 0x00000004001a7825 */ /* 0x010fc400078e0222 */
[----:B------:R-:W4:Y:S04]  /*10060*/  LDL.LU.64 R48, [R1+0x350] ;  /* 0x0003500001307983 */ /* 0x000f280000300a00 */
[----:B------:R-:W4:Y:S04]  /*10070*/  LDL.LU.64 R58, [R1+0x358] ;  /* 0x00035800013a7983 */ /* 0x000f280000300a00 */
[----:B------:R-:W-:Y:S04]  /*10080*/  STL.64 [R1+0x1968], R26 ;  /* 0x0019681a01007387 */ /* 0x000fe80000100a00 */
[----:B------:R-:W4:Y:S04]  /*10090*/  LDL.LU.64 R52, [R1+0x360] ;  /* 0x0003600001347983 */ /* 0x000f280000300a00 */
        /* <DEDUP_REMOVED lines=35> */
[----:B------:R-:W1:Y:S04]  /*102d0*/  LDL.LU.64 R132, [R1+0x570] ;  /* 0x0005700001847983 */ /* 0x000e680000300a00 */
[----:B------:R-:W4:Y:S04]  /*102e0*/  LDL.LU.64 R130, [R1+0x588] ;  /* 0x0005880001827983 */ /* 0x000f280000300a00 */
[----:B------:R-:W4:Y:S01]  /*102f0*/  LDL.LU.64 R128, [R1+0x590] ;  /* 0x0005900001807983 */ /* 0x000f220000300a00 */
[----:B--2---:R-:W-:Y:S01]  /*10300*/  IMAD.WIDE R28, R0, 0x4, R28 ;  /* 0x00000004001c7825 */ /* 0x004fe200078e021c */
[----:B------:R-:W-:-:S02]  /*10310*/  IADD3 R34, R252, -0xee, RZ ;  /* 0xffffff12fc227810 */ /* 0x000fc40007ffe0ff */
[----:B------:R2:W-:Y:S01]  /*10320*/  LDGSTS.E [R135+0x68800], [R26.64], !P3 ;  /* 0x688000001a877fae */ /* 0x0005e2000d921848 */
[----:B------:R-:W-:-:S03]  /*10330*/  IMAD.WIDE R30, R0, 0x4, R30 ;  /* 0x00000004001e7825 */ /* 0x000fc600078e021e */
[----:B------:R2:W-:Y:S01]  /*10340*/  LDGSTS.E [R135+0x68a00], [R28.64], !P3 ;  /* 0x68a000001c877fae */ /* 0x0005e2000d921848 */
[----:B------:R-:W-:-:S03]  /*10350*/  IMAD.WIDE R32, R0, 0x4, R32 ;  /* 0x0000000400207825 */ /* 0x000fc600078e0220 */
[----:B------:R2:W-:Y:S04]  /*10360*/  LDGSTS.E [R135+0x68c00], [R30.64], !P3 ;  /* 0x68c000001e877fae */ /* 0x0005e8000d921848 */
[----:B------:R2:W-:Y:S01]  /*10370*/  LDGSTS.E [R135+0x68e00], [R32.64], !P3 ;  /* 0x68e0000020877fae */ /* 0x0005e2000d921848 */
[----:B------:R-:W-:-:S03]  /*10380*/  ISETP.GE.U32.AND P3, PT, R34, 0x7ffffe93, PT ;  /* 0x7ffffe932200780c */ /* 0x000fc60003f66070 */
[----:B------:R-:W2:Y:S04]  /*10390*/  LDL.LU.64 R142, [R1+0x598] ;  /* 0x00059800018e7983 */ /* 0x000ea80000300a00 */
[----:B------:R-:W2:Y:S04]  /*103a0*/  LDL.LU.64 R136, [R1+0x7a8] ;  /* 0x0007a80001887983 */ /* 0x000ea80000300a00 */
[----:B------:R-:W2:Y:S01]  /*103b0*/  LDL.LU.64 R126, [R1+0x7b8] ;  /* 0x0007b800017e7983 */ /* 0x000ea20000300a00 */
[----:B---3--:R-:W-:-:S04]  /*103c0*/  IMAD.WIDE R34, R0, 0x4, R42 ;  /* 0x0000000400227825 */ /* 0x008fc800078e022a */
[----:B------:R-:W-:Y:S01]  /*103d0*/  IMAD.WIDE R36, R0, 0x4, R36 ;  /* 0x0000000400247825 */ /* 0x000fe200078e0224 */
[----:B------:R-:W-:Y:S01]  /*103e0*/  IADD3 R42, R252, -0xf2, RZ ;  /* 0xffffff0efc2a7810 */ /* 0x000fe20007ffe0ff */
[----:B------:R2:W-:Y:S02]  /*103f0*/  LDGSTS.E [R135+0x6a800], [R34.64], !P1 ;  /* 0x6a80000022877fae */ /* 0x0005e4000c921848 */
[C---:B------:R-:W-:Y:S02]  /*10400*/  IMAD.WIDE R38, R0.reuse, 0x4, R38 ;  /* 0x0000000400267825 */ /* 0x040fe400078e0226 */
[----:B------:R2:W-:Y:S02]  /*10410*/  LDGSTS.E [R135+0x6aa00], [R36.64], !P1 ;  /* 0x6aa0000024877fae */ /* 0x0005e4000c921848 */
[----:B------:R-:W-:Y:S02]  /*10420*/  IMAD.WIDE R40, R0, 0x4, R40 ;  /* 0x0000000400287825 */ /* 0x000fe400078e0228 */
[----:B------:R2:W-:Y:S04]  /*10430*/  LDGSTS.E [R135+0x6ac00], [R38.64], !P1 ;  /* 0x6ac0000026877fae */ /* 0x0005e8000c921848 */
[----:B------:R2:W-:Y:S01]  /*10440*/  LDGSTS.E [R135+0x6ae00], [R40.64], !P1 ;  /* 0x6ae0000028877fae */ /* 0x0005e2000c921848 */
[----:B------:R-:W-:Y:S01]  /*10450*/  ISETP.GE.U32.AND P1, PT, R42, 0x7ffffe8f, PT ;  /* 0x7ffffe8f2a00780c */ /* 0x000fe20003f26070 */
[----:B------:R-:W-:Y:S01]  /*10460*/  IMAD.WIDE R42, R0, 0x4, R50 ;  /* 0x00000004002a7825 */ /* 0x000fe200078e0232 */
[----:B------:R-:W-:-:S04]  /*10470*/  IADD3 R50, R252, -0xf6, RZ ;  /* 0xffffff0afc327810 */ /* 0x000fc80007ffe0ff */
[----:B------:R2:W-:Y:S01]  /*10480*/  LDGSTS.E [R135+0x6c800], [R42.64], !P6 ;  /* 0x6c8000002a877fae */ /* 0x0005e2000f121848 */
[----:B------:R-:W-:-:S05]  /*10490*/  IMAD.WIDE R44, R0, 0x4, R44 ;  /* 0x00000004002c7825 */ /* 0x000fca00078e022c */
[----:B------:R2:W-:Y:S01]  /*104a0*/  LDGSTS.E [R135+0x6ca00], [R44.64], !P6 ;  /* 0x6ca000002c877fae */ /* 0x0005e2000f121848 */
[----:B------:R-:W-:-:S05]  /*104b0*/  IMAD.WIDE R46, R0, 0x4, R46 ;  /* 0x00000004002e7825 */ /* 0x000fca00078e022e */
[----:B------:R2:W-:Y:S01]  /*104c0*/  LDGSTS.E [R135+0x6cc00], [R46.64], !P6 ;  /* 0x6cc000002e877fae */ /* 0x0005e2000f121848 */
[----:B----4-:R-:W-:-:S05]  /*104d0*/  IMAD.WIDE R48, R0, 0x4, R48 ;  /* 0x0000000400307825 */ /* 0x010fca00078e0230 */
[----:B------:R2:W-:Y:S01]  /*104e0*/  LDGSTS.E [R135+0x6ce00], [R48.64], !P6 ;  /* 0x6ce0000030877fae */ /* 0x0005e2000f121848 */
[----:B------:R-:W-:Y:S01]  /*104f0*/  ISETP.GE.U32.AND P6, PT, R50, 0x7ffffe8b, PT ;  /* 0x7ffffe8b3200780c */ /* 0x000fe20003fc6070 */
[----:B------:R-:W-:Y:S01]  /*10500*/  IMAD.WIDE R50, R0, 0x4, R58 ;  /* 0x0000000400327825 */ /* 0x000fe200078e023a */
[----:B------:R-:W-:-:S03]  /*10510*/  IADD3 R58, R252, -0xfa, RZ ;  /* 0xffffff06fc3a7810 */ /* 0x000fc60007ffe0ff */
[C---:B------:R-:W-:Y:S01]  /*10520*/  IMAD.WIDE R52, R0.reuse, 0x4, R52 ;  /* 0x0000000400347825 */ /* 0x040fe200078e0234 */
[----:B------:R2:W-:Y:S03]  /*10530*/  LDGSTS.E [R135+0x6e800], [R50.64], !P5 ;  /* 0x6e80000032877fae */ /* 0x0005e6000e921848 */
[C---:B------:R-:W-:Y:S01]  /*10540*/  IMAD.WIDE R54, R0.reuse, 0x4, R54 ;  /* 0x0000000400367825 */ /* 0x040fe200078e0236 */
[----:B------:R2:W-:Y:S03]  /*10550*/  LDGSTS.E [R135+0x6ea00], [R52.64], !P5 ;  /* 0x6ea0000034877fae */ /* 0x0005e6000e921848 */
[----:B------:R-:W-:Y:S01]  /*10560*/  IMAD.WIDE R56, R0, 0x4, R56 ;  /* 0x0000000400387825 */ /* 0x000fe200078e0238 */
[----:B------:R2:W-:Y:S04]  /*10570*/  LDGSTS.E [R135+0x6ec00], [R54.64], !P5 ;  /* 0x6ec0000036877fae */ /* 0x0005e8000e921848 */
[----:B------:R2:W-:Y:S01]  /*10580*/  LDGSTS.E [R135+0x6ee00], [R56.64], !P5 ;  /* 0x6ee0000038877fae */ /* 0x0005e2000e921848 */
[----:B------:R-:W-:Y:S01]  /*10590*/  ISETP.GE.U32.AND P5, PT, R58, 0x7ffffe87, PT ;  /* 0x7ffffe873a00780c */ /* 0x000fe20003fa6070 */
[----:B------:R-:W-:-:S04]  /*105a0*/  IMAD.WIDE R58, R0, 0x4, R66 ;  /* 0x00000004003a7825 */ /* 0x000fc800078e0242 */
        /* <DEDUP_REMOVED lines=69> */
[----:B------:R-:W-:-:S02]  /*10a00*/  IMAD.WIDE R114, R0, 0x4, R124 ;  /* 0x0000000400727825 */ /* 0x000fc400078e027c */
[----:B------:R-:W3:Y:S02]  /*10a10*/  LDL.LU.64 R124, [R1+0x7c0] ;  /* 0x0007c000017c7983 */ /* 0x000ee40000300a00 */
[C---:B------:R-:W-:Y:S02]  /*10a20*/  IMAD.WIDE R116, R0.reuse, 0x4, R116 ;  /* 0x0000000400747825 */ /* 0x040fe400078e0274 */
[----:B------:R2:W-:Y:S02]  /*10a30*/  LDGSTS.E [R135+0x7e800], [R114.64], !P0 ;  /* 0x7e80000072877fae */ /* 0x0005e4000c121848 */
[C---:B------:R-:W-:Y:S02]  /*10a40*/  IMAD.WIDE R118, R0.reuse, 0x4, R118 ;  /* 0x0000000400767825 */ /* 0x040fe400078e0276 */
[----:B------:R2:W-:Y:S02]  /*10a50*/  LDGSTS.E [R135+0x7ea00], [R116.64], !P0 ;  /* 0x7ea0000074877fae */ /* 0x0005e4000c121848 */
[----:B------:R-:W-:-:S02]  /*10a60*/  IMAD.WIDE R120, R0, 0x4, R120 ;  /* 0x0000000400787825 */ /* 0x000fc400078e0278 */
[----:B------:R2:W-:Y:S02]  /*10a70*/  LDGSTS.E [R135+0x7ec00], [R118.64], !P0 ;  /* 0x7ec0000076877fae */ /* 0x0005e4000c121848 */
[C---:B------:R-:W-:Y:S02]  /*10a80*/  IMAD.WIDE R8, R0.reuse, 0x4, R138 ;  /* 0x0000000400087825 */ /* 0x040fe400078e028a */
[----:B------:R2:W-:Y:S02]  /*10a90*/  LDGSTS.E [R135+0x7ee00], [R120.64], !P0 ;  /* 0x7ee0000078877fae */ /* 0x0005e4000c121848 */
[C---:B-1----:R-:W-:Y:S02]  /*10aa0*/  IMAD.WIDE R6, R0.reuse, 0x4, R132 ;  /* 0x0000000400067825 */ /* 0x042fe400078e0284 */
[----:B------:R-:W4:Y:S02]  /*10ab0*/  LDL.LU.64 R140, [R1+0x7c8] ;  /* 0x0007c800018c7983 */ /* 0x000f240000300a00 */
[----:B------:R-:W-:-:S02]  /*10ac0*/  IMAD.WIDE R4, R0, 0x4, R130 ;  /* 0x0000000400047825 */ /* 0x000fc400078e0282 */
[----:B--2---:R-:W3:Y:S04]  /*10ad0*/  LDL.LU.64 R134, [R1+0x7d0] ;  /* 0x0007d00001867983 */ /* 0x004ee80000300a00 */
[----:B------:R-:W3:Y:S04]  /*10ae0*/  LDL.LU.64 R138, [R1+0x7d8] ;  /* 0x0007d800018a7983 */ /* 0x000ee80000300a00 */
[----:B------:R1:W-:Y:S01]  /*10af0*/  STL.64 [R1+0x210], R8 ;  /* 0x0002100801007387 */ /* 0x0003e20000100a00 */
[----:B------:R-:W-:-:S03]  /*10b00*/  IMAD.WIDE R2, R0, 0x4, R128 ;  /* 0x0000000400027825 */ /* 0x000fc600078e0280 */
[----:B------:R1:W-:Y:S04]  /*10b10*/  STL.64 [R1+0x208], R6 ;  /* 0x0002080601007387 */ /* 0x0003e80000100a00 */
[----:B------:R-:W3:Y:S04]  /*10b20*/  LDL.LU.64 R132, [R1+0x7e0] ;  /* 0x0007e00001847983 */ /* 0x000ee80000300a00 */
[----:B------:R1:W-:Y:S04]  /*10b30*/  STL.64 [R1+0x200], R4 ;  /* 0x0002000401007387 */ /* 0x0003e80000100a00 */
[----:B------:R3:W-:Y:S04]  /*10b40*/  STL.64 [R1+0x1f8], R2 ;  /* 0x0001f80201007387 */ /* 0x0007e80000100a00 */
[----:B------:R-:W3:Y:S04]  /*10b50*/  LDL.LU.64 R130, [R1+0x7e8] ;  /* 0x0007e80001827983 */ /* 0x000ee80000300a00 */
[----:B------:R-:W3:Y:S01]  /*10b60*/  LDL.LU.64 R128, [R1+0x7f0] ;  /* 0x0007f00001807983 */ /* 0x000ee20000300a00 */
[----:B------:R-:W-:-:S05]  /*10b70*/  LOP3.LUT R248, R123, 0x40, RZ, 0x3c, !PT ;  /* 0x000000407bf87812 */ /* 0x000fca00078e3cff */
[----:B------:R1:W-:Y:S04]  /*10b80*/  LDGSTS.E [R248+0x41000], [R8.64], !P2 ;  /* 0x4100000008f87fae */ /* 0x0003e8000d121848 */
[----:B------:R1:W-:Y:S04]  /*10b90*/  LDGSTS.E [R248+0x41200], [R6.64], !P2 ;  /* 0x4120000006f87fae */ /* 0x0003e8000d121848 */
[----:B------:R1:W-:Y:S02]  /*10ba0*/  LDGSTS.E [R248+0x41400], [R4.64], !P2 ;  /* 0x4140000004f87fae */ /* 0x0003e4000d121848 */
[----:B-1----:R-:W-:-:S02]  /*10bb0*/  IMAD.WIDE R8, R0, 0x4, R142 ;  /* 0x0000000400087825 */ /* 0x002fc400078e028e */
[----:B------:R3:W-:Y:S02]  /*10bc0*/  LDGSTS.E [R248+0x41600], [R2.64], !P2 ;  /* 0x4160000002f87fae */ /* 0x0007e4000d121848 */
[C---:B------:R-:W-:Y:S02]  /*10bd0*/  IMAD.WIDE R6, R0.reuse, 0x4, R136 ;  /* 0x0000000400067825 */ /* 0x040fe400078e0288 */
[----:B------:R-:W3:Y:S02]  /*10be0*/  LDL.LU.64 R142, [R1+0x7f8] ;  /* 0x0007f800018e7983 */ /* 0x000ee40000300a00 */
[C---:B------:R-:W-:Y:S02]  /*10bf0*/  IMAD.WIDE R4, R0.reuse, 0x4, R126 ;  /* 0x0000000400047825 */ /* 0x040fe400078e027e */
[----:B------:R4:W-:Y:S04]  /*10c00*/  STL.64 [R1+0x1f0], R8 ;  /* 0x0001f00801007387 */ /* 0x0009e80000100a00 */
[----:B------:R-:W3:Y:S04]  /*10c10*/  LDL.LU.64 R126, [R1+0x800] ;  /* 0x00080000017e7983 */ /* 0x000ee80000300a00 */
[----:B------:R3:W-:Y:S04]  /*10c20*/  STL.64 [R1+0x1e8], R6 ;  /* 0x0001e80601007387 */ /* 0x0007e80000100a00 */
[----:B------:R1:W-:Y:S04]  /*10c30*/  STL.64 [R1+0x1e0], R4 ;  /* 0x0001e00401007387 */ /* 0x0003e80000100a00 */
[----:B------:R4:W-:Y:S04]  /*10c40*/  LDGSTS.E [R248+0x43000], [R8.64], !P4 ;  /* 0x4300000008f87fae */ /* 0x0009e8000e121848 */
[----:B------:R3:W-:Y:S04]  /*10c50*/  LDGSTS.E [R248+0x43200], [R6.64], !P4 ;  /* 0x4320000006f87fae */ /* 0x0007e8000e121848 */
[----:B------:R1:W-:Y:S01]  /*10c60*/  LDGSTS.E [R248+0x43400], [R4.64], !P4 ;  /* 0x4340000004f87fae */ /* 0x0003e2000e121848 */
[----:B---3--:R-:W-:-:S05]  /*10c70*/  IMAD.WIDE R2, R0, 0x4, R124 ;  /* 0x0000000400027825 */ /* 0x008fca00078e027c */
[----:B------:R3:W-:Y:S04]  /*10c80*/  STL.64 [R1+0x1d8], R2 ;  /* 0x0001d80201007387 */ /* 0x0007e80000100a00 */
[----:B------:R-:W2:Y:S04]  /*10c90*/  LDL.LU.64 R136, [R1+0x808] ;  /* 0x0008080001887983 */ /* 0x000ea80000300a00 */
[----:B------:R-:W2:Y:S04]  /*10ca0*/  LDL.LU.64 R124, [R1+0x810] ;  /* 0x00081000017c7983 */ /* 0x000ea80000300a00 */
[----:B------:R1:W-:Y:S01]  /*10cb0*/  LDGSTS.E [R248+0x43600], [R2.64], !P4 ;  /* 0x4360000002f87fae */ /* 0x0003e2000e121848 */
[----:B----4-:R-:W-:-:S03]  /*10cc0*/  IMAD.WIDE R8, R0, 0x4, R140 ;  /* 0x0000000400087825 */ /* 0x010fc600078e028c */
[----:B------:R-:W4:Y:S04]  /*10cd0*/  LDL.LU.64 R140, [R1+0x818] ;  /* 0x00081800018c7983 */ /* 0x000f280000300a00 */
[----:B------:R3:W-:Y:S02]  /*10ce0*/  LDGSTS.E [R248+0x45000], [R8.64], !P3 ;  /* 0x4500000008f87fae */ /* 0x0007e4000d921848 */
[C---:B---3--:R-:W-:Y:S02]  /*10cf0*/  IMAD.WIDE R6, R0.reuse, 0x4, R134 ;  /* 0x0000000400067825 */ /* 0x048fe400078e0286 */
[----:B------:R-:W3:Y:S02]  /*10d00*/  LDL.LU.64 R134, [R1+0x820] ;  /* 0x0008200001867983 */ /* 0x000ee40000300a00 */
[----:B-1----:R-:W-:-:S02]  /*10d10*/  IMAD.WIDE R4, R0, 0x4, R138 ;  /* 0x0000000400047825 */ /* 0x002fc400078e028a */
[----:B------:R1:W-:Y:S04]  /*10d20*/  STL.64 [R1+0x1d0], R8 ;  /* 0x0001d00801007387 */ /* 0x0003e80000100a00 */
[----:B------:R1:W-:Y:S01]  /*10d30*/  STL.64 [R1+0x1c8], R6 ;  /* 0x0001c80601007387 */ /* 0x0003e20000100a00 */
[----:B------:R-:W-:-:S03]  /*10d40*/  IMAD.WIDE R2, R0, 0x4, R132 ;  /* 0x0000000400027825 */ /* 0x000fc600078e0284 */
[----:B------:R1:W-:Y:S04]  /*10d50*/  STL.64 [R1+0x1c0], R4 ;  /* 0x0001c00401007387 */ /* 0x0003e80000100a00 */
[----:B------:R1:W-:Y:S04]  /*10d60*/  STL.64 [R1+0x1b8], R2 ;  /* 0x0001b80201007387 */ /* 0x0003e80000100a00 */
[----:B------:R-:W3:Y:S01]  /*10d70*/  LDL.LU.64 R138, [R1+0x828] ;  /* 0x00082800018a7983 */ /* 0x000ee20000300a00 */
[----:B-1----:R-:W-:-:S03]  /*10d80*/  IMAD.WIDE R8, R0, 0x4, R130 ;  /* 0x0000000400087825 */ /* 0x002fc600078e0282 */
[----:B------:R-:W3:Y:S04]  /*10d90*/  LDL.LU.64 R132, [R1+0x830] ;  /* 0x0008300001847983 */ /* 0x000ee80000300a00 */
[----:B------:R1:W-:Y:S04]  /*10da0*/  LDGSTS.E [R248+0x45200], [R6.64], !P3 ;  /* 0x4520000006f87fae */ /* 0x0003e8000d921848 */
[----:B------:R-:W3:Y:S04]  /*10db0*/  LDL.LU.64 R130, [R1+0x838] ;  /* 0x0008380001827983 */ /* 0x000ee80000300a00 */
[----:B------:R1:W-:Y:S02]  /*10dc0*/  LDGSTS.E [R248+0x45400], [R4.64], !P3 ;  /* 0x4540000004f87fae */ /* 0x0003e4000d921848 */
[----:B-1----:R-:W-:-:S02]  /*10dd0*/  IMAD.WIDE R6, R0, 0x4, R128 ;  /* 0x0000000400067825 */ /* 0x002fc400078e0280 */
[----:B------:R1:W-:Y:S04]  /*10de0*/  LDGSTS.E [R248+0x45600], [R2.64], !P3 ;  /* 0x4560000002f87fae */ /* 0x0003e8000d921848 */
[----:B------:R-:W3:Y:S01]  /*10df0*/  LDL.LU.64 R128, [R1+0x840] ;  /* 0x0008400001807983 */ /* 0x000ee20000300a00 */
[----:B------:R-:W-:-:S03]  /*10e00*/  IMAD.WIDE R4, R0, 0x4, R142 ;  /* 0x0000000400047825 */ /* 0x000fc600078e028e */
[----:B------:R2:W-:Y:S04]  /*10e10*/  STL.64 [R1+0x1b0], R8 ;  /* 0x0001b00801007387 */ /* 0x0005e80000100a00 */
[----:B------:R2:W-:Y:S01]  /*10e20*/  STL.64 [R1+0x1a8], R6 ;  /* 0x0001a80601007387 */ /* 0x0005e20000100a00 */
[----:B-1----:R-:W-:-:S03]  /*10e30*/  IMAD.WIDE R2, R0, 0x4, R126 ;  /* 0x0000000400027825 */ /* 0x002fc600078e027e */
[----:B------:R4:W-:Y:S04]  /*10e40*/  STL.64 [R1+0x1a0], R4 ;  /* 0x0001a00401007387 */ /* 0x0009e80000100a00 */
[----:B------:R2:W-:Y:S04]  /*10e50*/  LDGSTS.E [R248+0x47000], [R8.64], !P1 ;  /* 0x4700000008f87fae */ /* 0x0005e8000c921848 */
[----:B------:R3:W-:Y:S04]  /*10e60*/  STL.64 [R1+0x198], R2 ;  /* 0x0001980201007387 */ /* 0x0007e80000100a00 */
[----:B------:R1:W-:Y:S04]  /*10e70*/  LDGSTS.E [R248+0x47200], [R6.64], !P1 ;  /* 0x4720000006f87fae */ /* 0x0003e8000c921848 */
[----:B------:R-:W3:Y:S04]  /*10e80*/  LDL.LU.64 R144, [R1+0x848] ;  /* 0x0008480001907983 */ /* 0x000ee80000300a00 */
[----:B------:R4:W-:Y:S04]  /*10e90*/  LDGSTS.E [R248+0x47400], [R4.64], !P1 ;  /* 0x4740000004f87fae */ /* 0x0009e8000c921848 */
[----:B------:R-:W3:Y:S04]  /*10ea0*/  LDL.LU.64 R126, [R1+0x850] ;  /* 0x00085000017e7983 */ /* 0x000ee80000300a00 */
[----:B------:R3:W-:Y:S01]  /*10eb0*/  LDGSTS.E [R248+0x47600], [R2.64], !P1 ;  /* 0x4760000002f87fae */ /* 0x0007e2000c921848 */
[----:B--2---:R-:W-:-:S03]  /*10ec0*/  IMAD.WIDE R8, R0, 0x4, R136 ;  /* 0x0000000400087825 */ /* 0x004fc600078e0288 */
[----:B------:R-:W2:Y:S01]  /*10ed0*/  LDL.LU.64 R136, [R1+0x858] ;  /* 0x0008580001887983 */ /* 0x000ea20000300a00 */
[----:B-1----:R-:W-:-:S03]  /*10ee0*/  IMAD.WIDE R6, R0, 0x4, R124 ;  /* 0x0000000400067825 */ /* 0x002fc600078e027c */
[----:B------:R-:W2:Y:S04]  /*10ef0*/  LDL.LU.64 R124, [R1+0x860] ;  /* 0x00086000017c7983 */ /* 0x000ea80000300a00 */
[----:B------:R1:W-:Y:S01]  /*10f00*/  STL.64 [R1+0x190], R8 ;  /* 0x0001900801007387 */ /* 0x0003e20000100a00 */
[----:B----4-:R-:W-:-:S03]  /*10f10*/  IMAD.WIDE R4, R0, 0x4, R140 ;  /* 0x0000000400047825 */ /* 0x010fc600078e028c */
[----:B------:R4:W-:Y:S01]  /*10f20*/  STL.64 [R1+0x188], R6 ;  /* 0x0001880601007387 */ /* 0x0009e20000100a00 */
[----:B---3--:R-:W-:-:S03]  /*10f30*/  IMAD.WIDE R2, R0, 0x4, R134 ;  /* 0x0000000400027825 */ /* 0x008fc600078e0286 */
[----:B------:R3:W-:Y:S04]  /*10f40*/  STL.64 [R1+0x180], R4 ;  /* 0x0001800401007387 */ /* 0x0007e80000100a00 */
[----:B------:R1:W-:Y:S04]  /*10f50*/  STL.64 [R1+0x178], R2 ;  /* 0x0001780201007387 */ /* 0x0003e80000100a00 */
[----:B------:R1:W-:Y:S04]  /*10f60*/  LDGSTS.E [R248+0x49000], [R8.64], !P6 ;  /* 0x4900000008f87fae */ /* 0x0003e8000f121848 */
[----:B------:R-:W2:Y:S04]  /*10f70*/  LDL.LU.64 R142, [R1+0x868] ;  /* 0x00086800018e7983 */ /* 0x000ea80000300a00 */
[----:B------:R4:W-:Y:S04]  /*10f80*/  LDGSTS.E [R248+0x49200], [R6.64], !P6 ;  /* 0x4920000006f87fae */ /* 0x0009e8000f121848 */
[----:B------:R-:W2:Y:S01]  /*10f90*/  LDL.LU.64 R134, [R1+0x870] ;  /* 0x0008700001867983 */ /* 0x000ea20000300a00 */
[----:B-1----:R-:W-:-:S03]  /*10fa0*/  IMAD.WIDE R8, R0, 0x4, R138 ;  /* 0x0000000400087825 */ /* 0x002fc600078e028a */
[----:B------:R-:W2:Y:S01]  /*10fb0*/  LDL.LU.64 R140, [R1+0x878] ;  /* 0x00087800018c7983 */ /* 0x000ea20000300a00 */
[----:B----4-:R-:W-:-:S03]  /*10fc0*/  IMAD.WIDE R6, R0, 0x4, R132 ;  /* 0x0000000400067825 */ /* 0x010fc600078e0284 */
[----:B------:R3:W-:Y:S04]  /*10fd0*/  LDGSTS.E [R248+0x49400], [R4.64], !P6 ;  /* 0x4940000004f87fae */ /* 0x0007e8000f121848 */
[----:B------:R-:W4:Y:S04]  /*10fe0*/  LDL.LU.64 R132, [R1+0x880] ;  /* 0x0008800001847983 */ /* 0x000f280000300a00 */
[----:B------:R1:W-:Y:S01]  /*10ff0*/  LDGSTS.E [R248+0x49600], [R2.64], !P6 ;  /* 0x4960000002f87fae */ /* 0x0003e2000f121848 */
[----:B---3--:R-:W-:-:S03]  /*11000*/  IMAD.WIDE R4, R0, 0x4, R130 ;  /* 0x0000000400047825 */ /* 0x008fc600078e0282 */
[----:B------:R3:W-:Y:S04]  /*11010*/  STL.64 [R1+0x170], R8 ;  /* 0x0001700801007387 */ /* 0x0007e80000100a00 */
[----:B------:R3:W-:Y:S01]  /*11020*/  STL.64 [R1+0x168], R6 ;  /* 0x0001680601007387 */ /* 0x0007e20000100a00 */
[----:B-1----:R-:W-:-:S03]  /*11030*/  IMAD.WIDE R2, R0, 0x4, R128 ;  /* 0x0000000400027825 */ /* 0x002fc600078e0280 */
[----:B------:R2:W-:Y:S04]  /*11040*/  STL.64 [R1+0x160], R4 ;  /* 0x0001600401007387 */ /* 0x0005e80000100a00 */
[----:B------:R1:W-:Y:S04]  /*11050*/  STL.64 [R1+0x158], R2 ;  /* 0x0001580201007387 */ /* 0x0003e80000100a00 */
[----:B------:R-:W4:Y:S04]  /*11060*/  LDL.LU.64 R138, [R1+0x888] ;  /* 0x00088800018a7983 */ /* 0x000f280000300a00 */
[----:B------:R-:W4:Y:S01]  /*11070*/  LDL.LU.64 R130, [R1+0x890] ;  /* 0x0008900001827983 */ /* 0x000f220000300a00 */
[----:B------:R-:W-:-:S03]  /*11080*/  IADD3 R122, R252, -0x9b, RZ ;  /* 0xffffff65fc7a7810 */ /* 0x000fc60007ffe0ff */
[----:B------:R3:W-:Y:S01]  /*11090*/  LDGSTS.E [R248+0x4b000], [R8.64], !P5 ;  /* 0x4b00000008f87fae */ /* 0x0007e2000e921848 */
[----:B------:R-:W-:-:S03]  /*110a0*/  ISETP.GE.U32.AND P0, PT, R122, 0x7ffffee6, PT ;  /* 0x7ffffee67a00780c */ /* 0x000fc60003f06070 */
[----:B------:R1:W-:Y:S01]  /*110b0*/  LDGSTS.E [R248+0x4b200], [R6.64], !P5 ;  /* 0x4b20000006f87fae */ /* 0x0003e2000e921848 */
[----:B------:R-:W-:-:S03]  /*110c0*/  IADD3 R122, R252, -0x9f, RZ ;  /* 0xffffff61fc7a7810 */ /* 0x000fc60007ffe0ff */
[----:B------:R2:W-:Y:S01]  /*110d0*/  LDGSTS.E [R248+0x4b400], [R4.64], !P5 ;  /* 0x4b40000004f87fae */ /* 0x0005e2000e921848 */
[----:B---3--:R-:W-:-:S03]  /*110e0*/  IMAD.WIDE R8, R0, 0x4, R144 ;  /* 0x0000000400087825 */ /* 0x008fc600078e0290 */
[----:B------:R-:W4:Y:S04]  /*110f0*/  LDL.LU.64 R128, [R1+0x898] ;  /* 0x0008980001807983 */ /* 0x000f280000300a00 */
[----:B------:R2:W-:Y:S01]  /*11100*/  LDGSTS.E [R248+0x4b600], [R2.64], !P5 ;  /* 0x4b60000002f87fae */ /* 0x0005e2000e921848 */
[----:B-1----:R-:W-:-:S03]  /*11110*/  IMAD.WIDE R6, R0, 0x4, R126 ;  /* 0x0000000400067825 */ /* 0x002fc600078e027e */
[----:B------:R-:W4:Y:S01]  /*11120*/  LDL.LU.64 R126, [R1+0x8a0] ;  /* 0x0008a000017e7983 */ /* 0x000f220000300a00 */
[----:B------:R-:W-:-:S03]  /*11130*/  ISETP.GE.U32.AND P2, PT, R122, 0x7ffffee2, PT ;  /* 0x7ffffee27a00780c */ /* 0x000fc60003f46070 */
[----:B------:R1:W-:Y:S04]  /*11140*/  STL.64 [R1+0x150], R8 ;  /* 0x0001500801007387 */ /* 0x0003e80000100a00 */
[----:B------:R1:W-:Y:S04]  /*11150*/  STL.64 [R1+0x148], R6 ;  /* 0x0001480601007387 */ /* 0x0003e80000100a00 */
[----:B------:R1:W-:Y:S04]  /*11160*/  LDGSTS.E [R248+0x4d000], [R8.64], !P0 ;  /* 0x4d00000008f87fae */ /* 0x0003e8000c121848 */
[----:B------:R1:W-:Y:S01]  /*11170*/  LDGSTS.E [R248+0x4d200], [R6.64], !P0 ;  /* 0x4d20000006f87fae */ /* 0x0003e2000c121848 */
[----:B--2---:R-:W-:-:S04]  /*11180*/  IMAD.WIDE R4, R0, 0x4, R136 ;  /* 0x0000000400047825 */ /* 0x004fc800078e0288 */
[C---:B------:R-:W-:Y:S01]  /*11190*/  IMAD.WIDE R2, R0.reuse, 0x4, R124 ;  /* 0x0000000400027825 */ /* 0x040fe200078e027c */
[----:B------:R2:W-:Y:S04]  /*111a0*/  STL.64 [R1+0x140], R4 ;  /* 0x0001400401007387 */ /* 0x0005e80000100a00 */
[----:B------:R4:W-:Y:S04]  /*111b0*/  STL.64 [R1+0x138], R2 ;  /* 0x0001380201007387 */ /* 0x0009e80000100a00 */
[----:B------:R-:W3:Y:S04]  /*111c0*/  LDL.LU.64 R144, [R1+0x8a8] ;  /* 0x0008a80001907983 */ /* 0x000ee80000300a00 */
[----:B------:R2:W-:Y:S04]  /*111d0*/  LDGSTS.E [R248+0x4d400], [R4.64], !P0 ;  /* 0x4d40000004f87fae */ /* 0x0005e8000c121848 */
[----:B------:R-:W3:Y:S04]  /*111e0*/  LDL.LU.64 R136, [R1+0x8b0] ;  /* 0x0008b00001887983 */ /* 0x000ee80000300a00 */
[----:B------:R4:W-:Y:S04]  /*111f0*/  LDGSTS.E [R248+0x4d600], [R2.64], !P0 ;  /* 0x4d60000002f87fae */ /* 0x0009e8000c121848 */
[----:B------:R-:W3:Y:S01]  /*11200*/  LDL.LU.64 R124, [R1+0x8b8] ;  /* 0x0008b800017c7983 */ /* 0x000ee20000300a00 */
[----:B-1----:R-:W-:-:S05]  /*11210*/  IMAD.WIDE R8, R0, 0x4, R142 ;  /* 0x0000000400087825 */ /* 0x002fca00078e028e */
[----:B------:R1:W-:Y:S01]  /*11220*/  LDGSTS.E [R248+0x4f000], [R8.64], !P2 ;  /* 0x4f00000008f87fae */ /* 0x0003e2000d121848 */
[----:B------:R-:W-:-:S03]  /*11230*/  IMAD.WIDE R6, R0, 0x4, R134 ;  /* 0x0000000400067825 */ /* 0x000fc600078e0286 */
[----:B------:R-:W3:Y:S01]  /*11240*/  LDL.LU.64 R134, [R1+0x8c0] ;  /* 0x0008c00001867983 */ /* 0x000ee20000300a00 */
[----:B--2---:R-:W-:-:S03]  /*11250*/  IMAD.WIDE R4, R0, 0x4, R140 ;  /* 0x0000000400047825 */ /* 0x004fc600078e028c */
[----:B------:R1:W-:Y:S04]  /*11260*/  STL.64 [R1+0x130], R8 ;  /* 0x0001300801007387 */ /* 0x0003e80000100a00 */
[----:B------:R2:W-:Y:S01]  /*11270*/  STL.64 [R1+0x128], R6 ;  /* 0x0001280601007387 */ /* 0x0005e20000100a00 */
[----:B----4-:R-:W-:-:S03]  /*11280*/  IMAD.WIDE R2, R0, 0x4, R132 ;  /* 0x0000000400027825 */ /* 0x010fc600078e0284 */
[----:B------:R4:W-:Y:S04]  /*11290*/  STL.64 [R1+0x120], R4 ;  /* 0x0001200401007387 */ /* 0x0009e80000100a00 */
[----:B------:R1:W-:Y:S04]  /*112a0*/  STL.64 [R1+0x118], R2 ;  /* 0x0001180201007387 */ /* 0x0003e80000100a00 */
[----:B------:R-:W3:Y:S04]  /*112b0*/  LDL.LU.64 R142, [R1+0x8c8] ;  /* 0x0008c800018e7983 */ /* 0x000ee80000300a00 */
[----:B------:R2:W-:Y:S04]  /*112c0*/  LDGSTS.E [R248+0x4f200], [R6.64], !P2 ;  /* 0x4f20000006f87fae */ /* 0x0005e8000d121848 */
[----:B------:R-:W3:Y:S04]  /*112d0*/  LDL.LU.64 R140, [R1+0x8d0] ;  /* 0x0008d000018c7983 */ /* 0x000ee80000300a00 */
[----:B------:R-:W3:Y:S01]  /*112e0*/  LDL.LU.64 R132, [R1+0x8d8] ;  /* 0x0008d80001847983 */ /* 0x000ee20000300a00 */
[----:B------:R-:W-:Y:S01]  /*112f0*/  IADD3 R122, R252, -0xa3, RZ ;  /* 0xffffff5dfc7a7810 */ /* 0x000fe20007ffe0ff */
[----:B-1----:R-:W-:-:S04]  /*11300*/  IMAD.WIDE R8, R0, 0x4, R138 ;  /* 0x0000000400087825 */ /* 0x002fc800078e028a */
[----:B--2---:R-:W-:Y:S01]  /*11310*/  IMAD.WIDE R6, R0, 0x4, R130 ;  /* 0x0000000400067825 */ /* 0x004fe200078e0282 */
[----:B------:R4:W-:Y:S04]  /*11320*/  LDGSTS.E [R248+0x4f400], [R4.64], !P2 ;  /* 0x4f40000004f87fae */ /* 0x0009e8000d121848 */
[----:B------:R-:W3:Y:S01]  /*11330*/  LDL.LU.64 R130, [R1+0x8e0] ;  /* 0x0008e00001827983 */ /* 0x000ee20000300a00 */
[----:B------:R-:W-:Y:S02]  /*11340*/  ISETP.GE.U32.AND P4, PT, R122, 0x7ffffede, PT ;  /* 0x7ffffede7a00780c */ /* 0x000fe40003f86070 */
[----:B------:R-:W-:Y:S01]  /*11350*/  IADD3 R122, R252, -0xa7, RZ ;  /* 0xffffff59fc7a7810 */ /* 0x000fe20007ffe0ff */
[----:B------:R1:W-:Y:S03]  /*11360*/  LDGSTS.E [R248+0x4f600], [R2.64], !P2 ;  /* 0x4f60000002f87fae */ /* 0x0003e6000d121848 */
[----:B------:R-:W-:Y:S01]  /*11370*/  ISETP.GE.U32.AND P3, PT, R122, 0x7ffffeda, PT ;  /* 0x7ffffeda7a00780c */ /* 0x000fe20003f66070 */
[----:B------:R3:W-:Y:S01]  /*11380*/  STL.64 [R1+0x110], R8 ;  /* 0x0001100801007387 */ /* 0x0007e20000100a00 */
[----:B----4-:R-:W-:-:S03]  /*11390*/  IMAD.WIDE R4, R0, 0x4, R128 ;  /* 0x0000000400047825 */ /* 0x010fc600078e0280 */
[----:B------:R4:W-:Y:S01]  /*113a0*/  STL.64 [R1+0x108], R6 ;  /* 0x0001080601007387 */ /* 0x0009e20000100a00 */
[----:B-1----:R-:W-:-:S03]  /*113b0*/  IMAD.WIDE R2, R0, 0x4, R126 ;  /* 0x0000000400027825 */ /* 0x002fc600078e027e */
[----:B------:R1:W-:Y:S04]  /*113c0*/  STL.64 [R1+0x100], R4 ;  /* 0x0001000401007387 */ /* 0x0003e80000100a00 */
[----:B------:R1:W-:Y:S04]  /*113d0*/  STL.64 [R1+0xf8], R2 ;  /* 0x0000f80201007387 */ /* 0x0003e80000100a00 */
[----:B------:R3:W-:Y:S04]  /*113e0*/  LDGSTS.E [R248+0x51000], [R8.64], !P4 ;  /* 0x5100000008f87fae */ /* 0x0007e8000e121848 */
[----:B------:R-:W3:Y:S04]  /*113f0*/  LDL.LU.64 R138, [R1+0x8e8] ;  /* 0x0008e800018a7983 */ /* 0x000ee80000300a00 */
[----:B------:R4:W-:Y:S04]  /*11400*/  LDGSTS.E [R248+0x51200], [R6.64], !P4 ;  /* 0x5120000006f87fae */ /* 0x0009e8000e121848 */
[----:B------:R1:W-:Y:S04]  /*11410*/  LDGSTS.E [R248+0x51400], [R4.64], !P4 ;  /* 0x5140000004f87fae */ /* 0x0003e8000e121848 */
[----:B------:R1:W-:Y:S04]  /*11420*/  LDGSTS.E [R248+0x51600], [R2.64], !P4 ;  /* 0x5160000002f87fae */ /* 0x0003e8000e121848 */
[----:B------:R-:W3:Y:S04]  /*11430*/  LDL.LU.64 R128, [R1+0x8f0] ;  /* 0x0008f00001807983 */ /* 0x000ee80000300a00 */
[----:B------:R-:W3:Y:S02]  /*11440*/  LDL.LU.64 R126, [R1+0x8f8] ;  /* 0x0008f800017e7983 */ /* 0x000ee40000300a00 */
[----:B---3--:R-:W-:-:S05]  /*11450*/  IMAD.WIDE R8, R0, 0x4, R144 ;  /* 0x0000000400087825 */ /* 0x008fca00078e0290 */
[----:B------:R3:W-:Y:S01]  /*11460*/  LDGSTS.E [R248+0x53000], [R8.64], !P3 ;  /* 0x5300000008f87fae */ /* 0x0007e2000d921848 */
[----:B----4-:R-:W-:-:S05]  /*11470*/  IMAD.WIDE R6, R0, 0x4, R136 ;  /* 0x0000000400067825 */ /* 0x010fca00078e0288 */
[----:B------:R4:W-:Y:S01]  /*11480*/  LDGSTS.E [R248+0x53200], [R6.64], !P3 ;  /* 0x5320000006f87fae */ /* 0x0009e2000d921848 */
[----:B-1----:R-:W-:-:S03]  /*11490*/  IMAD.WIDE R4, R0, 0x4, R124 ;  /* 0x0000000400047825 */ /* 0x002fc600078e027c */
[----:B------:R-:W2:Y:S04]  /*114a0*/  LDL.LU.64 R124, [R1+0x900] ;  /* 0x00090000017c7983 */ /* 0x000ea80000300a00 */
[----:B------:R3:W-:Y:S04]  /*114b0*/  STL.64 [R1+0xf0], R8 ;  /* 0x0000f00801007387 */ /* 0x0007e80000100a00 */
[----:B------:R4:W-:Y:S01]  /*114c0*/  STL.64 [R1+0xe8], R6 ;  /* 0x0000e80601007387 */ /* 0x0009e20000100a00 */
[----:B------:R-:W-:-:S03]  /*114d0*/  IMAD.WIDE R2, R0, 0x4, R134 ;  /* 0x0000000400027825 */ /* 0x000fc600078e0286 */
[----:B------:R1:W-:Y:S04]  /*114e0*/  STL.64 [R1+0xe0], R4 ;  /* 0x0000e00401007387 */ /* 0x0003e80000100a00 */
[----:B------:R1:W-:Y:S04]  /*114f0*/  STL.64 [R1+0xd8], R2 ;  /* 0x0000d80201007387 */ /* 0x0003e80000100a00 */
[----:B------:R-:W2:Y:S04]  /*11500*/  LDL.LU.64 R136, [R1+0x908] ;  /* 0x0009080001887983 */ /* 0x000ea80000300a00 */
[----:B------:R1:W-:Y:S04]  /*11510*/  LDGSTS.E [R248+0x53400], [R4.64], !P3 ;  /* 0x5340000004f87fae */ /* 0x0003e8000d921848 */
[----:B------:R-:W2:Y:S01]  /*11520*/  LDL.LU.64 R134, [R1+0x910] ;  /* 0x0009100001867983 */ /* 0x000ea20000300a00 */
[----:B---3--:R-:W-:-:S03]  /*11530*/  IMAD.WIDE R8, R0, 0x4, R142 ;  /* 0x0000000400087825 */ /* 0x008fc600078e028e */
[----:B------:R3:W-:Y:S04]  /*11540*/  LDGSTS.E [R248+0x53600], [R2.64], !P3 ;  /* 0x5360000002f87fae */ /* 0x0007e8000d921848 */
[----:B------:R-:W2:Y:S01]  /*11550*/  LDL.LU.64 R142, [R1+0x918] ;  /* 0x00091800018e7983 */ /* 0x000ea20000300a00 */
[----:B----4-:R-:W-:-:S03]  /*11560*/  IMAD.WIDE R6, R0, 0x4, R140 ;  /* 0x0000000400067825 */ /* 0x010fc600078e028c */
[----:B------:R4:W-:Y:S01]  /*11570*/  STL.64 [R1+0xd0], R8 ;  /* 0x0000d00801007387 */ /* 0x0009e20000100a00 */
[----:B-1----:R-:W-:-:S03]  /*11580*/  IMAD.WIDE R4, R0, 0x4, R132 ;  /* 0x0000000400047825 */ /* 0x002fc600078e0284 */
[----:B------:R-:W2:Y:S04]  /*11590*/  LDL.LU.64 R132, [R1+0x920] ;  /* 0x0009200001847983 */ /* 0x000ea80000300a00 */
[----:B------:R1:W-:Y:S01]  /*115a0*/  STL.64 [R1+0xc8], R6 ;  /* 0x0000c80601007387 */ /* 0x0003e20000100a00 */
[----:B---3--:R-:W-:-:S03]  /*115b0*/  IMAD.WIDE R2, R0, 0x4, R130 ;  /* 0x0000000400027825 */ /* 0x008fc600078e0282 */
[----:B------:R3:W-:Y:S04]  /*115c0*/  STL.64 [R1+0xc0], R4 ;  /* 0x0000c00401007387 */ /* 0x0007e80000100a00 */
[----:B------:R2:W-:Y:S04]  /*115d0*/  STL.64 [R1+0xb8], R2 ;  /* 0x0000b80201007387 */ /* 0x0005e80000100a00 */
[----:B------:R-:W2:Y:S01]  /*115e0*/  LDL.LU.64 R140, [R1+0x928] ;  /* 0x00092800018c7983 */ /* 0x000ea20000300a00 */
[----:B------:R-:W-:-:S03]  /*115f0*/  IADD3 R122, R252, -0xab, RZ ;  /* 0xffffff55fc7a7810 */ /* 0x000fc60007ffe0ff */
[----:B------:R-:W2:Y:S01]  /*11600*/  LDL.LU.64 R130, [R1+0x930] ;  /* 0x0009300001827983 */ /* 0x000ea20000300a00 */
[----:B------:R-:W-:Y:S02]  /*11610*/  ISETP.GE.U32.AND P1, PT, R122, 0x7ffffed6, PT ;  /* 0x7ffffed67a00780c */ /* 0x000fe40003f26070 */
[----:B------:R-:W-:-:S04]  /*11620*/  IADD3 R122, R252, -0xaf, RZ ;  /* 0xffffff51fc7a7810 */ /* 0x000fc80007ffe0ff */
[----:B------:R-:W-:Y:S02]  /*11630*/  ISETP.GE.U32.AND P6, PT, R122, 0x7ffffed2, PT ;  /* 0x7ffffed27a00780c */ /* 0x000fe40003fc6070 */
[----:B------:R-:W-:-:S05]  /*11640*/  IADD3 R122, R252, -0xb3, RZ ;  /* 0xffffff4dfc7a7810 */ /* 0x000fca0007ffe0ff */
[----:B------:R4:W-:Y:S04]  /*11650*/  LDGSTS.E [R248+0x55000], [R8.64], !P1 ;  /* 0x5500000008f87fae */ /* 0x0009e8000c921848 */
[----:B------:R1:W-:Y:S01]  /*11660*/  LDGSTS.E [R248+0x55200], [R6.64], !P1 ;  /* 0x5520000006f87fae */ /* 0x0003e2000c921848 */
[----:B------:R-:W-:-:S03]  /*11670*/  ISETP.GE.U32.AND P5, PT, R122, 0x7ffffece, PT ;  /* 0x7ffffece7a00780c */ /* 0x000fc60003fa6070 */
[----:B------:R3:W-:Y:S01]  /*11680*/  LDGSTS.E [R248+0x55400], [R4.64], !P1 ;  /* 0x5540000004f87fae */ /* 0x0007e2000c921848 */
[----:B----4-:R-:W-:-:S03]  /*11690*/  IMAD.WIDE R8, R0, 0x4, R138 ;  /* 0x0000000400087825 */ /* 0x010fc600078e028a */
[----:B------:R2:W-:Y:S04]  /*116a0*/  LDGSTS.E [R248+0x55600], [R2.64], !P1 ;  /* 0x5560000002f87fae */ /* 0x0005e8000c921848 */
[----:B------:R4:W-:Y:S01]  /*116b0*/  LDGSTS.E [R248+0x57000], [R8.64], !P6 ;  /* 0x5700000008f87fae */ /* 0x0009e2000f121848 */
[----:B-1----:R-:W-:-:S03]  /*116c0*/  IMAD.WIDE R6, R0, 0x4, R128 ;  /* 0x0000000400067825 */ /* 0x002fc600078e0280 */
[----:B------:R-:W2:Y:S01]  /*116d0*/  LDL.LU.64 R128, [R1+0x938] ;  /* 0x0009380001807983 */ /* 0x000ea20000300a00 */
[----:B---3--:R-:W-:-:S03]  /*116e0*/  IMAD.WIDE R4, R0, 0x4, R126 ;  /* 0x0000000400047825 */ /* 0x008fc600078e027e */
[----:B------:R4:W-:Y:S04]  /*116f0*/  STL.64 [R1+0xb0], R8 ;  /* 0x0000b00801007387 */ /* 0x0009e80000100a00 */
[----:B------:R-:W2:Y:S04]  /*11700*/  LDL.LU.64 R126, [R1+0x940] ;  /* 0x00094000017e7983 */ /* 0x000ea80000300a00 */
[----:B------:R1:W-:Y:S04]  /*11710*/  STL.64 [R1+0xa8], R6 ;  /* 0x0000a80601007387 */ /* 0x0003e80000100a00 */
[----:B------:R1:W-:Y:S04]  /*11720*/  STL.64 [R1+0xa0], R4 ;  /* 0x0000a00401007387 */ /* 0x0003e80000100a00 */
[----:B------:R1:W-:Y:S04]  /*11730*/  LDGSTS.E [R248+0x57200], [R6.64], !P6 ;  /* 0x5720000006f87fae */ /* 0x0003e8000f121848 */
[----:B------:R1:W-:Y:S01]  /*11740*/  LDGSTS.E [R248+0x57400], [R4.64], !P6 ;  /* 0x5740000004f87fae */ /* 0x0003e2000f121848 */
[----:B--2---:R-:W-:-:S05]  /*11750*/  IMAD.WIDE R2, R0, 0x4, R124 ;  /* 0x0000000400027825 */ /* 0x004fca00078e027c */
[----:B------:R2:W-:Y:S04]  /*11760*/  STL.64 [R1+0x98], R2 ;  /* 0x0000980201007387 */ /* 0x0005e80000100a00 */
[----:B------:R-:W3:Y:S04]  /*11770*/  LDL.LU.64 R124, [R1+0x948] ;  /* 0x00094800017c7983 */ /* 0x000ee80000300a00 */
[----:B------:R-:W3:Y:S04]  /*11780*/  LDL.LU.64 R138, [R1+0x950] ;  /* 0x00095000018a7983 */ /* 0x000ee80000300a00 */
[----:B------:R2:W-:Y:S01]  /*11790*/  LDGSTS.E [R248+0x57600], [R2.64], !P6 ;  /* 0x5760000002f87fae */ /* 0x0005e2000f121848 */
[----:B----4-:R-:W-:-:S03]  /*117a0*/  IMAD.WIDE R8, R0, 0x4, R136 ;  /* 0x0000000400087825 */ /* 0x010fc600078e0288 */
[----:B------:R-:W4:Y:S04]  /*117b0*/  LDL.LU.64 R136, [R1+0x958] ;  /* 0x0009580001887983 */ /* 0x000f280000300a00 */
[----:B------:R2:W-:Y:S01]  /*117c0*/  STL.64 [R1+0x90], R8 ;  /* 0x0000900801007387 */ /* 0x0005e20000100a00 */
[----:B-1----:R-:W-:-:S03]  /*117d0*/  IMAD.WIDE R6, R0, 0x4, R134 ;  /* 0x0000000400067825 */ /* 0x002fc600078e0286 */
[----:B------:R-:W4:Y:S01]  /*117e0*/  LDL.LU.64 R134, [R1+0x960] ;  /* 0x0009600001867983 */ /* 0x000f220000300a00 */
[----:B------:R-:W-:-:S03]  /*117f0*/  IMAD.WIDE R4, R0, 0x4, R142 ;  /* 0x0000000400047825 */ /* 0x000fc600078e028e */
[----:B------:R1:W-:Y:S04]  /*11800*/  STL.64 [R1+0x88], R6 ;  /* 0x0000880601007387 */ /* 0x0003e80000100a00 */
[----:B------:R1:W-:Y:S01]  /*11810*/  LDGSTS.E [R248+0x59000], [R8.64], !P5 ;  /* 0x5900000008f87fae */ /* 0x0003e2000e921848 */
[----:B--2---:R-:W-:-:S03]  /*11820*/  IMAD.WIDE R2, R0, 0x4, R132 ;  /* 0x0000000400027825 */ /* 0x004fc600078e0284 */
[----:B------:R2:W-:Y:S04]  /*11830*/  STL.64 [R1+0x80], R4 ;  /* 0x0000800401007387 */ /* 0x0005e80000100a00 */
[----:B------:R1:W-:Y:S04]  /*11840*/  STL.64 [R1+0x78], R2 ;  /* 0x0000780201007387 */ /* 0x0003e80000100a00 */
[----:B------:R-:W4:Y:S04]  /*11850*/  LDL.LU.64 R132, [R1+0x968] ;  /* 0x0009680001847983 */ /* 0x000f280000300a00 */
[----:B------:R-:W4:Y:S04]  /*11860*/  LDL.LU.64 R144, [R1+0x970] ;  /* 0x0009700001907983 */ /* 0x000f280000300a00 */
[----:B------:R-:W4:Y:S01]  /*11870*/  LDL.LU.64 R142, [R1+0x978] ;  /* 0x00097800018e7983 */ /* 0x000f220000300a00 */
[----:B-1----:R-:W-:Y:S01]  /*11880*/  IMAD.WIDE R8, R0, 0x4, R140 ;  /* 0x0000000400087825 */ /* 0x002fe200078e028c */
[----:B------:R-:W-:-:S02]  /*11890*/  IADD3 R122, R252, -0xb7, RZ ;  /* 0xffffff49fc7a7810 */ /* 0x000fc40007ffe0ff */
[----:B------:R1:W-:Y:S04]  /*118a0*/  LDGSTS.E [R248+0x59200], [R6.64], !P5 ;  /* 0x5920000006f87fae */ /* 0x0003e8000e921848 */
[----:B------:R3:W-:Y:S04]  /*118b0*/  STL.64 [R1+0x70], R8 ;  /* 0x0000700801007387 */ /* 0x0007e80000100a00 */
[----:B------:R-:W4:Y:S01]  /*118c0*/  LDL.LU.64 R140, [R1+0x980] ;  /* 0x00098000018c7983 */ /* 0x000f220000300a00 */
[----:B------:R-:W-:Y:S02]  /*118d0*/  ISETP.GE.U32.AND P0, PT, R122, 0x7ffffeca, PT ;  /* 0x7ffffeca7a00780c */ /* 0x000fe40003f06070 */
[----:B------:R-:W-:Y:S01]  /*118e0*/  IADD3 R122, R252, -0xbb, RZ ;  /* 0xffffff45fc7a7810 */ /* 0x000fe20007ffe0ff */
[----:B------:R2:W-:Y:S01]  /*118f0*/  LDGSTS.E [R248+0x59400], [R4.64], !P5 ;  /* 0x5940000004f87fae */ /* 0x0005e2000e921848 */
[----:B-1----:R-:W-:-:S03]  /*11900*/  IMAD.WIDE R6, R0, 0x4, R130 ;  /* 0x0000000400067825 */ /* 0x002fc600078e0282 */
[----:B------:R1:W-:Y:S01]  /*11910*/  LDGSTS.E [R248+0x59600], [R2.64], !P5 ;  /* 0x5960000002f87fae */ /* 0x0003e2000e921848 */
[----:B------:R-:W-:-:S03]  /*11920*/  ISETP.GE.U32.AND P2, PT, R122, 0x7ffffec6, PT ;  /* 0x7ffffec67a00780c */ /* 0x000fc60003f46070 */
[----:B------:R1:W-:Y:S04]  /*11930*/  STL.64 [R1+0x68], R6 ;  /* 0x0000680601007387 */ /* 0x0003e80000100a00 */
[----:B------:R3:W-:Y:S04]  /*11940*/  LDGSTS.E [R248+0x5b000], [R8.64], !P0 ;  /* 0x5b00000008f87fae */ /* 0x0007e8000c121848 */
[----:B------:R1:W-:Y:S01]  /*11950*/  LDGSTS.E [R248+0x5b200], [R6.64], !P0 ;  /* 0x5b20000006f87fae */ /* 0x0003e2000c121848 */
[----:B--2---:R-:W-:-:S04]  /*11960*/  IMAD.WIDE R4, R0, 0x4, R128 ;  /* 0x0000000400047825 */ /* 0x004fc800078e0280 */
[C---:B-1----:R-:W-:Y:S01]  /*11970*/  IMAD.WIDE R2, R0.reuse, 0x4, R126 ;  /* 0x0000000400027825 */ /* 0x042fe200078e027e */
[----:B------:R4:W-:Y:S04]  /*11980*/  STL.64 [R1+0x60], R4 ;  /* 0x0000600401007387 */ /* 0x0009e80000100a00 */
[----:B------:R1:W-:Y:S04]  /*11990*/  STL.64 [R1+0x58], R2 ;  /* 0x0000580201007387 */ /* 0x0003e80000100a00 */
[----:B------:R-:W2:Y:S04]  /*119a0*/  LDL.LU.64 R130, [R1+0x988] ;  /* 0x0009880001827983 */ /* 0x000ea80000300a00 */
[----:B------:R4:W-:Y:S04]  /*119b0*/  LDGSTS.E [R248+0x5b400], [R4.64], !P0 ;  /* 0x5b40000004f87fae */ /* 0x0009e8000c121848 */
[----:B------:R1:W-:Y:S01]  /*119c0*/  LDGSTS.E [R248+0x5b600], [R2.64], !P0 ;  /* 0x5b60000002f87fae */ /* 0x0003e2000c121848 */
[----:B---3--:R-:W-:-:S03]  /*119d0*/  IMAD.WIDE R8, R0, 0x4, R124 ;  /* 0x0000000400087825 */ /* 0x008fc600078e027c */
[----:B------:R-:W3:Y:S01]  /*119e0*/  LDL.LU.64 R124, [R1+0x990] ;  /* 0x00099000017c7983 */ /* 0x000ee20000300a00 */
[----:B------:R-:W-:-:S03]  /*119f0*/  IMAD.WIDE R6, R0, 0x4, R138 ;  /* 0x0000000400067825 */ /* 0x000fc600078e028a */
[----:B------:R-:W3:Y:S04]  /*11a00*/  LDL.LU.64 R126, [R1+0x998] ;  /* 0x00099800017e7983 */ /* 0x000ee80000300a00 */
[----:B------:R-:W3:Y:S01]  /*11a10*/  LDL.LU.64 R128, [R1+0x9a0] ;  /* 0x0009a00001807983 */ /* 0x000ee20000300a00 */
[----:B----4-:R-:W-:-:S03]  /*11a20*/  IMAD.WIDE R4, R0, 0x4, R136 ;  /* 0x0000000400047825 */ /* 0x010fc600078e0288 */
[----:B------:R4:W-:Y:S04]  /*11a30*/  STL.64 [R1+0x50], R8 ;  /* 0x0000500801007387 */ /* 0x0009e80000100a00 */
[----:B------:R4:W-:Y:S01]  /*11a40*/  STL.64 [R1+0x48], R6 ;  /* 0x0000480601007387 */ /* 0x0009e20000100a00 */
[----:B-1----:R-:W-:-:S03]  /*11a50*/  IMAD.WIDE R2, R0, 0x4, R134 ;  /* 0x0000000400027825 */ /* 0x002fc600078e0286 */
[----:B------:R1:W-:Y:S04]  /*11a60*/  STL.64 [R1+0x40], R4 ;  /* 0x0000400401007387 */ /* 0x0003e80000100a00 */
[----:B------:R4:W-:Y:S04]  /*11a70*/  LDGSTS.E [R248+0x5d000], [R8.64], !P2 ;  /* 0x5d00000008f87fae */ /* 0x0009e8000d121848 */
[----:B------:R1:W-:Y:S04]  /*11a80*/  STL.64 [R1+0x38], R2 ;  /* 0x0000380201007387 */ /* 0x0003e80000100a00 */
[----:B------:R-:W3:Y:S04]  /*11a90*/  LDL.LU.64 R138, [R1+0x9a8] ;  /* 0x0009a800018a7983 */ /* 0x000ee80000300a00 */
[----:B------:R1:W-:Y:S04]  /*11aa0*/  LDGSTS.E [R248+0x5d200], [R6.64], !P2 ;  /* 0x5d20000006f87fae */ /* 0x0003e8000d121848 */
[----:B------:R4:W-:Y:S02]  /*11ab0*/  LDGSTS.E [R248+0x5d400], [R4.64], !P2 ;  /* 0x5d40000004f87fae */ /* 0x0009e4000d121848 */
[----:B----4-:R-:W-:-:S02]  /*11ac0*/  IMAD.WIDE R8, R0, 0x4, R132 ;  /* 0x0000000400087825 */ /* 0x010fc400078e0284 */
[----:B------:R4:W-:Y:S04]  /*11ad0*/  LDGSTS.E [R248+0x5d600], [R2.64], !P2 ;  /* 0x5d60000002f87fae */ /* 0x0009e8000d121848 */
[----:B------:R-:W3:Y:S01]  /*11ae0*/  LDL.LU.64 R132, [R1+0x9b0] ;  /* 0x0009b00001847983 */ /* 0x000ee20000300a00 */
[----:B-1----:R-:W-:-:S03]  /*11af0*/  IMAD.WIDE R6, R0, 0x4, R144 ;  /* 0x0000000400067825 */ /* 0x002fc600078e0290 */
[----:B------:R-:W3:Y:S01]  /*11b00*/  LDL.LU.64 R134, [R1+0x9b8] ;  /* 0x0009b80001867983 */ /* 0x000ee20000300a00 */
[----:B------:R-:W-:-:S03]  /*11b10*/  IMAD.WIDE R4, R0, 0x4, R142 ;  /* 0x0000000400047825 */ /* 0x000fc600078e028e */
[----:B------:R-:W3:Y:S04]  /*11b20*/  LDL.LU.64 R136, [R1+0x9c0] ;  /* 0x0009c00001887983 */ /* 0x000ee80000300a00 */
[----:B------:R-:W-:Y:S01]  /*11b30*/  STL.64 [R1+0x28], R8 ;  /* 0x0000280801007387 */ /* 0x000fe20000100a00 */
[----:B----4-:R-:W-:-:S03]  /*11b40*/  IMAD.WIDE R2, R0, 0x4, R140 ;  /* 0x0000000400027825 */ /* 0x010fc600078e028c */
[----:B------:R-:W-:Y:S04]  /*11b50*/  STL.64 [R1+0x20], R6 ;  /* 0x0000200601007387 */ /* 0x000fe80000100a00 */
[----:B------:R-:W-:Y:S04]  /*11b60*/  STL.64 [R1+0x18], R4 ;  /* 0x0000180401007387 */ /* 0x000fe80000100a00 */
[----:B------:R1:W-:Y:S04]  /*11b70*/  STL.64 [R1+0x10], R2 ;  /* 0x0000100201007387 */ /* 0x0003e80000100a00 */
        /* <DEDUP_REMOVED lines=29> */
[----:B------:R-:W1:Y:S01]  /*11d50*/  LDL.LU.64 R216, [R1+0xab0] ;  /* 0x000ab00001d87983 */ /* 0x000e620000300a00 */
[----:B------:R-:W-:-:S03]  /*11d60*/  IADD3 R122, R252, -0xbf, RZ ;  /* 0xffffff41fc7a7810 */ /* 0x000fc60007ffe0ff */
[----:B------:R-:W4:Y:S01]  /*11d70*/  LDL.LU.64 R196, [R1+0xab8] ;  /* 0x000ab80001c47983 */ /* 0x000f220000300a00 */
[----:B------:R-:W-:Y:S02]  /*11d80*/  ISETP.GE.U32.AND P4, PT, R122, 0x7ffffec2, PT ;  /* 0x7ffffec27a00780c */ /* 0x000fe40003f86070 */
[----:B------:R-:W-:Y:S01]  /*11d90*/  IADD3 R122, R252, -0xc3, RZ ;  /* 0xffffff3dfc7a7810 */ /* 0x000fe20007ffe0ff */
[----:B------:R-:W4:Y:S03]  /*11da0*/  LDL.LU.64 R198, [R1+0xac0] ;  /* 0x000ac00001c67983 */ /* 0x000f260000300a00 */
[----:B------:R-:W-:Y:S01]  /*11db0*/  ISETP.GE.U32.AND P3, PT, R122, 0x7ffffebe, PT ;  /* 0x7ffffebe7a00780c */ /* 0x000fe20003f66070 */
[----:B------:R-:W4:Y:S01]  /*11dc0*/  LDL.LU.64 R200, [R1+0xac8] ;  /* 0x000ac80001c87983 */ /* 0x000f220000300a00 */
[----:B------:R-:W-:-:S03]  /*11dd0*/  IADD3 R122, R252, -0xc7, RZ ;  /* 0xffffff39fc7a7810 */ /* 0x000fc60007ffe0ff */
[----:B------:R-:W4:Y:S01]  /*11de0*/  LDL.LU.64 R202, [R1+0xad0] ;  /* 0x000ad00001ca7983 */ /* 0x000f220000300a00 */
[----:B------:R-:W-:Y:S02]  /*11df0*/  ISETP.GE.U32.AND P1, PT, R122, 0x7ffffeba, PT ;  /* 0x7ffffeba7a00780c */ /* 0x000fe40003f26070 */
[----:B------:R-:W-:Y:S01]  /*11e00*/  IADD3 R122, R252, -0xcb, RZ ;  /* 0xffffff35fc7a7810 */ /* 0x000fe20007ffe0ff */
[----:B------:R1:W-:Y:S03]  /*11e10*/  LDGSTS.E [R248+0x5f000], [R8.64], !P4 ;  /* 0x5f00000008f87fae */ /* 0x0003e6000e121848 */
[----:B------:R-:W-:Y:S01]  /*11e20*/  ISETP.GE.U32.AND P6, PT, R122, 0x7ffffeb6, PT ;  /* 0x7ffffeb67a00780c */ /* 0x000fe20003fc6070 */
[----:B------:R1:W-:Y:S01]  /*11e30*/  LDGSTS.E [R248+0x5f200], [R6.64], !P4 ;  /* 0x5f20000006f87fae */ /* 0x0003e2000e121848 */
[----:B------:R-:W-:-:S03]  /*11e40*/  IADD3 R122, R252, -0xcf, RZ ;  /* 0xffffff31fc7a7810 */ /* 0x000fc60007ffe0ff */
[----:B------:R1:W-:Y:S01]  /*11e50*/  LDGSTS.E [R248+0x5f400], [R4.64], !P4 ;  /* 0x5f40000004f87fae */ /* 0x0003e2000e121848 */
[----:B------:R-:W-:Y:S02]  /*11e60*/  ISETP.GE.U32.AND P5, PT, R122, 0x7ffffeb2, PT ;  /* 0x7ffffeb27a00780c */ /* 0x000fe40003fa6070 */
[----:B------:R-:W-:Y:S01]  /*11e70*/  IADD3 R122, R252, -0xd3, RZ ;  /* 0xffffff2dfc7a7810 */ /* 0x000fe20007ffe0ff */
[----:B------:R1:W-:Y:S03]  /*11e80*/  LDGSTS.E [R248+0x5f600], [R2.64], !P4 ;  /* 0x5f60000002f87fae */ /* 0x0003e6000e121848 */
[----:B------:R-:W-:Y:S01]  /*11e90*/  ISETP.GE.U32.AND P0, PT, R122, 0x7ffffeae, PT ;  /* 0x7ffffeae7a00780c */ /* 0x000fe20003f06070 */
[----:B------:R-:W4:Y:S01]  /*11ea0*/  LDL.LU.64 R204, [R1+0xad8] ;  /* 0x000ad80001cc7983 */ /* 0x000f220000300a00 */
[----:B------:R-:W-:-:S03]  /*11eb0*/  IADD3 R122, R252, -0xd7, RZ ;  /* 0xffffff29fc7a7810 */ /* 0x000fc60007ffe0ff */
[----:B------:R-:W4:Y:S01]  /*11ec0*/  LDL.LU.64 R206, [R1+0xae0] ;  /* 0x000ae00001ce7983 */ /* 0x000f220000300a00 */
[----:B------:R-:W-:Y:S02]  /*11ed0*/  ISETP.GE.U32.AND P2, PT, R122, 0x7ffffeaa, PT ;  /* 0x7ffffeaa7a00780c */ /* 0x000fe40003f46070 */
[----:B------:R-:W-:Y:S01]  /*11ee0*/  IADD3 R122, R252, -0xdb, RZ ;  /* 0xffffff25fc7a7810 */ /* 0x000fe20007ffe0ff */
[----:B------:R-:W4:Y:S03]  /*11ef0*/  LDL.LU.64 R224, [R1+0xae8] ;  /* 0x000ae80001e07983 */ /* 0x000f260000300a00 */
[----:B------:R-:W-:Y:S01]  /*11f00*/  ISETP.GE.U32.AND P4, PT, R122, 0x7ffffea6, PT ;  /* 0x7ffffea67a00780c */ /* 0x000fe20003f86070 */
[----:B--2---:R-:W-:Y:S01]  /*11f10*/  IMAD.WIDE R122, R0, 0x4, R130 ;  /* 0x00000004007a7825 */ /* 0x004fe200078e0282 */
[----:B------:R-:W-:Y:S01]  /*11f20*/  IADD3 R130, R252, -0xdf, RZ ;  /* 0xffffff21fc827810 */ /* 0x000fe20007ffe0ff */
[----:B------:R-:W2:Y:S04]  /*11f30*/  LDL.LU.64 R210, [R1+0xaf0] ;  /* 0x000af00001d27983 */ /* 0x000ea80000300a00 */
[----:B------:R1:W-:Y:S04]  /*11f40*/  LDGSTS.E [R248+0x61000], [R122.64], !P3 ;  /* 0x610000007af87fae */ /* 0x0003e8000d921848 */
[----:B------:R-:W2:Y:S04]  /*11f50*/  LDL.LU.64 R212, [R1+0xaf8] ;  /* 0x000af80001d47983 */ /* 0x000ea80000300a00 */
[----:B------:R-:W2:Y:S01]  /*11f60*/  LDL.LU.64 R214, [R1+0xb00] ;  /* 0x000b000001d67983 */ /* 0x000ea20000300a00 */
[----:B---3--:R-:W-:-:S04]  /*11f70*/  IMAD.WIDE R124, R0, 0x4, R124 ;  /* 0x00000004007c7825 */ /* 0x008fc800078e027c */
[C---:B------:R-:W-:Y:S01]  /*11f80*/  IMAD.WIDE R126, R0.reuse, 0x4, R126 ;  /* 0x00000004007e7825 */ /* 0x040fe200078e027e */
[----:B------:R3:W-:Y:S03]  /*11f90*/  LDGSTS.E [R248+0x61200], [R124.64], !P3 ;  /* 0x612000007cf87fae */ /* 0x0007e6000d921848 */
[----:B------:R-:W-:Y:S01]  /*11fa0*/  IMAD.WIDE R128, R0, 0x4, R128 ;  /* 0x0000000400807825 */ /* 0x000fe200078e0280 */
[----:B------:R3:W-:Y:S04]  /*11fb0*/  LDGSTS.E [R248+0x61400], [R126.64], !P3 ;  /* 0x614000007ef87fae */ /* 0x0007e8000d921848 */
[----:B------:R3:W-:Y:S01]  /*11fc0*/  LDGSTS.E [R248+0x61600], [R128.64], !P3 ;  /* 0x6160000080f87fae */ /* 0x0007e2000d921848 */
[----:B------:R-:W-:Y:S01]  /*11fd0*/  ISETP.GE.U32.AND P3, PT, R130, 0x7ffffea2, PT ;  /* 0x7ffffea28200780c */ /* 0x000fe20003f66070 */
[----:B------:R-:W-:Y:S01]  /*11fe0*/  IMAD.WIDE R130, R0, 0x4, R138 ;  /* 0x0000000400827825 */ /* 0x000fe200078e028a */
[----:B------:R-:W-:-:S04]  /*11ff0*/  IADD3 R138, R252, -0xe3, RZ ;  /* 0xffffff1dfc8a7810 */ /* 0x000fc80007ffe0ff */
[----:B------:R3:W-:Y:S01]  /*12000*/  LDGSTS.E [R248+0x63000], [R130.64], !P1 ;  /* 0x6300000082f87fae */ /* 0x0007e2000c921848 */
[----:B------:R-:W-:-:S04]  /*12010*/  IMAD.WIDE R132, R0, 0x4, R132 ;  /* 0x0000000400847825 */ /* 0x000fc800078e0284 */
[C---:B------:R-:W-:Y:S01]  /*12020*/  IMAD.WIDE R134, R0.reuse, 0x4, R134 ;  /* 0x0000000400867825 */ /* 0x040fe200078e0286 */
[----:B------:R3:W-:Y:S03]  /*12030*/  LDGSTS.E [R248+0x63200], [R132.64], !P1 ;  /* 0x6320000084f87fae */ /* 0x0007e6000c921848 */
[----:B------:R-:W-:Y:S01]  /*12040*/  IMAD.WIDE R136, R0, 0x4, R136 ;  /* 0x0000000400887825 */ /* 0x000fe200078e0288 */
[----:B------:R3:W-:Y:S04]  /*12050*/  LDGSTS.E [R248+0x63400], [R134.64], !P1 ;  /* 0x6340000086f87fae */ /* 0x0007e8000c921848 */
[----:B------:R3:W-:Y:S01]  /*12060*/  LDGSTS.E [R248+0x63600], [R136.64], !P1 ;  /* 0x6360000088f87fae */ /* 0x0007e2000c921848 */
[----:B------:R-:W-:Y:S01]  /*12070*/  ISETP.GE.U32.AND P1, PT, R138, 0x7ffffe9e, PT ;  /* 0x7ffffe9e8a00780c */ /* 0x000fe20003f26070 */
[----:B----4-:R-:W-:-:S04]  /*12080*/  IMAD.WIDE R138, R0, 0x4, R146 ;  /* 0x00000004008a7825 */ /* 0x010fc800078e0292 */
        /* <DEDUP_REMOVED lines=65> */
[C---:B------:R-:W-:Y:S02]  /*124a0*/  IMAD.WIDE R192, R0.reuse, 0x4, R192 ;  /* 0x0000000400c07825 */ /* 0x040fe400078e02c0 */
[----:B------:R3:W-:Y:S02]  /*124b0*/  LDGSTS.E [R248+0x71400], [R190.64], !P1 ;  /* 0x71400000bef87fae */ /* 0x0007e4000c921848 */
[----:B-1----:R-:W-:-:S02]  /*124c0*/  IMAD.WIDE R2, R0, 0x4, R216 ;  /* 0x0000000400027825 */ /* 0x002fc400078e02d8 */
[----:B------:R3:W-:Y:S01]  /*124d0*/  LDGSTS.E [R248+0x71600], [R192.64], !P1 ;  /* 0x71600000c0f87fae */ /* 0x0007e2000c921848 */
[----:B------:R-:W-:Y:S01]  /*124e0*/  ISETP.GE.U32.AND P1, PT, R194, 0x7ffffef9, PT ;  /* 0x7ffffef9c200780c */ /* 0x000fe20003f26070 */
[C---:B------:R-:W-:Y:S02]  /*124f0*/  IMAD.WIDE R194, R0.reuse, 0x4, R218 ;  /* 0x0000000400c27825 */ /* 0x040fe400078e02da */
[----:B------:R1:W-:Y:S04]  /*12500*/  STL.64 [R1+0x220], R2 ;  /* 0x0002200201007387 */ /* 0x0003e80000100a00 */
[----:B------:R-:W4:Y:S04]  /*12510*/  LDL.LU.64 R216, [R1+0xb08] ;  /* 0x000b080001d87983 */ /* 0x000f280000300a00 */
[----:B------:R-:W3:Y:S04]  /*12520*/  LDL.LU.64 R218, [R1+0xb10] ;  /* 0x000b100001da7983 */ /* 0x000ee80000300a00 */
[----:B------:R-:W3:Y:S04]  /*12530*/  LDL.LU.64 R220, [R1+0xb18] ;  /* 0x000b180001dc7983 */ /* 0x000ee80000300a00 */
[----:B------:R-:W3:Y:S04]  /*12540*/  LDL.LU.64 R222, [R1+0xb20] ;  /* 0x000b200001de7983 */ /* 0x000ee80000300a00 */
[----:B------:R-:W3:Y:S04]  /*12550*/  LDL.LU.64 R246, [R1+0xb28] ;  /* 0x000b280001f67983 */ /* 0x000ee80000300a00 */
[----:B------:R-:W1:Y:S01]  /*12560*/  S2R R250, SR_TID.X ;  /* 0x0000000000fa7919 */ /* 0x000e620000002100 */
[----:B------:R-:W-:-:S03]  /*12570*/  IMAD.WIDE R196, R0, 0x4, R196 ;  /* 0x0000000400c47825 */ /* 0x000fc600078e02c4 */
[----:B------:R1:W-:Y:S01]  /*12580*/  LDGSTS.E [R248+0x73000], [R194.64], !P6 ;  /* 0x73000000c2f87fae */ /* 0x0003e2000f121848 */
[----:B------:R-:W-:-:S03]  /*12590*/  IMAD.WIDE R198, R0, 0x4, R198 ;  /* 0x0000000400c67825 */ /* 0x000fc600078e02c6 */
[----:B------:R1:W-:Y:S01]  /*125a0*/  LDGSTS.E [R248+0x73200], [R196.64], !P6 ;  /* 0x73200000c4f87fae */ /* 0x0003e2000f121848 */
[----:B------:R-:W-:Y:S01]  /*125b0*/  IMAD.WIDE R200, R0, 0x4, R200 ;  /* 0x0000000400c87825 */ /* 0x000fe200078e02c8 */
[----:B------:R-:W-:Y:S02]  /*125c0*/  IADD3 R208, R252, -0x8c, RZ ;  /* 0xffffff74fcd07810 */ /* 0x000fe40007ffe0ff */
[----:B------:R1:W-:Y:S01]  /*125d0*/  LDGSTS.E [R248+0x73400], [R198.64], !P6 ;  /* 0x73400000c6f87fae */ /* 0x0003e2000f121848 */
[----:B------:R-:W-:Y:S01]  /*125e0*/  IMAD.WIDE R202, R0, 0x4, R202 ;  /* 0x0000000400ca7825 */ /* 0x000fe200078e02ca */
[----:B------:R-:W-:Y:S02]  /*125f0*/  IADD3 R209, R252, -0x80, RZ ;  /* 0xffffff80fcd17810 */ /* 0x000fe40007ffe0ff */
[----:B------:R2:W-:Y:S01]  /*12600*/  LDGSTS.E [R248+0x73600], [R200.64], !P6 ;  /* 0x73600000c8f87fae */ /* 0x0005e2000f121848 */
[----:B------:R-:W-:-:S03]  /*12610*/  IMAD.WIDE R204, R0, 0x4, R204 ;  /* 0x0000000400cc7825 */ /* 0x000fc600078e02cc */
[----:B------:R2:W-:Y:S01]  /*12620*/  LDGSTS.E [R248+0x75000], [R2.64], !P5 ;  /* 0x7500000002f87fae */ /* 0x0005e2000e921848 */
[----:B------:R-:W-:Y:S01]  /*12630*/  IMAD.WIDE R206, R0, 0x4, R206 ;  /* 0x0000000400ce7825 */ /* 0x000fe200078e02ce */
[----:B-1----:R-:W-:Y:S02]  /*12640*/  LOP3.LUT R251, R250, 0x7f, RZ, 0xc0, !PT ;  /* 0x0000007ffafb7812 */ /* 0x002fe400078ec0ff */
[----:B------:R1:W-:Y:S01]  /*12650*/  LDGSTS.E [R248+0x75200], [R202.64], !P5 ;  /* 0x75200000caf87fae */ /* 0x0003e2000e921848 */
[----:B------:R-:W-:-:S03]  /*12660*/  ISETP.GE.U32.AND P6, PT, R208, 0x7ffffef5, PT ;  /* 0x7ffffef5d000780c */ /* 0x000fc60003fc6070 */
[----:B------:R1:W-:Y:S04]  /*12670*/  LDGSTS.E [R248+0x75400], [R204.64], !P5 ;  /* 0x75400000ccf87fae */ /* 0x0003e8000e921848 */
[----:B------:R-:W4:Y:S04]  /*12680*/  LDL.LU.64 R232, [R1+0xb30] ;  /* 0x000b300001e87983 */ /* 0x000f280000300a00 */
[----:B------:R1:W-:Y:S01]  /*12690*/  LDGSTS.E [R248+0x75600], [R206.64], !P5 ;  /* 0x75600000cef87fae */ /* 0x0003e2000e921848 */
[----:B------:R-:W-:Y:S01]  /*126a0*/  ISETP.GE.AND P5, PT, R251, R209, PT ;  /* 0x000000d1fb00720c */ /* 0x000fe20003fa6270 */
[----:B------:R-:W-:-:S02]  /*126b0*/  IMAD.WIDE R208, R0, 0x4, R224 ;  /* 0x0000000400d07825 */ /* 0x000fc400078e02e0 */
[----:B------:R-:W4:Y:S02]  /*126c0*/  LDL.LU.64 R228, [R1+0xb38] ;  /* 0x000b380001e47983 */ /* 0x000f240000300a00 */
[----:B------:R-:W-:Y:S02]  /*126d0*/  IMAD.MOV.U32 R224, RZ, RZ, 0x7f ;  /* 0x0000007fffe07424 */ /* 0x000fe400078e00ff */
[----:B------:R-:W4:Y:S01]  /*126e0*/  LDL.LU.64 R230, [R1+0xb40] ;  /* 0x000b400001e67983 */ /* 0x000f220000300a00 */
[----:B--2---:R-:W-:-:S04]  /*126f0*/  IMAD.WIDE R210, R0, 0x4, R210 ;  /* 0x0000000400d27825 */ /* 0x004fc800078e02d2 */
[----:B------:R-:W-:Y:S01]  /*12700*/  IMAD.WIDE R212, R0, 0x4, R212 ;  /* 0x0000000400d47825 */ /* 0x000fe200078e02d4 */
[----:B------:R1:W-:Y:S01]  /*12710*/  LDGSTS.E [R248+0x77000], [R208.64], !P0 ;  /* 0x77000000d0f87fae */ /* 0x0003e2000c121848 */
[----:B------:R-:W-:Y:S02]  /*12720*/  IADD3 R224, R224, c[0x0][0x180], RZ ;  /* 0x00006000e0e07a10 */ /* 0x000fe40007ffe0ff */
[----:B------:R-:W-:Y:S01]  /*12730*/  IMAD.WIDE R214, R0, 0x4, R214 ;  /* 0x0000000400d67825 */ /* 0x000fe200078e02d6 */
[----:B------:R-:W2:Y:S04]  /*12740*/  LDL.LU.64 R240, [R1+0xb48] ;  /* 0x000b480001f07983 */ /* 0x000ea80000300a00 */
[----:B------:R1:W-:Y:S04]  /*12750*/  LDGSTS.E [R248+0x77200], [R210.64], !P0 ;  /* 0x77200000d2f87fae */ /* 0x0003e8000c121848 */
[----:B------:R-:W2:Y:S04]  /*12760*/  LDL.LU.64 R234, [R1+0xb50] ;  /* 0x000b500001ea7983 */ /* 0x000ea80000300a00 */
[----:B------:R1:W-:Y:S04]  /*12770*/  LDGSTS.E [R248+0x77400], [R212.64], !P0 ;  /* 0x77400000d4f87fae */ /* 0x0003e8000c121848 */
[----:B------:R-:W2:Y:S04]  /*12780*/  LDL.LU.64 R236, [R1+0xb58] ;  /* 0x000b580001ec7983 */ /* 0x000ea80000300a00 */
[----:B------:R1:W-:Y:S01]  /*12790*/  LDGSTS.E [R248+0x77600], [R214.64], !P0 ;  /* 0x77600000d6f87fae */ /* 0x0003e2000c121848 */
[----:B------:R-:W-:-:S03]  /*127a0*/  ISETP.GT.AND P0, PT, R224, 0xff, PT ;  /* 0x000000ffe000780c */ /* 0x000fc60003f04270 */
[----:B------:R-:W2:Y:S01]  /*127b0*/  LDL.LU.64 R238, [R1+0xb60] ;  /* 0x000b600001ee7983 */ /* 0x000ea20000300a00 */
[----:B------:R-:W-:Y:S02]  /*127c0*/  SEL R224, RZ, 0x4, P5 ;  /* 0x00000004ffe07807 */ /* 0x000fe40002800000 */
[----:B------:R-:W-:Y:S01]  /*127d0*/  IADD3 R225, R252, -0xfb, RZ ;  /* 0xffffff05fce17810 */ /* 0x000fe20007ffe0ff */
[----:B------:R-:W2:Y:S01]  /*127e0*/  LDL.LU.64 R2, [R1+0xb68] ;  /* 0x000b680001027983 */ /* 0x000ea20000300a00 */
[----:B------:R-:W-:Y:S02]  /*127f0*/  SEL R4, R224, RZ, P0 ;  /* 0x000000ffe0047207 */ /* 0x000fe40000000000 */
[----:B------:R-:W-:Y:S01]  /*12800*/  ISETP.GE.U32.AND P0, PT, R225, 0x7ffffe86, PT ;  /* 0x7ffffe86e100780c */ /* 0x000fe20003f06070 */
[----:B------:R-:W2:Y:S04]  /*12810*/  LDL.LU.64 R242, [R1+0xb70] ;  /* 0x000b700001f27983 */ /* 0x000ea80000300a00 */
[----:B------:R-:W2:Y:S04]  /*12820*/  LDL.LU.64 R244, [R1+0xb78] ;  /* 0x000b780001f47983 */ /* 0x000ea80000300a00 */
[----:B------:R1:W-:Y:S01]  /*12830*/  STL [R1+0x238], R4 ;  /* 0x0002380401007387 */ /* 0x0003e20000100800 */
[----:B---3--:R-:W-:-:S03]  /*12840*/  IMAD.WIDE R224, R0, 0x4, R246 ;  /* 0x0000000400e07825 */ /* 0x008fc600078e02f6 */
[----:B------:R-:W3:Y:S04]  /*12850*/  LDL.LU.64 R246, [R1+0xb80] ;  /* 0x000b800001f67983 */ /* 0x000ee80000300a00 */
[----:B------:R-:W3:Y:S04]  /*12860*/  LDL.LU.64 R12, [R1+0xb88] ;  /* 0x000b8800010c7983 */ /* 0x000ee80000300a00 */
[----:B------:R-:W3:Y:S04]  /*12870*/  LDL.LU.64 R10, [R1+0xb90] ;  /* 0x000b9000010a7983 */ /* 0x000ee80000300a00 */
[----:B------:R-:W3:Y:S04]  /*12880*/  LDL.LU.64 R8, [R1+0xb98] ;  /* 0x000b980001087983 */ /* 0x000ee80000300a00 */
[----:B------:R-:W3:Y:S01]  /*12890*/  LDL.LU.64 R6, [R1+0xba0] ;  /* 0x000ba00001067983 */ /* 0x000ee20000300a00 */
[----:B----4-:R-:W-:Y:S01]  /*128a0*/  IMAD.WIDE R216, R0, 0x4, R216 ;  /* 0x0000000400d87825 */ /* 0x010fe200078e02d8 */
[----:B------:R-:W-:-:S02]  /*128b0*/  IADD3 R227, R252, -0x90, RZ ;  /* 0xffffff70fce37810 */ /* 0x000fc40007ffe0ff */
[----:B------:R-:W-:Y:S01]  /*128c0*/  IADD3 R226, R252, -0x94, RZ ;  /* 0xffffff6cfce27810 */ /* 0x000fe20007ffe0ff */
[C---:B------:R-:W-:Y:S01]  /*128d0*/  IMAD.WIDE R218, R0.reuse, 0x4, R218 ;  /* 0x0000000400da7825 */ /* 0x040fe200078e02da */
[----:B------:R4:W-:Y:S03]  /*128e0*/  LDGSTS.E [R248+0x79000], [R216.64], !P2 ;  /* 0x79000000d8f87fae */ /* 0x0009e6000d121848 */
[C---:B------:R-:W-:Y:S01]  /*128f0*/  IMAD.WIDE R220, R0.reuse, 0x4, R220 ;  /* 0x0000000400dc7825 */ /* 0x040fe200078e02dc */
[----:B------:R4:W-:Y:S03]  /*12900*/  LDGSTS.E [R248+0x79200], [R218.64], !P2 ;  /* 0x79200000daf87fae */ /* 0x0009e6000d121848 */
[----:B------:R-:W-:Y:S01]  /*12910*/  IMAD.WIDE R222, R0, 0x4, R222 ;  /* 0x0000000400de7825 */ /* 0x000fe200078e02de */
[----:B------:R4:W-:Y:S01]  /*12920*/  LDGSTS.E [R248+0x79400], [R220.64], !P2 ;  /* 0x79400000dcf87fae */ /* 0x0009e2000d121848 */
[----:B------:R-:W-:-:S03]  /*12930*/  ISETP.GE.U32.AND P5, PT, R226, 0x7ffffeed, PT ;  /* 0x7ffffeede200780c */ /* 0x000fc60003fa6070 */
[----:B------:R4:W-:Y:S01]  /*12940*/  LDGSTS.E [R248+0x79600], [R222.64], !P2 ;  /* 0x79600000def87fae */ /* 0x0009e2000d121848 */
[----:B------:R-:W-:Y:S01]  /*12950*/  ISETP.GE.U32.AND P2, PT, R227, 0x7ffffef1, PT ;  /* 0x7ffffef1e300780c */ /* 0x000fe20003f46070 */
[----:B------:R-:W-:Y:S01]  /*12960*/  IMAD.WIDE R226, R0, 0x4, R232 ;  /* 0x0000000400e27825 */ /* 0x000fe200078e02e8 */
[----:B------:R-:W-:Y:S01]  /*12970*/  IADD3 R232, R252, -0xff, RZ ;  /* 0xffffff01fce87810 */ /* 0x000fe20007ffe0ff */
[----:B------:R4:W-:Y:S04]  /*12980*/  LDGSTS.E [R248+0x7b000], [R224.64], !P4 ;  /* 0x7b000000e0f87fae */ /* 0x0009e8000e121848 */
[----:B------:R4:W-:Y:S01]  /*12990*/  LDGSTS.E [R248+0x7b200], [R226.64], !P4 ;  /* 0x7b200000e2f87fae */ /* 0x0009e2000e121848 */
[----:B------:R-:W-:-:S03]  /*129a0*/  IMAD.WIDE R228, R0, 0x4, R228 ;  /* 0x0000000400e47825 */ /* 0x000fc600078e02e4 */
[----:B------:R-:W4:Y:S01]  /*129b0*/  LDL.LU.64 R22, [R1+0xba8] ;  /* 0x000ba80001167983 */ /* 0x000f220000300a00 */
[----:B------:R-:W-:-:S03]  /*129c0*/  IMAD.WIDE R230, R0, 0x4, R230 ;  /* 0x0000000400e67825 */ /* 0x000fc600078e02e6 */
[----:B------:R1:W-:Y:S04]  /*129d0*/  LDGSTS.E [R248+0x7b400], [R228.64], !P4 ;  /* 0x7b400000e4f87fae */ /* 0x0003e8000e121848 */
[----:B------:R2:W-:Y:S01]  /*129e0*/  LDGSTS.E [R248+0x7b600], [R230.64], !P4 ;  /* 0x7b600000e6f87fae */ /* 0x0005e2000e121848 */
[----:B------:R-:W-:Y:S01]  /*129f0*/  ISETP.GE.U32.AND P4, PT, R232, 0x7ffffe82, PT ;  /* 0x7ffffe82e800780c */ /* 0x000fe20003f86070 */
[C---:B--2---:R-:W-:Y:S02]  /*12a00*/  IMAD.WIDE R232, R0.reuse, 0x4, R240 ;  /* 0x0000000400e87825 */ /* 0x044fe400078e02f0 */
[----:B------:R-:W2:Y:S04]  /*12a10*/  LDL.LU.64 R18, [R1+0xbb0] ;  /* 0x000bb00001127983 */ /* 0x000ea80000300a00 */
[----:B-1----:R-:W2:Y:S01]  /*12a20*/  LDL.LU.64 R4, [R1+0xbb8] ;  /* 0x000bb80001047983 */ /* 0x002ea20000300a00 */
[----:B------:R-:W-:Y:S01]  /*12a30*/  IMAD.WIDE R234, R0, 0x4, R234 ;  /* 0x0000000400ea7825 */ /* 0x000fe200078e02ea */
[----:B------:R-:W-:-:S02]  /*12a40*/  IADD3 R240, R252, -0x98, RZ ;  /* 0xffffff68fcf07810 */ /* 0x000fc40007ffe0ff */
[----:B------:R1:W-:Y:S04]  /*12a50*/  LDGSTS.E [R248+0x7d000], [R232.64], !P0 ;  /* 0x7d000000e8f87fae */ /* 0x0003e8000c121848 */
[----:B------:R1:W-:Y:S01]  /*12a60*/  LDGSTS.E [R248+0x7d200], [R234.64], !P0 ;  /* 0x7d200000eaf87fae */ /* 0x0003e2000c121848 */
[----:B------:R-:W-:-:S05]  /*12a70*/  IMAD.WIDE R236, R0, 0x4, R236 ;  /* 0x0000000400ec7825 */ /* 0x000fca00078e02ec */
[----:B------:R1:W-:Y:S01]  /*12a80*/  LDGSTS.E [R248+0x7d400], [R236.64], !P0 ;  /* 0x7d400000ecf87fae */ /* 0x0003e2000c121848 */
[----:B------:R-:W-:-:S05]  /*12a90*/  IMAD.WIDE R238, R0, 0x4, R238 ;  /* 0x0000000400ee7825 */ /* 0x000fca00078e02ee */
[----:B------:R1:W-:Y:S01]  /*12aa0*/  LDGSTS.E [R248+0x7d600], [R238.64], !P0 ;  /* 0x7d600000eef87fae */ /* 0x0003e2000c121848 */
[----:B------:R-:W-:Y:S01]  /*12ab0*/  ISETP.GE.U32.AND P0, PT, R240, 0x7ffffee9, PT ;  /* 0x7ffffee9f000780c */ /* 0x000fe20003f06070 */
[C---:B------:R-:W-:Y:S02]  /*12ac0*/  IMAD.WIDE R240, R0.reuse, 0x4, R2 ;  /* 0x0000000400f07825 */ /* 0x040fe400078e0202 */
[----:B------:R-:W2:Y:S02]  /*12ad0*/  LDL.LU.64 R2, [R1+0xbc0] ;  /* 0x000bc00001027983 */ /* 0x000ea40000300a00 */
[----:B------:R-:W-:Y:S01]  /*12ae0*/  IMAD.WIDE R242, R0, 0x4, R242 ;  /* 0x0000000400f27825 */ /* 0x000fe200078e02f2 */
[----:B------:R-:W-:Y:S01]  /*12af0*/  IADD3 R14, R252, -0x9c, RZ ;  /* 0xffffff64fc0e7810 */ /* 0x000fe20007ffe0ff */
[----:B------:R1:W-:Y:S02]  /*12b00*/  LDGSTS.E [R248+0x7f000], [R240.64], !P4 ;  /* 0x7f000000f0f87fae */ /* 0x0003e4000e121848 */
[----:B------:R-:W-:-:S02]  /*12b10*/  IMAD.WIDE R244, R0, 0x4, R244 ;  /* 0x0000000400f47825 */ /* 0x000fc400078e02f4 */
[----:B------:R1:W-:Y:S04]  /*12b20*/  LDGSTS.E [R248+0x7f200], [R242.64], !P4 ;  /* 0x7f200000f2f87fae */ /* 0x0003e8000e121848 */
[----:B------:R1:W-:Y:S04]  /*12b30*/  LDGSTS.E [R248+0x7f400], [R244.64], !P4 ;  /* 0x7f400000f4f87fae */ /* 0x0003e8000e121848 */
[----:B------:R-:W2:Y:S01]  /*12b40*/  LDL.LU.64 R20, [R1+0xbc8] ;  /* 0x000bc80001147983 */ /* 0x000ea20000300a00 */
[----:B---3--:R-:W-:-:S05]  /*12b50*/  IMAD.WIDE R246, R0, 0x4, R246 ;  /* 0x0000000400f67825 */ /* 0x008fca00078e02f6 */
[----:B------:R1:W-:Y:S01]  /*12b60*/  LDGSTS.E [R248+0x7f600], [R246.64], !P4 ;  /* 0x7f600000f6f87fae */ /* 0x0003e2000e121848 */
[----:B------:R-:W-:-:S03]  /*12b70*/  ISETP.GE.U32.AND P4, PT, R14, 0x7ffffee5, PT ;  /* 0x7ffffee50e00780c */ /* 0x000fc60003f86070 */
[----:B------:R-:W3:Y:S04]  /*12b80*/  LDL.LU.64 R14, [R1+0xbd0] ;  /* 0x000bd000010e7983 */ /* 0x000ee80000300a00 */
[----:B------:R-:W1:Y:S01]  /*12b90*/  S2R R249, SR_TID.X ;  /* 0x0000000000f97919 */ /* 0x000e620000002100 */
[----:B------:R-:W-:-:S04]  /*12ba0*/  IMAD.WIDE R26, R0, 0x4, R12 ;  /* 0x00000004001a7825 */ /* 0x000fc800078e020c */
[C---:B------:R-:W-:Y:S01]  /*12bb0*/  IMAD.WIDE R24, R0.reuse, 0x4, R10 ;  /* 0x0000000400187825 */ /* 0x040fe200078e020a */
[----:B------:R-:W-:Y:S03]  /*12bc0*/  STL.64 [R1+0x228], R26 ;  /* 0x0002281a01007387 */ /* 0x000fe60000100a00 */
[C---:B------:R-:W-:Y:S01]  /*12bd0*/  IMAD.WIDE R16, R0.reuse, 0x4, R8 ;  /* 0x0000000400107825 */ /* 0x040fe200078e0208 */
[----:B------:R-:W3:Y:S03]  /*12be0*/  LDL.LU.64 R12, [R1+0xbd8] ;  /* 0x000bd800010c7983 */ /* 0x000ee60000300a00 */
[----:B------:R-:W-:Y:S01]  /*12bf0*/  IMAD.WIDE R8, R0, 0x4, R6 ;  /* 0x0000000400087825 */ /* 0x000fe200078e0206 */
[----:B------:R-:W3:Y:S01]  /*12c00*/  LDL.LU.64 R10, [R1+0xbe0] ;  /* 0x000be000010a7983 */ /* 0x000ee20000300a00 */
[----:B-1----:R-:W-:-:S04]  /*12c10*/  LOP3.LUT R249, R249, 0x7f, RZ, 0xc0, !PT ;  /* 0x0000007ff9f97812 */ /* 0x002fc800078ec0ff */
[----:B------:R-:W-:-:S04]  /*12c20*/  SHF.L.U32 R249, R249, 0x2, RZ ;  /* 0x00000002f9f97819 */ /* 0x000fc800000006ff */
[----:B------:R-:W-:Y:S01]  /*12c30*/  LOP3.LUT R249, R249, 0x60, RZ, 0x3c, !PT ;  /* 0x00000060f9f97812 */ /* 0x000fe200078e3cff */
[----:B------:R-:W-:Y:S01]  /*12c40*/  STL.64 [R1+0x240], R24 ;  /* 0x0002401801007387 */ /* 0x000fe20000100a00 */
[----:B------:R-:W-:-:S03]  /*12c50*/  IADD3 R6, R252, -0xa0, RZ ;  /* 0xffffff60fc067810 */ /* 0x000fc60007ffe0ff */
[----:B------:R4:W-:Y:S04]  /*12c60*/  LDGSTS.E [R249+0x41800], [R26.64], !P3 ;  /* 0x418000001af97fae */ /* 0x0009e8000d921848 */
[----:B------:R1:W-:Y:S04]  /*12c70*/  STL.64 [R1+0x258], R16 ;  /* 0x0002581001007387 */ /* 0x0003e80000100a00 */
[----:B------:R1:W-:Y:S04]  /*12c80*/  LDGSTS.E [R249+0x41a00], [R24.64], !P3 ;  /* 0x41a0000018f97fae */ /* 0x0003e8000d921848 */
[----:B------:R1:W-:Y:S04]  /*12c90*/  STL.64 [R1+0x270], R8 ;  /* 0x0002700801007387 */ /* 0x0003e80000100a00 */
[----:B------:R1:W-:Y:S04]  /*12ca0*/  LDGSTS.E [R249+0x41c00], [R16.64], !P3 ;  /* 0x41c0000010f97fae */ /* 0x0003e8000d921848 */
[----:B------:R4:W-:Y:S01]  /*12cb0*/  LDGSTS.E [R249+0x41e00], [R8.64], !P3 ;  /* 0x41e0000008f97fae */ /* 0x0009e2000d921848 */
[----:B------:R-:W-:-:S03]  /*12cc0*/  ISETP.GE.U32.AND P3, PT, R6, 0x7ffffee1, PT ;  /* 0x7ffffee10600780c */ /* 0x000fc60003f66070 */
[----:B-1----:R-:W3:Y:S04]  /*12cd0*/  LDL.LU.64 R16, [R1+0xbe8] ;  /* 0x000be80001107983 */ /* 0x002ee80000300a00 */
[----:B----4-:R-:W4:Y:S04]  /*12ce0*/  LDL.LU.64 R8, [R1+0xbf0] ;  /* 0x000bf00001087983 */ /* 0x010f280000300a00 */
[----:B------:R-:W4:Y:S01]  /*12cf0*/  LDL.LU.64 R6, [R1+0xbf8] ;  /* 0x000bf80001067983 */ /* 0x000f220000300a00 */
[----:B------:R-:W-:-:S04]  /*12d00*/  IMAD.WIDE R26, R0, 0x4, R22 ;  /* 0x00000004001a7825 */ /* 0x000fc800078e0216 */
[C---:B--2---:R-:W-:Y:S01]  /*12d10*/  IMAD.WIDE R22, R0.reuse, 0x4, R4 ;  /* 0x0000000400167825 */ /* 0x044fe200078e0204 */
[----:B------:R1:W-:Y:S04]  /*12d20*/  LDGSTS.E [R249+0x43800], [R26.64], !P1 ;  /* 0x438000001af97fae */ /* 0x0003e8000c921848 */
[----:B------:R-:W2:Y:S01]  /*12d30*/  LDL.LU.64 R4, [R1+0xc00] ;  /* 0x000c000001047983 */ /* 0x000ea20000300a00 */
[----:B------:R-:W-:-:S04]  /*12d40*/  IMAD.WIDE R24, R0, 0x4, R18 ;  /* 0x0000000400187825 */ /* 0x000fc800078e0212 */
[----:B------:R-:W-:Y:S01]  /*12d50*/  IMAD.WIDE R18, R0, 0x4, R2 ;  /* 0x0000000400127825 */ /* 0x000fe200078e0202 */
[----:B------:R-:W-:Y:S01]  /*12d60*/  STL.64 [R1+0x288], R26 ;  /* 0x0002881a01007387 */ /* 0x000fe20000100a00 */
[----:B------:R-:W-:-:S03]  /*12d70*/  IADD3 R2, R252, -0xa4, RZ ;  /* 0xffffff5cfc027810 */ /* 0x000fc60007ffe0ff */
[----:B------:R-:W-:Y:S04]  /*12d80*/  STL.64 [R1+0x2a0], R24 ;  /* 0x0002a01801007387 */ /* 0x000fe80000100a00 */
[----:B------:R1:W-:Y:S04]  /*12d90*/  STL.64 [R1+0x2b8], R22 ;  /* 0x0002b81601007387 */ /* 0x0003e80000100a00 */
[----:B------:R3:W-:Y:S04]  /*12da0*/  LDGSTS.E [R249+0x43a00], [R24.64], !P1 ;  /* 0x43a0000018f97fae */ /* 0x0007e8000c921848 */
[----:B------:R1:W-:Y:S04]  /*12db0*/  STL.64 [R1+0x2d0], R18 ;  /* 0x0002d01201007387 */ /* 0x0003e80000100a00 */
[----:B------:R1:W-:Y:S04]  /*12dc0*/  LDGSTS.E [R249+0x43c00], [R22.64], !P1 ;  /* 0x43c0000016f97fae */ /* 0x0003e8000c921848 */
[----:B------:R1:W-:Y:S01]  /*12dd0*/  LDGSTS.E [R249+0x43e00], [R18.64], !P1 ;  /* 0x43e0000012f97fae */ /* 0x0003e2000c921848 */
[----:B------:R-:W-:-:S03]  /*12de0*/  ISETP.GE.U32.AND P1, PT, R2, 0x7ffffedd, PT ;  /* 0x7ffffedd0200780c */ /* 0x000fc60003f26070 */
[----:B-1----:R-:W2:Y:S04]  /*12df0*/  LDL.LU.64 R22, [R1+0xc08] ;  /* 0x000c080001167983 */ /* 0x002ea80000300a00 */
[----:B------:R-:W2:Y:S04]  /*12e00*/  LDL.LU.64 R18, [R1+0xc10] ;  /* 0x000c100001127983 */ /* 0x000ea80000300a00 */
[----:B------:R-:W2:Y:S01]  /*12e10*/  LDL.LU.64 R2, [R1+0xc18] ;  /* 0x000c180001027983 */ /* 0x000ea20000300a00 */
[----:B---3--:R-:W-:-:S03]  /*12e20*/  IMAD.WIDE R24, R0, 0x4, R14 ;  /* 0x0000000400187825 */ /* 0x008fc600078e020e */
[----:B------:R-:W3:Y:S01]  /*12e30*/  LDL.LU.64 R14, [R1+0xc20] ;  /* 0x000c2000010e7983 */ /* 0x000ee20000300a00 */
[----:B------:R-:W-:Y:S01]  /*12e40*/  IMAD.WIDE R26, R0, 0x4, R20 ;  /* 0x00000004001a7825 */ /* 0x000fe200078e0214 */
[----:B------:R-:W-:-:S04]  /*12e50*/  IADD3 R20, R252, -0xa8, RZ ;  /* 0xffffff58fc147810 */ /* 0x000fc80007ffe0ff */
[----:B------:R-:W-:Y:S01]  /*12e60*/  STL.64 [R1+0x2e8], R26 ;  /* 0x0002e81a01007387 */ /* 0x000fe20000100a00 */
[----:B------:R-:W-:-:S03]  /*12e70*/  IMAD.WIDE R12, R0, 0x4, R12 ;  /* 0x00000004000c7825 */ /* 0x000fc600078e020c */
[----:B------:R-:W-:Y:S01]  /*12e80*/  STL.64 [R1+0x300], R24 ;  /* 0x0003001801007387 */ /* 0x000fe20000100a00 */
[----:B------:R-:W-:-:S03]  /*12e90*/  IMAD.WIDE R10, R0, 0x4, R10 ;  /* 0x00000004000a7825 */ /* 0x000fc600078e020a */
        /* <DEDUP_REMOVED lines=8> */
[----:B------:R-:W3:Y:S01]  /*12f20*/  LDL.LU.64 R10, [R1+0xc30] ;  /* 0x000c3000010a7983 */ /* 0x000ee20000300a00 */
[----:B------:R-:W-:-:S04]  /*12f30*/  IMAD.WIDE R26, R0, 0x4, R16 ;  /* 0x00000004001a7825 */ /* 0x000fc800078e0210 */
[C---:B----4-:R-:W-:Y:S01]  /*12f40*/  IMAD.WIDE R24, R0.reuse, 0x4, R8 ;  /* 0x0000000400187825 */ /* 0x050fe200078e0208 */
[----:B------:R1:W-:Y:S03]  /*12f50*/  LDGSTS.E [R249+0x47800], [R26.64], !P2 ;  /* 0x478000001af97fae */ /* 0x0003e6000d121848 */
[C---:B------:R-:W-:Y:S01]  /*12f60*/  IMAD.WIDE R20, R0.reuse, 0x4, R6 ;  /* 0x0000000400147825 */ /* 0x040fe200078e0206 */
[----:B------:R-:W4:Y:S04]  /*12f70*/  LDL.LU.64 R8, [R1+0xc38] ;  /* 0x000c380001087983 */ /* 0x000f280000300a00 */
[----:B------:R-:W-:Y:S04]  /*12f80*/  STL.64 [R1+0x340], R26 ;  /* 0x0003401a01007387 */ /* 0x000fe80000100a00 */
[----:B------:R-:W4:Y:S01]  /*12f90*/  LDL.LU.64 R6, [R1+0xc40] ;  /* 0x000c400001067983 */ /* 0x000f220000300a00 */
[----:B--2---:R-:W-:Y:S01]  /*12fa0*/  IMAD.WIDE R16, R0, 0x4, R4 ;  /* 0x0000000400107825 */ /* 0x004fe200078e0204 */
[----:B------:R-:W-:-:S02]  /*12fb0*/  IADD3 R4, R252, -0xac, RZ ;  /* 0xffffff54fc047810 */ /* 0x000fc40007ffe0ff */
[----:B------:R-:W-:Y:S04]  /*12fc0*/  STL.64 [R1+0x348], R24 ;  /* 0x0003481801007387 */ /* 0x000fe80000100a00 */
[----:B------:R2:W-:Y:S04]  /*12fd0*/  STL.64 [R1+0x350], R20 ;  /* 0x0003501401007387 */ /* 0x0005e80000100a00 */
[----:B------:R1:W-:Y:S04]  /*12fe0*/  LDGSTS.E [R249+0x47a00], [R24.64], !P2 ;  /* 0x47a0000018f97fae */ /* 0x0003e8000d121848 */
[----:B------:R1:W-:Y:S04]  /*12ff0*/  STL.64 [R1+0x358], R16 ;  /* 0x0003581001007387 */ /* 0x0003e80000100a00 */
[----:B------:R2:W-:Y:S04]  /*13000*/  LDGSTS.E [R249+0x47c00], [R20.64], !P2 ;  /* 0x47c0000014f97fae */ /* 0x0005e8000d121848 */
[----:B------:R1:W-:Y:S01]  /*13010*/  LDGSTS.E [R249+0x47e00], [R16.64], !P2 ;  /* 0x47e0000010f97fae */ /* 0x0003e2000d121848 */
[----:B------:R-:W-:-:S03]  /*13020*/  ISETP.GE.U32.AND P2, PT, R4, 0x7ffffed5, PT ;  /* 0x7ffffed50400780c */ /* 0x000fc60003f46070 */
[----:B--2---:R-:W2:Y:S04]  /*13030*/  LDL.LU.64 R20, [R1+0xc48] ;  /* 0x000c480001147983 */ /* 0x004ea80000300a00 */
[----:B-1----:R-:W2:Y:S04]  /*13040*/  LDL.LU.64 R16, [R1+0xc50] ;  /* 0x000c500001107983 */ /* 0x002ea80000300a00 */
[----:B------:R-:W2:Y:S01]  /*13050*/  LDL.LU.64 R4, [R1+0xc58] ;  /* 0x000c580001047983 */ /* 0x000ea20000300a00 */
[----:B------:R-:W-:-:S04]  /*13060*/  IMAD.WIDE R26, R0, 0x4, R22 ;  /* 0x00000004001a7825 */ /* 0x000fc800078e0216 */
[C---:B------:R-:W-:Y:S01]  /*13070*/  IMAD.WIDE R24, R0.reuse, 0x4, R18 ;  /* 0x0000000400187825 */ /* 0x040fe200078e0212 */
[----:B------:R1:W-:Y:S03]  /*13080*/  LDGSTS.E [R249+0x49800], [R26.64], !P5 ;  /* 0x498000001af97fae */ /* 0x0003e6000e921848 */
[C---:B------:R-:W-:Y:S01]  /*13090*/  IMAD.WIDE R22, R0.reuse, 0x4, R2 ;  /* 0x0000000400167825 */ /* 0x040fe200078e0202 */
[----:B------:R1:W-:Y:S04]  /*130a0*/  LDGSTS.E [R249+0x49a00], [R24.64], !P5 ;  /* 0x49a0000018f97fae */ /* 0x0003e8000e921848 */
[----:B------:R-:W2:Y:S04]  /*130b0*/  LDL.LU.64 R2, [R1+0xc60] ;  /* 0x000c600001027983 */ /* 0x000ea80000300a00 */
[----:B------:R-:W-:Y:S04]  /*130c0*/  STL.64 [R1+0x360], R26 ;  /* 0x0003601a01007387 */ /* 0x000fe80000100a00 */
[----:B------:R-:W-:Y:S04]  /*130d0*/  STL.64 [R1+0x368], R24 ;  /* 0x0003681801007387 */ /* 0x000fe80000100a00 */
[----:B------:R-:W-:Y:S04]  /*130e0*/  STL.64 [R1+0x370], R22 ;  /* 0x0003701601007387 */ /* 0x000fe80000100a00 */
[----:B------:R1:W-:Y:S01]  /*130f0*/  LDGSTS.E [R249+0x49c00], [R22.64], !P5 ;  /* 0x49c0000016f97fae */ /* 0x0003e2000e921848 */
[----:B---3--:R-:W-:Y:S01]  /*13100*/  IMAD.WIDE R18, R0, 0x4, R14 ;  /* 0x0000000400127825 */ /* 0x008fe200078e020e */
[----:B------:R-:W-:-:S04]  /*13110*/  IADD3 R14, R252, -0xb0, RZ ;  /* 0xffffff50fc0e7810 */ /* 0x000fc80007ffe0ff */
[----:B------:R3:W-:Y:S04]  /*13120*/  STL.64 [R1+0x378], R18 ;  /* 0x0003781201007387 */ /* 0x0007e80000100a00 */
[----:B------:R3:W-:Y:S01]  /*13130*/  LDGSTS.E [R249+0x49e00], [R18.64], !P5 ;  /* 0x49e0000012f97fae */ /* 0x0007e2000e921848 */
[----:B------:R-:W-:-:S03]  /*13140*/  ISETP.GE.U32.AND P5, PT, R14, 0x7ffffed1, PT ;  /* 0x7ffffed10e00780c */ /* 0x000fc60003fa6070 */
[----:B---3--:R-:W3:Y:S04]  /*13150*/  LDL.LU.64 R18, [R1+0xc68] ;  /* 0x000c680001127983 */ /* 0x008ee80000300a00 */
[----:B------:R-:W3:Y:S01]  /*13160*/  LDL.LU.64 R14, [R1+0xc70] ;  /* 0x000c7000010e7983 */ /* 0x000ee20000300a00 */
[----:B-1----:R-:W-:-:S03]  /*13170*/  IMAD.WIDE R26, R0, 0x4, R12 ;  /* 0x00000004001a7825 */ /* 0x002fc600078e020c */
[----:B------:R-:W3:Y:S01]  /*13180*/  LDL.LU.64 R12, [R1+0xc78] ;  /* 0x000c7800010c7983 */ /* 0x000ee20000300a00 */
[----:B------:R-:W-:-:S03]  /*13190*/  IMAD.WIDE R24, R0, 0x4, R10 ;  /* 0x0000000400187825 */ /* 0x000fc600078e020a */
[----:B------:R-:W3:Y:S04]  /*131a0*/  LDL.LU.64 R10, [R1+0xc80] ;  /* 0x000c8000010a7983 */ /* 0x000ee80000300a00 */
[----:B------:R-:W-:Y:S04]  /*131b0*/  STL.64 [R1+0x380], R26 ;  /* 0x0003801a01007387 */ /* 0x000fe80000100a00 */
[----:B------:R-:W-:Y:S04]  /*131c0*/  STL.64 [R1+0x388], R24 ;  /* 0x0003881801007387 */ /* 0x000fe80000100a00 */
[----:B------:R2:W-:Y:S04]  /*131d0*/  LDGSTS.E [R249+0x4b800], [R26.64], !P0 ;  /* 0x4b8000001af97fae */ /* 0x0005e8000c121848 */
[----:B------:R1:W-:Y:S01]  /*131e0*/  LDGSTS.E [R249+0x4ba00], [R24.64], !P0 ;  /* 0x4ba0000018f97fae */ /* 0x0003e2000c121848 */
[----:B----4-:R-:W-:-:S04]  /*131f0*/  IMAD.WIDE R8, R0, 0x4, R8 ;  /* 0x0000000400087825 */ /* 0x010fc800078e0208 */
[----:B------:R-:W-:Y:S01]  /*13200*/  IMAD.WIDE R6, R0, 0x4, R6 ;  /* 0x0000000400067825 */ /* 0x000fe200078e0206 */
[----:B------:R4:W-:Y:S04]  /*13210*/  STL.64 [R1+0x390], R8 ;  /* 0x0003900801007387 */ /* 0x0009e80000100a00 */
[----:B------:R1:W-:Y:S04]  /*13220*/  STL.64 [R1+0x3a0], R6 ;  /* 0x0003a00601007387 */ /* 0x0003e80000100a00 */
[----:B------:R4:W-:Y:S04]  /*13230*/  LDGSTS.E [R249+0x4bc00], [R8.64], !P0 ;  /* 0x4bc0000008f97fae */ /* 0x0009e8000c121848 */
[----:B------:R1:W-:Y:S04]  /*13240*/  LDGSTS.E [R249+0x4be00], [R6.64], !P0 ;  /* 0x4be0000006f97fae */ /* 0x0003e8000c121848 */
[----:B----4-:R-:W4:Y:S04]  /*13250*/  LDL.LU.64 R8, [R1+0xc88] ;  /* 0x000c880001087983 */ /* 0x010f280000300a00 */
[----:B-1----:R-:W4:Y:S01]  /*13260*/  LDL.LU.64 R6, [R1+0xc90] ;  /* 0x000c900001067983 */ /* 0x002f220000300a00 */
[----:B------:R-:W-:Y:S01]  /*13270*/  IADD3 R22, R252, -0xb4, RZ ;  /* 0xffffff4cfc167810 */ /* 0x000fe20007ffe0ff */
[----:B--2---:R-:W-:-:S03]  /*13280*/  IMAD.WIDE R26, R0, 0x4, R20 ;  /* 0x00000004001a7825 */ /* 0x004fc600078e0214 */
[----:B------:R-:W-:Y:S01]  /*13290*/  ISETP.GE.U32.AND P0, PT, R22, 0x7ffffecd, PT ;  /* 0x7ffffecd1600780c */ /* 0x000fe20003f06070 */
[C---:B------:R-:W-:Y:S01]  /*132a0*/  IMAD.WIDE R24, R0.reuse, 0x4, R16 ;  /* 0x0000000400187825 */ /* 0x040fe200078e0210 */
[----:B------:R3:W-:Y:S03]  /*132b0*/  LDGSTS.E [R249+0x4d800], [R26.64], !P4 ;  /* 0x4d8000001af97fae */ /* 0x0007e6000e121848 */
[C---:B------:R-:W-:Y:S01]  /*132c0*/  IMAD.WIDE R22, R0.reuse, 0x4, R4 ;  /* 0x0000000400167825 */ /* 0x040fe200078e0204 */
[----:B------:R-:W2:Y:S04]  /*132d0*/  LDL.LU.64 R16, [R1+0xc98] ;  /* 0x000c980001107983 */ /* 0x000ea80000300a00 */
[----:B------:R-:W-:Y:S04]  /*132e0*/  STL.64 [R1+0x3a8], R26 ;  /* 0x0003a81a01007387 */ /* 0x000fe80000100a00 */
[----:B------:R-:W2:Y:S01]  /*132f0*/  LDL.LU.64 R4, [R1+0xca0] ;  /* 0x000ca00001047983 */ /* 0x000ea20000300a00 */
[----:B------:R-:W-:Y:S01]  /*13300*/  IMAD.WIDE R20, R0, 0x4, R2 ;  /* 0x0000000400147825 */ /* 0x000fe200078e0202 */
[----:B------:R-:W-:-:S02]  /*13310*/  IADD3 R2, R252, -0xb8, RZ ;  /* 0xffffff48fc027810 */ /* 0x000fc40007ffe0ff */
[----:B------:R-:W-:Y:S04]  /*13320*/  STL.64 [R1+0x3b0], R24 ;  /* 0x0003b01801007387 */ /* 0x000fe80000100a00 */
[----:B------:R1:W-:Y:S04]  /*13330*/  LDGSTS.E [R249+0x4da00], [R24.64], !P4 ;  /* 0x4da0000018f97fae */ /* 0x0003e8000e121848 */
[----:B------:R-:W-:Y:S04]  /*13340*/  STL.64 [R1+0x3b8], R22 ;  /* 0x0003b81601007387 */ /* 0x000fe80000100a00 */
[----:B------:R1:W-:Y:S04]  /*13350*/  LDGSTS.E [R249+0x4dc00], [R22.64], !P4 ;  /* 0x4dc0000016f97fae */ /* 0x0003e8000e121848 */
[----:B------:R1:W-:Y:S04]  /*13360*/  STL.64 [R1+0x3d0], R20 ;  /* 0x0003d01401007387 */ /* 0x0003e80000100a00 */
[----:B------:R1:W-:Y:S01]  /*13370*/  LDGSTS.E [R249+0x4de00], [R20.64], !P4 ;  /* 0x4de0000014f97fae */ /* 0x0003e2000e121848 */
[----:B------:R-:W-:-:S03]  /*13380*/  ISETP.GE.U32.AND P4, PT, R2, 0x7ffffec9, PT ;  /* 0x7ffffec90200780c */ /* 0x000fc60003f86070 */
[----:B-1----:R-:W2:Y:S04]  /*13390*/  LDL.LU.64 R20, [R1+0xca8] ;  /* 0x000ca80001147983 */ /* 0x002ea80000300a00 */
[----:B------:R-:W2:Y:S01]  /*133a0*/  LDL.LU.64 R2, [R1+0xcb0] ;  /* 0x000cb00001027983 */ /* 0x000ea20000300a00 */
[----:B---3--:R-:W-:-:S03]  /*133b0*/  IMAD.WIDE R26, R0, 0x4, R18 ;  /* 0x00000004001a7825 */ /* 0x008fc600078e0212 */
[----:B------:R-:W3:Y:S01]  /*133c0*/  LDL.LU.64 R18, [R1+0xcb8] ;  /* 0x000cb80001127983 */ /* 0x000ee20000300a00 */
[----:B------:R-:W-:-:S03]  /*133d0*/  IMAD.WIDE R24, R0, 0x4, R14 ;  /* 0x0000000400187825 */ /* 0x000fc600078e020e */
[----:B------:R-:W3:Y:S04]  /*133e0*/  LDL.LU.64 R14, [R1+0xcc0] ;  /* 0x000cc000010e7983 */ /* 0x000ee80000300a00 */
[----:B------:R-:W-:Y:S04]  /*133f0*/  STL.64 [R1+0x3e0], R26 ;  /* 0x0003e01a01007387 */ /* 0x000fe80000100a00 */
[----:B------:R4:W-:Y:S04]  /*13400*/  LDGSTS.E [R249+0x4f800], [R26.64], !P3 ;  /* 0x4f8000001af97fae */ /* 0x0009e8000d921848 */
[----:B------:R-:W-:Y:S04]  /*13410*/  STL.64 [R1+0x3f0], R24 ;  /* 0x0003f01801007387 */ /* 0x000fe80000100a00 */
[----:B------:R1:W-:Y:S01]  /*13420*/  LDGSTS.E [R249+0x4fa00], [R24.64], !P3 ;  /* 0x4fa0000018f97fae */ /* 0x0003e2000d921848 */
[----:B------:R-:W-:-:S04]  /*13430*/  IMAD.WIDE R22, R0, 0x4, R12 ;  /* 0x0000000400167825 */ /* 0x000fc800078e020c */
[----:B------:R-:W-:Y:S01]  /*13440*/  IMAD.WIDE R12, R0, 0x4, R10 ;  /* 0x00000004000c7825 */ /* 0x000fe200078e020a */
[----:B------:R-:W-:Y:S01]  /*13450*/  IADD3 R10, R252, -0xbc, RZ ;  /* 0xffffff44fc0a7810 */ /* 0x000fe20007ffe0ff */
[----:B------:R-:W-:Y:S04]  /*13460*/  STL.64 [R1+0x400], R22 ;  /* 0x0004001601007387 */ /* 0x000fe80000100a00 */
[----:B------:R2:W-:Y:S04]  /*13470*/  LDGSTS.E [R249+0x4fc00], [R22.64], !P3 ;  /* 0x4fc0000016f97fae */ /* 0x0005e8000d921848 */
[----:B------:R1:W-:Y:S04]  /*13480*/  STL.64 [R1+0x410], R12 ;  /* 0x0004100c01007387 */ /* 0x0003e80000100a00 */
[----:B------:R1:W-:Y:S01]  /*13490*/  LDGSTS.E [R249+0x4fe00], [R12.64], !P3 ;  /* 0x4fe000000cf97fae */ /* 0x0003e2000d921848 */
[----:B------:R-:W-:-:S03]  /*134a0*/  ISETP.GE.U32.AND P3, PT, R10, 0x7ffffec5, PT ;  /* 0x7ffffec50a00780c */ /* 0x000fc60003f66070 */
[----:B-1----:R-:W3:Y:S04]  /*134b0*/  LDL.LU.64 R12, [R1+0xcc8] ;  /* 0x000cc800010c7983 */ /* 0x002ee80000300a00 */
[----:B------:R-:W3:Y:S01]  /*134c0*/  LDL.LU.64 R10, [R1+0xcd0] ;  /* 0x000cd000010a7983 */ /* 0x000ee20000300a00 */
[----:B----4-:R-:W-:-:S03]  /*134d0*/  IMAD.WIDE R26, R0, 0x4, R8 ;  /* 0x00000004001a7825 */ /* 0x010fc600078e0208 */
[----:B------:R-:W4:Y:S01]  /*134e0*/  LDL.LU.64 R8, [R1+0xcd8] ;  /* 0x000cd80001087983 */ /* 0x000f220000300a00 */
[----:B------:R-:W-:-:S03]  /*134f0*/  IMAD.WIDE R24, R0, 0x4, R6 ;  /* 0x0000000400187825 */ /* 0x000fc600078e0206 */
[----:B------:R-:W4:Y:S04]  /*13500*/  LDL.LU.64 R6, [R1+0xce0] ;  /* 0x000ce00001067983 */ /* 0x000f280000300a00 */
[----:B------:R-:W-:Y:S04]  /*13510*/  STL.64 [R1+0x420], R26 ;  /* 0x0004201a01007387 */ /* 0x000fe80000100a00 */
[----:B------:R-:W-:Y:S04]  /*13520*/  STL.64 [R1+0x430], R24 ;  /* 0x0004301801007387 */ /* 0x000fe80000100a00 */
[----:B------:R1:W-:Y:S01]  /*13530*/  LDGSTS.E [R249+0x51800], [R26.64], !P1 ;  /* 0x518000001af97fae */ /* 0x0003e2000c921848 */
[----:B--2---:R-:W-:-:S03]  /*13540*/  IMAD.WIDE R22, R0, 0x4, R16 ;  /* 0x0000000400167825 */ /* 0x004fc600078e0210 */
[----:B------:R2:W-:Y:S01]  /*13550*/  LDGSTS.E [R249+0x51a00], [R24.64], !P1 ;  /* 0x51a0000018f97fae */ /* 0x0005e2000c921848 */
[----:B------:R-:W-:Y:S01]  /*13560*/  IMAD.WIDE R16, R0, 0x4, R4 ;  /* 0x0000000400107825 */ /* 0x000fe200078e0204 */
[----:B------:R-:W-:Y:S02]  /*13570*/  IADD3 R4, R252, -0xc0, RZ ;  /* 0xffffff40fc047810 */ /* 0x000fe40007ffe0ff */
[----:B------:R1:W-:Y:S04]  /*13580*/  STL.64 [R1+0x440], R22 ;  /* 0x0004401601007387 */ /* 0x0003e80000100a00 */
[----:B------:R1:W-:Y:S04]  /*13590*/  STL.64 [R1+0x450], R16 ;  /* 0x0004501001007387 */ /* 0x0003e80000100a00 */
[----:B------:R1:W-:Y:S04]  /*135a0*/  LDGSTS.E [R249+0x51c00], [R22.64], !P1 ;  /* 0x51c0000016f97fae */ /* 0x0003e8000c921848 */
[----:B------:R1:W-:Y:S01]  /*135b0*/  LDGSTS.E [R249+0x51e00], [R16.64], !P1 ;  /* 0x51e0000010f97fae */ /* 0x0003e2000c921848 */
[----:B------:R-:W-:-:S03]  /*135c0*/  ISETP.GE.U32.AND P1, PT, R4, 0x7ffffec1, PT ;  /* 0x7ffffec10400780c */ /* 0x000fc60003f26070 */
[----:B-1----:R-:W4:Y:S04]  /*135d0*/  LDL.LU.64 R22, [R1+0xce8] ;  /* 0x000ce80001167983 */ /* 0x002f280000300a00 */
[----:B------:R-:W4:Y:S04]  /*135e0*/  LDL.LU.64 R16, [R1+0xcf0] ;  /* 0x000cf00001107983 */ /* 0x000f280000300a00 */
[----:B------:R-:W4:Y:S01]  /*135f0*/  LDL.LU.64 R4, [R1+0xcf8] ;  /* 0x000cf80001047983 */ /* 0x000f220000300a00 */
[----:B------:R-:W-:-:S04]  /*13600*/  IMAD.WIDE R26, R0, 0x4, R20 ;  /* 0x00000004001a7825 */ /* 0x000fc800078e0214 */
[C---:B--2---:R-:W-:Y:S01]  /*13610*/  IMAD.WIDE R24, R0.reuse, 0x4, R2 ;  /* 0x0000000400187825 */ /* 0x044fe200078e0202 */
[----:B------:R1:W-:Y:S04]  /*13620*/  LDGSTS.E [R249+0x53800], [R26.64], !P6 ;  /* 0x538000001af97fae */ /* 0x0003e8000f121848 */
[----:B------:R-:W2:Y:S04]  /*13630*/  LDL.LU.64 R2, [R1+0xd00] ;  /* 0x000d000001027983 */ /* 0x000ea80000300a00 */
[----:B------:R-:W-:Y:S04]  /*13640*/  STL.64 [R1+0x460], R26 ;  /* 0x0004601a01007387 */ /* 0x000fe80000100a00 */
[----:B------:R-:W-:Y:S04]  /*13650*/  STL.64 [R1+0x470], R24 ;  /* 0x0004701801007387 */ /* 0x000fe80000100a00 */
[----:B------:R1:W-:Y:S01]  /*13660*/  LDGSTS.E [R249+0x53a00], [R24.64], !P6 ;  /* 0x53a0000018f97fae */ /* 0x0003e2000f121848 */
[----:B---3--:R-:W-:-:S04]  /*13670*/  IMAD.WIDE R20, R0, 0x4, R18 ;  /* 0x0000000400147825 */ /* 0x008fc800078e0212 */
[----:B------:R-:W-:Y:S01]  /*13680*/  IMAD.WIDE R18, R0, 0x4, R14 ;  /* 0x0000000400127825 */ /* 0x000fe200078e020e */
[----:B------:R-:W-:Y:S01]  /*13690*/  IADD3 R14, R252, -0xc4, RZ ;  /* 0xffffff3cfc0e7810 */ /* 0x000fe20007ffe0ff */
[----:B------:R3:W-:Y:S04]  /*136a0*/  STL.64 [R1+0x7a8], R20 ;  /* 0x0007a81401007387 */ /* 0x0007e80000100a00 */
[----:B------:R3:W-:Y:S04]  /*136b0*/  LDGSTS.E [R249+0x53c00], [R20.64], !P6 ;  /* 0x53c0000014f97fae */ /* 0x0007e8000f121848 */
[----:B------:R1:W-:Y:S04]  /*136c0*/  STL.64 [R1+0x7b8], R18 ;  /* 0x0007b81201007387 */ /* 0x0003e80000100a00 */
[----:B------:R1:W-:Y:S01]  /*136d0*/  LDGSTS.E [R249+0x53e00], [R18.64], !P6 ;  /* 0x53e0000012f97fae */ /* 0x0003e2000f121848 */
[----:B------:R-:W-:-:S03]  /*136e0*/  ISETP.GE.U32.AND P6, PT, R14, 0x7ffffebd, PT ;  /* 0x7ffffebd0e00780c */ /* 0x000fc60003fc6070 */
[----:B---3--:R-:W3:Y:S04]  /*136f0*/  LDL.LU.64 R20, [R1+0xd08] ;  /* 0x000d080001147983 */ /* 0x008ee80000300a00 */
[----:B------:R-:W3:Y:S04]  /*13700*/  LDL.LU.64 R14, [R1+0xd60] ;  /* 0x000d6000010e7983 */ /* 0x000ee80000300a00 */
[----:B-1----:R-:W3:Y:S01]  /*13710*/  LDL.LU.64 R18, [R1+0xd70] ;  /* 0x000d700001127983 */ /* 0x002ee20000300a00 */
[----:B------:R-:W-:-:S03]  /*13720*/  IMAD.WIDE R26, R0, 0x4, R12 ;  /* 0x00000004001a7825 */ /* 0x000fc600078e020c */
[----:B------:R-:W3:Y:S01]  /*13730*/  LDL.LU.64 R12, [R1+0xd80] ;  /* 0x000d8000010c7983 */ /* 0x000ee20000300a00 */
[----:B------:R-:W-:-:S03]  /*13740*/  IMAD.WIDE R24, R0, 0x4, R10 ;  /* 0x0000000400187825 */ /* 0x000fc600078e020a */
        /* <DEDUP_REMOVED lines=12> */
[----:B------:R-:W-:-:S04]  /*13810*/  IADD3 R6, R252, -0xc8, RZ ;  /* 0xffffff38fc067810 */ /* 0x000fc80007ffe0ff */
[----:B------:R-:W-:Y:S02]  /*13820*/  ISETP.GE.U32.AND P2, PT, R6, 0x7ffffeb9, PT ;  /* 0x7ffffeb90600780c */ /* 0x000fe40003f46070 */
[----:B------:R-:W4:Y:S01]  /*13830*/  LDL.LU.64 R6, [R1+0xdb0] ;  /* 0x000db00001067983 */ /* 0x000f220000300a00 */
[----:B------:R-:W-:-:S04]  /*13840*/  IMAD.WIDE R26, R0, 0x4, R22 ;  /* 0x00000004001a7825 */ /* 0x000fc800078e0216 */
[C---:B------:R-:W-:Y:S01]  /*13850*/  IMAD.WIDE R24, R0.reuse, 0x4, R16 ;  /* 0x0000000400187825 */ /* 0x040fe200078e0210 */
[----:B------:R1:W-:Y:S03]  /*13860*/  LDGSTS.E [R249+0x57800], [R26.64], !P5 ;  /* 0x578000001af97fae */ /* 0x0003e6000e921848 */
[C---:B------:R-:W-:Y:S01]  /*13870*/  IMAD.WIDE R22, R0.reuse, 0x4, R4 ;  /* 0x0000000400167825 */ /* 0x040fe200078e0204 */
[----:B------:R3:W-:Y:S04]  /*13880*/  LDGSTS.E [R249+0x57a00], [R24.64], !P5 ;  /* 0x57a0000018f97fae */ /* 0x0007e8000e921848 */
[----:B------:R-:W4:Y:S04]  /*13890*/  LDL.LU.64 R4, [R1+0xdc0] ;  /* 0x000dc00001047983 */ /* 0x000f280000300a00 */
[----:B------:R-:W-:Y:S04]  /*138a0*/  STL.64 [R1+0x7e0], R26 ;  /* 0x0007e01a01007387 */ /* 0x000fe80000100a00 */
[----:B------:R-:W-:Y:S01]  /*138b0*/  STL.64 [R1+0x7e8], R24 ;  /* 0x0007e81801007387 */ /* 0x000fe20000100a00 */
[----:B--2---:R-:W-:Y:S01]  /*138c0*/  IMAD.WIDE R16, R0, 0x4, R2 ;  /* 0x0000000400107825 */ /* 0x004fe200078e0202 */
[----:B------:R-:W-:-:S02]  /*138d0*/  IADD3 R2, R252, -0xcc, RZ ;  /* 0xffffff34fc027810 */ /* 0x000fc40007ffe0ff */
[----:B------:R2:W-:Y:S04]  /*138e0*/  STL.64 [R1+0x7f0], R22 ;  /* 0x0007f01601007387 */ /* 0x0005e80000100a00 */
[----:B------:R1:W-:Y:S04]  /*138f0*/  STL.64 [R1+0x7f8], R16 ;  /* 0x0007f81001007387 */ /* 0x0003e80000100a00 */
[----:B------:R2:W-:Y:S04]  /*13900*/  LDGSTS.E [R249+0x57c00], [R22.64], !P5 ;  /* 0x57c0000016f97fae */ /* 0x0005e8000e921848 */
[----:B------:R1:W-:Y:S01]  /*13910*/  LDGSTS.E [R249+0x57e00], [R16.64], !P5 ;  /* 0x57e0000010f97fae */ /* 0x0003e2000e921848 */
[----:B------:R-:W-:-:S03]  /*13920*/  ISETP.GE.U32.AND P5, PT, R2, 0x7ffffeb5, PT ;  /* 0x7ffffeb50200780c */ /* 0x000fc60003fa6070 */
[----:B--2---:R-:W2:Y:S04]  /*13930*/  LDL.LU.64 R22, [R1+0xdd0] ;  /* 0x000dd00001167983 */ /* 0x004ea80000300a00 */
[----:B-1----:R-:W2:Y:S04]  /*13940*/  LDL.LU.64 R16, [R1+0xde0] ;  /* 0x000de00001107983 */ /* 0x002ea80000300a00 */
[----:B------:R-:W2:Y:S01]  /*13950*/  LDL.LU.64 R2, [R1+0xdf0] ;  /* 0x000df00001027983 */ /* 0x000ea20000300a00 */
[----:B---3--:R-:W-:-:S03]  /*13960*/  IMAD.WIDE R24, R0, 0x4, R14 ;  /* 0x0000000400187825 */ /* 0x008fc600078e020e */
[----:B------:R-:W3:Y:S01]  /*13970*/  LDL.LU.64 R14, [R1+0xe00] ;  /* 0x000e0000010e7983 */ /* 0x000ee20000300a00 */
[----:B------:R-:W-:-:S04]  /*13980*/  IMAD.WIDE R26, R0, 0x4, R20 ;  /* 0x00000004001a7825 */ /* 0x000fc800078e0214 */
[C---:B------:R-:W-:Y:S01]  /*13990*/  IMAD.WIDE R18, R0.reuse, 0x4, R18 ;  /* 0x0000000400127825 */ /* 0x040fe200078e0212 */
[----:B------:R-:W-:Y:S04]  /*139a0*/  STL.64 [R1+0x800], R26 ;  /* 0x0008001a01007387 */ /* 0x000fe80000100a00 */
[----:B------:R-:W-:Y:S04]  /*139b0*/  STL.64 [R1+0x808], R24 ;  /* 0x0008081801007387 */ /* 0x000fe80000100a00 */
[----:B------:R4:W-:Y:S04]  /*139c0*/  LDGSTS.E [R249+0x59800], [R26.64], !P0 ;  /* 0x598000001af97fae */ /* 0x0009e8000c121848 */
[----:B------:R1:W-:Y:S04]  /*139d0*/  STL.64 [R1+0x810], R18 ;  /* 0x0008101201007387 */ /* 0x0003e80000100a00 */
[----:B------:R1:W-:Y:S04]  /*139e0*/  LDGSTS.E [R249+0x59a00], [R24.64], !P0 ;  /* 0x59a0000018f97fae */ /* 0x0003e8000c121848 */
[----:B------:R1:W-:Y:S01]  /*139f0*/  LDGSTS.E [R249+0x59c00], [R18.64], !P0 ;  /* 0x59c0000012f97fae */ /* 0x0003e2000c121848 */
[----:B------:R-:W-:-:S05]  /*13a00*/  IMAD.WIDE R12, R0, 0x4, R12 ;  /* 0x00000004000c7825 */ /* 0x000fca00078e020c */
[----:B------:R1:W-:Y:S04]  /*13a10*/  STL.64 [R1+0x818], R12 ;  /* 0x0008180c01007387 */ /* 0x0003e80000100a00 */
[----:B------:R1:W-:Y:S04]  /*13a20*/  LDGSTS.E [R249+0x59e00], [R12.64], !P0 ;  /* 0x59e000000cf97fae */ /* 0x0003e8000c121848 */
[----:B-1----:R-:W3:Y:S04]  /*13a30*/  LDL.LU.64 R18, [R1+0xe10] ;  /* 0x000e100001127983 */ /* 0x002ee80000300a00 */
[----:B------:R-:W3:Y:S01]  /*13a40*/  LDL.LU.64 R12, [R1+0xe20] ;  /* 0x000e2000010c7983 */ /* 0x000ee20000300a00 */
[----:B----4-:R-:W-:-:S03]  /*13a50*/  IMAD.WIDE R26, R0, 0x4, R10 ;  /* 0x00000004001a7825 */ /* 0x010fc600078e020a */
[----:B------:R-:W4:Y:S01]  /*13a60*/  LDL.LU.64 R10, [R1+0xe30] ;  /* 0x000e3000010a7983 */ /* 0x000f220000300a00 */
[----:B------:R-:W-:-:S03]  /*13a70*/  IMAD.WIDE R24, R0, 0x4, R8 ;  /* 0x0000000400187825 */ /* 0x000fc600078e0208 */
[----:B------:R-:W-:Y:S04]  /*13a80*/  STL.64 [R1+0x820], R26 ;  /* 0x0008201a01007387 */ /* 0x000fe80000100a00 */
[----:B------:R-:W4:Y:S01]  /*13a90*/  LDL.LU.64 R8, [R1+0xe40] ;  /* 0x000e400001087983 */ /* 0x000f220000300a00 */
[----:B------:R-:W-:-:S03]  /*13aa0*/  IADD3 R20, R252, -0xd0, RZ ;  /* 0xffffff30fc147810 */ /* 0x000fc60007ffe0ff */
[----:B------:R2:W-:Y:S01]  /*13ab0*/  LDGSTS.E [R249+0x5b800], [R26.64], !P4 ;  /* 0x5b8000001af97fae */ /* 0x0005e2000e121848 */
[----:B------:R-:W-:Y:S01]  /*13ac0*/  ISETP.GE.U32.AND P0, PT, R20, 0x7ffffeb1, PT ;  /* 0x7ffffeb11400780c */ /* 0x000fe20003f06070 */
[C---:B------:R-:W-:Y:S02]  /*13ad0*/  IMAD.WIDE R20, R0.reuse, 0x4, R6 ;  /* 0x0000000400147825 */ /* 0x040fe400078e0206 */
[----:B------:R-:W-:Y:S04]  /*13ae0*/  STL.64 [R1+0x828], R24 ;  /* 0x0008281801007387 */ /* 0x000fe80000100a00 */
[----:B------:R1:W-:Y:S04]  /*13af0*/  STL.64 [R1+0x830], R20 ;  /* 0x0008301401007387 */ /* 0x0003e80000100a00 */
[----:B------:R1:W-:Y:S04]  /*13b00*/  LDGSTS.E [R249+0x5ba00], [R24.64], !P4 ;  /* 0x5ba0000018f97fae */ /* 0x0003e8000e121848 */
[----:B------:R1:W-:Y:S01]  /*13b10*/  LDGSTS.E [R249+0x5bc00], [R20.64], !P4 ;  /* 0x5bc0000014f97fae */ /* 0x0003e2000e121848 */
[----:B------:R-:W-:Y:S01]  /*13b20*/  IMAD.WIDE R6, R0, 0x4, R4 ;  /* 0x0000000400067825 */ /* 0x000fe200078e0204 */
[----:B------:R-:W-:-:S04]  /*13b30*/  IADD3 R4, R252, -0xd4, RZ ;  /* 0xffffff2cfc047810 */ /* 0x000fc80007ffe0ff */
[----:B------:R1:W-:Y:S04]  /*13b40*/  STL.64 [R1+0x838], R6 ;  /* 0x0008380601007387 */ /* 0x0003e80000100a00 */
[----:B-1----:R-:W4:Y:S04]  /*13b50*/  LDL.LU.64 R20, [R1+0xe50] ;  /* 0x000e500001147983 */ /* 0x002f280000300a00 */
[----:B------:R1:W-:Y:S01]  /*13b60*/  LDGSTS.E [R249+0x5be00], [R6.64], !P4 ;  /* 0x5be0000006f97fae */ /* 0x0003e2000e121848 */
[----:B------:R-:W-:-:S03]  /*13b70*/  ISETP.GE.U32.AND P4, PT, R4, 0x7ffffead, PT ;  /* 0x7ffffead0400780c */ /* 0x000fc60003f86070 */
[----:B-1----:R-:W4:Y:S04]  /*13b80*/  LDL.LU.64 R6, [R1+0xe60] ;  /* 0x000e600001067983 */ /* 0x002f280000300a00 */
[----:B------:R-:W4:Y:S01]  /*13b90*/  LDL.LU.64 R4, [R1+0xe70] ;  /* 0x000e700001047983 */ /* 0x000f220000300a00 */
[----:B--2---:R-:W-:-:S04]  /*13ba0*/  IMAD.WIDE R26, R0, 0x4, R22 ;  /* 0x00000004001a7825 */ /* 0x004fc800078e0216 */
[C---:B------:R-:W-:Y:S01]  /*13bb0*/  IMAD.WIDE R24, R0.reuse, 0x4, R16 ;  /* 0x0000000400187825 */ /* 0x040fe200078e0210 */
[----:B------:R1:W-:Y:S03]  /*13bc0*/  LDGSTS.E [R249+0x5d800], [R26.64], !P3 ;  /* 0x5d8000001af97fae */ /* 0x0003e6000d921848 */
[C---:B------:R-:W-:Y:S01]  /*13bd0*/  IMAD.WIDE R22, R0.reuse, 0x4, R2 ;  /* 0x0000000400167825 */ /* 0x040fe200078e0202 */
[----:B------:R2:W-:Y:S04]  /*13be0*/  LDGSTS.E [R249+0x5da00], [R24.64], !P3 ;  /* 0x5da0000018f97fae */ /* 0x0005e8000d921848 */
[----:B------:R-:W4:Y:S04]  /*13bf0*/  LDL.LU.64 R2, [R1+0xe80] ;  /* 0x000e800001027983 */ /* 0x000f280000300a00 */
        /* <DEDUP_REMOVED lines=12> */
[----:B------:R-:W3:Y:S04]  /*13cc0*/  LDL.LU.64 R18, [R1+0xeb0] ;  /* 0x000eb00001127983 */ /* 0x000ee80000300a00 */
[----:B------:R1:W-:Y:S01]  /*13cd0*/  LDGSTS.E [R249+0x5f800], [R26.64], !P1 ;  /* 0x5f8000001af97fae */ /* 0x0003e2000c921848 */
[----:B--2---:R-:W-:-:S03]  /*13ce0*/  IMAD.WIDE R24, R0, 0x4, R12 ;  /* 0x0000000400187825 */ /* 0x004fc600078e020c */
[----:B------:R-:W2:Y:S04]  /*13cf0*/  LDL.LU.64 R12, [R1+0xec0] ;  /* 0x000ec000010c7983 */ /* 0x000ea80000300a00 */
[----:B------:R-:W-:Y:S04]  /*13d00*/  STL.64 [R1+0x860], R26 ;  /* 0x0008601a01007387 */ /* 0x000fe80000100a00 */
[----:B------:R-:W-:Y:S04]  /*13d10*/  STL.64 [R1+0x868], R24 ;  /* 0x0008681801007387 */ /* 0x000fe80000100a00 */
        /* <DEDUP_REMOVED lines=10> */
[----:B------:R-:W-:Y:S01]  /*13dc0*/  ISETP.GE.U32.AND P1, PT, R22, 0x7ffffea5, PT ;  /* 0x7ffffea51600780c */ /* 0x000fe20003f26070 */
[----:B------:R-:W-:-:S05]  /*13dd0*/  IMAD.WIDE R26, R0, 0x4, R20 ;  /* 0x00000004001a7825 */ /* 0x000fca00078e0214 */
[----:B------:R3:W-:Y:S01]  /*13de0*/  LDGSTS.E [R249+0x61800], [R26.64], !P6 ;  /* 0x618000001af97fae */ /* 0x0007e2000f121848 */
[----:B------:R-:W-:-:S03]  /*13df0*/  IMAD.WIDE R24, R0, 0x4, R6 ;  /* 0x0000000400187825 */ /* 0x000fc600078e0206 */
[----:B------:R-:W4:Y:S01]  /*13e00*/  LDL.LU.64 R6, [R1+0xef0] ;  /* 0x000ef00001067983 */ /* 0x000f220000300a00 */
[----:B------:R-:W-:-:S03]  /*13e10*/  IMAD.WIDE R22, R0, 0x4, R4 ;  /* 0x0000000400167825 */ /* 0x000fc600078e0204 */
[----:B------:R-:W-:Y:S04]  /*13e20*/  STL.64 [R1+0x880], R26 ;  /* 0x0008801a01007387 */ /* 0x000fe80000100a00 */
[----:B------:R-:W4:Y:S04]  /*13e30*/  LDL.LU.64 R4, [R1+0xf00] ;  /* 0x000f000001047983 */ /* 0x000f280000300a00 */
[----:B------:R-:W-:Y:S04]  /*13e40*/  STL.64 [R1+0x888], R24 ;  /* 0x0008881801007387 */ /* 0x000fe80000100a00 */
[----:B------:R1:W-:Y:S01]  /*13e50*/  LDGSTS.E [R249+0x61a00], [R24.64], !P6 ;  /* 0x61a0000018f97fae */ /* 0x0003e2000f121848 */
[----:B------:R-:W-:Y:S01]  /*13e60*/  IMAD.WIDE R20, R0, 0x4, R2 ;  /* 0x0000000400147825 */ /* 0x000fe200078e0202 */
[----:B------:R-:W-:-:S02]  /*13e70*/  IADD3 R2, R252, -0xe0, RZ ;  /* 0xffffff20fc027810 */ /* 0x000fc40007ffe0ff */
[----:B------:R1:W-:Y:S04]  /*13e80*/  STL.64 [R1+0x890], R22 ;  /* 0x0008901601007387 */ /* 0x0003e80000100a00 */
[----:B------:R1:W-:Y:S04]  /*13e90*/  LDGSTS.E [R249+0x61c00], [R22.64], !P6 ;  /* 0x61c0000016f97fae */ /* 0x0003e8000f121848 */
[----:B------:R3:W-:Y:S04]  /*13ea0*/  STL.64 [R1+0x898], R20 ;  /* 0x0008981401007387 */ /* 0x0007e80000100a00 */
[----:B------:R3:W-:Y:S01]  /*13eb0*/  LDGSTS.E [R249+0x61e00], [R20.64], !P6 ;  /* 0x61e0000014f97fae */ /* 0x0007e2000f121848 */
[----:B------:R-:W-:-:S03]  /*13ec0*/  ISETP.GE.U32.AND P6, PT, R2, 0x7ffffea1, PT ;  /* 0x7ffffea10200780c */ /* 0x000fc60003fc6070 */
[----:B-1----:R-:W4:Y:S04]  /*13ed0*/  LDL.LU.64 R22, [R1+0xf10] ;  /* 0x000f100001167983 */ /* 0x002f280000300a00 */
[----:B------:R-:W4:Y:S01]  /*13ee0*/  LDL.LU.64 R2, [R1+0xf20] ;  /* 0x000f200001027983 */ /* 0x000f220000300a00 */
[----:B---3--:R-:W-:-:S03]  /*13ef0*/  IMAD.WIDE R26, R0, 0x4, R16 ;  /* 0x00000004001a7825 */ /* 0x008fc600078e0210 */
[----:B------:R-:W3:Y:S01]  /*13f00*/  LDL.LU.64 R16, [R1+0xf30] ;  /* 0x000f300001107983 */ /* 0x000ee20000300a00 */
[----:B------:R-:W-:-:S03]  /*13f10*/  IMAD.WIDE R24, R0, 0x4, R14 ;  /* 0x0000000400187825 */ /* 0x000fc600078e020e */
[----:B------:R-:W3:Y:S04]  /*13f20*/  LDL.LU.64 R14, [R1+0xf40] ;  /* 0x000f4000010e7983 */ /* 0x000ee80000300a00 */
[----:B------:R-:W-:Y:S04]  /*13f30*/  STL.64 [R1+0x8a0], R26 ;  /* 0x0008a01a01007387 */ /* 0x000fe80000100a00 */
[----:B------:R4:W-:Y:S04]  /*13f40*/  LDGSTS.E [R249+0x63800], [R26.64], !P2 ;  /* 0x638000001af97fae */ /* 0x0009e8000d121848 */
[----:B------:R-:W-:Y:S01]  /*13f50*/  STL.64 [R1+0x8b0], R24 ;  /* 0x0008b01801007387 */ /* 0x000fe20000100a00 */
[----:B------:R-:W-:-:S03]  /*13f60*/  IMAD.WIDE R20, R0, 0x4, R18 ;  /* 0x0000000400147825 */ /* 0x000fc600078e0212 */
[----:B------:R1:W-:Y:S01]  /*13f70*/  LDGSTS.E [R249+0x63a00], [R24.64], !P2 ;  /* 0x63a0000018f97fae */ /* 0x0003e2000d121848 */
[----:B--2---:R-:W-:-:S03]  /*13f80*/  IMAD.WIDE R12, R0, 0x4, R12 ;  /* 0x00000004000c7825 */ /* 0x004fc600078e020c */
[----:B------:R-:W-:Y:S04]  /*13f90*/  STL.64 [R1+0x938], R20 ;  /* 0x0009381401007387 */ /* 0x000fe80000100a00 */
[----:B------:R2:W-:Y:S04]  /*13fa0*/  LDGSTS.E [R249+0x63c00], [R20.64], !P2 ;  /* 0x63c0000014f97fae */ /* 0x0005e8000d121848 */
[----:B------:R1:W-:Y:S04]  /*13fb0*/  STL.64 [R1+0x948], R12 ;  /* 0x0009480c01007387 */ /* 0x0003e80000100a00 */
[----:B------:R1:W-:Y:S04]  /*13fc0*/  LDGSTS.E [R249+0x63e00], [R12.64], !P2 ;  /* 0x63e000000cf97fae */ /* 0x0003e8000d121848 */
[----:B-1----:R-:W3:Y:S04]  /*13fd0*/  LDL.LU.64 R12, [R1+0xf50] ;  /* 0x000f5000010c7983 */ /* 0x002ee80000300a00 */
[----:B--2---:R-:W2:Y:S01]  /*13fe0*/  LDL.LU.64 R20, [R1+0xf60] ;  /* 0x000f600001147983 */ /* 0x004ea20000300a00 */
[----:B----4-:R-:W-:-:S03]  /*13ff0*/  IMAD.WIDE R26, R0, 0x4, R10 ;  /* 0x00000004001a7825 */ /* 0x010fc600078e020a */
[----:B------:R-:W3:Y:S01]  /*14000*/  LDL.LU.64 R10, [R1+0xf70] ;  /* 0x000f7000010a7983 */ /* 0x000ee20000300a00 */
[----:B------:R-:W-:-:S03]  /*14010*/  IMAD.WIDE R24, R0, 0x4, R8 ;  /* 0x0000000400187825 */ /* 0x000fc600078e0208 */
[----:B------:R-:W3:Y:S01]  /*14020*/  LDL.LU.64 R8, [R1+0xf80] ;  /* 0x000f800001087983 */ /* 0x000ee20000300a00 */
[----:B------:R-:W-:-:S03]  /*14030*/  IADD3 R18, R252, -0xe4, RZ ;  /* 0xffffff1cfc127810 */ /* 0x000fc60007ffe0ff */
[----:B------:R1:W-:Y:S01]  /*14040*/  LDGSTS.E [R249+0x65800], [R26.64], !P5 ;  /* 0x658000001af97fae */ /* 0x0003e2000e921848 */
[----:B------:R-:W-:-:S03]  /*14050*/  ISETP.GE.U32.AND P2, PT, R18, 0x7ffffe9d, PT ;  /* 0x7ffffe9d1200780c */ /* 0x000fc60003f46070 */
[----:B------:R-:W-:Y:S04]  /*14060*/  STL.64 [R1+0x950], R26 ;  /* 0x0009501a01007387 */ /* 0x000fe80000100a00 */
[----:B------:R-:W-:Y:S04]  /*14070*/  STL.64 [R1+0x958], R24 ;  /* 0x0009581801007387 */ /* 0x000fe80000100a00 */
[----:B------:R1:W-:Y:S01]  /*14080*/  LDGSTS.E [R249+0x65a00], [R24.64], !P5 ;  /* 0x65a0000018f97fae */ /* 0x0003e2000e921848 */
[----:B------:R-:W-:-:S04]  /*14090*/  IMAD.WIDE R18, R0, 0x4, R6 ;  /* 0x0000000400127825 */ /* 0x000fc800078e0206 */
[----:B------:R-:W-:Y:S01]  /*140a0*/  IMAD.WIDE R6, R0, 0x4, R4 ;  /* 0x0000000400067825 */ /* 0x000fe200078e0204 */
[----:B------:R-:W-:Y:S01]  /*140b0*/  IADD3 R4, R252, -0xe8, RZ ;  /* 0xffffff18fc047810 */ /* 0x000fe20007ffe0ff */
[----:B------:R1:W-:Y:S04]  /*140c0*/  STL.64 [R1+0x960], R18 ;  /* 0x0009601201007387 */ /* 0x0003e80000100a00 */
[----:B------:R1:W-:Y:S04]  /*140d0*/  STL.64 [R1+0x968], R6 ;  /* 0x0009680601007387 */ /* 0x0003e80000100a00 */
[----:B------:R1:W-:Y:S04]  /*140e0*/  LDGSTS.E [R249+0x65c00], [R18.64], !P5 ;  /* 0x65c0000012f97fae */ /* 0x0003e8000e921848 */
[----:B------:R1:W-:Y:S01]  /*140f0*/  LDGSTS.E [R249+0x65e00], [R6.64], !P5 ;  /* 0x65e0000006f97fae */ /* 0x0003e2000e921848 */
[----:B------:R-:W-:-:S03]  /*14100*/  ISETP.GE.U32.AND P5, PT, R4, 0x7ffffe99, PT ;  /* 0x7ffffe990400780c */ /* 0x000fc60003fa6070 */
[----:B-1----:R-:W3:Y:S04]  /*14110*/  LDL.LU.64 R18, [R1+0xf90] ;  /* 0x000f900001127983 */ /* 0x002ee80000300a00 */
[----:B------:R-:W3:Y:S04]  /*14120*/  LDL.LU.64 R6, [R1+0xfa0] ;  /* 0x000fa00001067983 */ /* 0x000ee80000300a00 */
[----:B------:R-:W3:Y:S01]  /*14130*/  LDL.LU.64 R4, [R1+0xfb0] ;  /* 0x000fb00001047983 */ /* 0x000ee20000300a00 */
[----:B------:R-:W-:-:S04]  /*14140*/  IMAD.WIDE R26, R0, 0x4, R22 ;  /* 0x00000004001a7825 */ /* 0x000fc800078e0216 */
[C---:B------:R-:W-:Y:S01]  /*14150*/  IMAD.WIDE R24, R0.reuse, 0x4, R2 ;  /* 0x0000000400187825 */ /* 0x040fe200078e0202 */
[----:B------:R1:W-:Y:S04]  /*14160*/  LDGSTS.E [R249+0x67800], [R26.64], !P0 ;  /* 0x678000001af97fae */ /* 0x0003e8000c121848 */
[----:B------:R-:W3:Y:S04]  /*14170*/  LDL.LU.64 R2, [R1+0xfc0] ;  /* 0x000fc00001027983 */ /* 0x000ee80000300a00 */
[----:B------:R-:W-:Y:S04]  /*14180*/  STL.64 [R1+0x970], R26 ;  /* 0x0009701a01007387 */ /* 0x000fe80000100a00 */
[----:B------:R-:W-:Y:S04]  /*14190*/  STL.64 [R1+0x980], R24 ;  /* 0x0009801801007387 */ /* 0x000fe80000100a00 */
[----:B------:R1:W-:Y:S01]  /*141a0*/  LDGSTS.E [R249+0x67a00], [R24.64], !P0 ;  /* 0x67a0000018f97fae */ /* 0x0003e2000c121848 */
[----:B---3--:R-:W-:-:S04]  /*141b0*/  IMAD.WIDE R22, R0, 0x4, R16 ;  /* 0x0000000400167825 */ /* 0x008fc800078e0210 */
[----:B------:R-:W-:Y:S01]  /*141c0*/  IMAD.WIDE R16, R0, 0x4, R14 ;  /* 0x0000000400107825 */ /* 0x000fe200078e020e */
[----:B------:R-:W-:Y:S04]  /*141d0*/  STL.64 [R1+0x988], R22 ;  /* 0x0009881601007387 */ /* 0x000fe80000100a00 */
[----:B------:R3:W-:Y:S04]  /*141e0*/  LDGSTS.E [R249+0x67c00], [R22.64], !P0 ;  /* 0x67c0000016f97fae */ /* 0x0007e8000c121848 */
[----:B------:R1:W-:Y:S04]  /*141f0*/  STL.64 [R1+0x998], R16 ;  /* 0x0009981001007387 */ /* 0x0003e80000100a00 */
[----:B------:R1:W-:Y:S04]  /*14200*/  LDGSTS.E [R249+0x67e00], [R16.64], !P0 ;  /* 0x67e0000010f97fae */ /* 0x0003e8000c121848 */
[----:B-1----:R-:W4:Y:S01]  /*14210*/  LDL.LU.64 R16, [R1+0xfd0] ;  /* 0x000fd00001107983 */ /* 0x002f220000300a00 */
[----:B------:R-:W-:-:S04]  /*14220*/  IADD3 R14, R252, -0xec, RZ ;  /* 0xffffff14fc0e7810 */ /* 0x000fc80007ffe0ff */
[----:B------:R-:W-:Y:S02]  /*14230*/  ISETP.GE.U32.AND P0, PT, R14, 0x7ffffe95, PT ;  /* 0x7ffffe950e00780c */ /* 0x000fe40003f06070 */
[----:B------:R-:W4:Y:S01]  /*14240*/  LDL.LU.64 R14, [R1+0xfe0] ;  /* 0x000fe000010e7983 */ /* 0x000f220000300a00 */
[----:B------:R-:W-:-:S03]  /*14250*/  IMAD.WIDE R26, R0, 0x4, R12 ;  /* 0x00000004001a7825 */ /* 0x000fc600078e020c */
[----:B------:R-:W4:Y:S01]  /*14260*/  LDL.LU.64 R12, [R1+0xff0] ;  /* 0x000ff000010c7983 */ /* 0x000f220000300a00 */
[----:B--2---:R-:W-:-:S03]  /*14270*/  IMAD.WIDE R20, R0, 0x4, R20 ;  /* 0x0000000400147825 */ /* 0x004fc600078e0214 */
[----:B---3--:R-:W2:Y:S04]  /*14280*/  LDL.LU.64 R22, [R1+0x1000] ;  /* 0x0010000001167983 */ /* 0x008ea80000300a00 */
[----:B------:R-:W-:Y:S04]  /*14290*/  STL.64 [R1+0x9a0], R26 ;  /* 0x0009a01a01007387 */ /* 0x000fe80000100a00 */
[----:B------:R1:W-:Y:S04]  /*142a0*/  STL.64 [R1+0x9a8], R20 ;  /* 0x0009a81401007387 */ /* 0x0003e80000100a00 */
[----:B------:R3:W-:Y:S04]  /*142b0*/  LDGSTS.E [R249+0x69800], [R26.64], !P4 ;  /* 0x698000001af97fae */ /* 0x0007e8000e121848 */
[----:B------:R1:W-:Y:S01]  /*142c0*/  LDGSTS.E [R249+0x69a00], [R20.64], !P4 ;  /* 0x69a0000014f97fae */ /* 0x0003e2000e121848 */
[----:B------:R-:W-:-:S04]  /*142d0*/  IMAD.WIDE R10, R0, 0x4, R10 ;  /* 0x00000004000a7825 */ /* 0x000fc800078e020a */
[----:B------:R-:W-:Y:S01]  /*142e0*/  IMAD.WIDE R8, R0, 0x4, R8 ;  /* 0x0000000400087825 */ /* 0x000fe200078e0208 */
[----:B------:R1:W-:Y:S04]  /*142f0*/  STL.64 [R1+0x9b8], R10 ;  /* 0x0009b80a01007387 */ /* 0x0003e80000100a00 */
[----:B------:R1:W-:Y:S04]  /*14300*/  STL.64 [R1+0x9c8], R8 ;  /* 0x0009c80801007387 */ /* 0x0003e80000100a00 */
[----:B-1----:R-:W2:Y:S01]  /*14310*/  LDL.LU.64 R20, [R1+0x1010] ;  /* 0x0010100001147983 */ /* 0x002ea20000300a00 */
[----:B------:R-:W-:-:S03]  /*14320*/  IADD3 R24, R252, -0xf0, RZ ;  /* 0xffffff10fc187810 */ /* 0x000fc60007ffe0ff */
[----:B------:R1:W-:Y:S04]  /*14330*/  LDGSTS.E [R249+0x69c00], [R10.64], !P4 ;  /* 0x69c000000af97fae */ /* 0x0003e8000e121848 */
[----:B------:R1:W-:Y:S01]  /*14340*/  LDGSTS.E [R249+0x69e00], [R8.64], !P4 ;  /* 0x69e0000008f97fae */ /* 0x0003e2000e121848 */
[----:B------:R-:W-:-:S03]  /*14350*/  ISETP.GE.U32.AND P4, PT, R24, 0x7ffffe91, PT ;  /* 0x7ffffe911800780c */ /* 0x000fc60003f86070 */
[----:B-1----:R-:W2:Y:S04]  /*14360*/  LDL.LU.64 R10, [R1+0x1020] ;  /* 0x00102000010a7983 */ /* 0x002ea80000300a00 */
[----:B------:R-:W2:Y:S01]  /*14370*/  LDL.LU.64 R8, [R1+0x1030] ;  /* 0x0010300001087983 */ /* 0x000ea20000300a00 */
[----:B---3--:R-:W-:-:S04]  /*14380*/  IMAD.WIDE R26, R0, 0x4, R18 ;  /* 0x00000004001a7825 */ /* 0x008fc800078e0212 */
[C---:B------:R-:W-:Y:S01]  /*14390*/  IMAD.WIDE R24, R0.reuse, 0x4, R6 ;  /* 0x0000000400187825 */ /* 0x040fe200078e0206 */
[----:B------:R4:W-:Y:S04]  /*143a0*/  LDGSTS.E [R249+0x6b800], [R26.64], !P3 ;  /* 0x6b8000001af97fae */ /* 0x0009e8000d921848 */
[----:B------:R-:W3:Y:S01]  /*143b0*/  LDL.LU.64 R6, [R1+0x1040] ;  /* 0x0010400001067983 */ /* 0x000ee20000300a00 */
[----:B------:R-:W-:-:S03]  /*143c0*/  IMAD.WIDE R18, R0, 0x4, R4 ;  /* 0x0000000400127825 */ /* 0x000fc600078e0204 */
[----:B------:R-:W-:Y:S04]  /*143d0*/  STL.64 [R1+0x9d8], R26 ;  /* 0x0009d81a01007387 */ /* 0x000fe80000100a00 */
[----:B------:R2:W-:Y:S01]  /*143e0*/  LDGSTS.E [R249+0x6ba00], [R24.64], !P3 ;  /* 0x6ba0000018f97fae */ /* 0x0005e2000d921848 */
[----:B------:R-:W-:Y:S01]  /*143f0*/  IMAD.WIDE R4, R0, 0x4, R2 ;  /* 0x0000000400047825 */ /* 0x000fe200078e0202 */
[----:B------:R-:W-:Y:S02]  /*14400*/  IADD3 R2, R252, -0xf4, RZ ;  /* 0xffffff0cfc027810 */ /* 0x000fe40007ffe0ff */
[----:B------:R-:W-:Y:S04]  /*14410*/  STL.64 [R1+0x9e8], R24 ;  /* 0x0009e81801007387 */ /* 0x000fe80000100a00 */
[----:B------:R1:W-:Y:S04]  /*14420*/  STL.64 [R1+0x9f8], R18 ;  /* 0x0009f81201007387 */ /* 0x0003e80000100a00 */
[----:B------:R1:W-:Y:S04]  /*14430*/  LDGSTS.E [R249+0x6bc00], [R18.64], !P3 ;  /* 0x6bc0000012f97fae */ /* 0x0003e8000d921848 */
[----:B------:R1:W-:Y:S04]  /*14440*/  STL.64 [R1+0xa08], R4 ;  /* 0x000a080401007387 */ /* 0x0003e80000100a00 */
[----:B------:R1:W-:Y:S01]  /*14450*/  LDGSTS.E [R249+0x6be00], [R4.64], !P3 ;  /* 0x6be0000004f97fae */ /* 0x0003e2000d921848 */
[----:B------:R-:W-:-:S03]  /*14460*/  ISETP.GE.U32.AND P3, PT, R2, 0x7ffffe8d, PT ;  /* 0x7ffffe8d0200780c */ /* 0x000fc60003f66070 */
[----:B-1----:R-:W3:Y:S04]  /*14470*/  LDL.LU.64 R18, [R1+0x1050] ;  /* 0x0010500001127983 */ /* 0x002ee80000300a00 */
[----:B------:R-:W3:Y:S04]  /*14480*/  LDL.LU.64 R2, [R1+0x1060] ;  /* 0x0010600001027983 */ /* 0x000ee80000300a00 */
[----:B------:R-:W3:Y:S01]  /*14490*/  LDL.LU.64 R4, [R1+0x1070] ;  /* 0x0010700001047983 */ /* 0x000ee20000300a00 */
[----:B----4-:R-:W-:-:S03]  /*144a0*/  IMAD.WIDE R26, R0, 0x4, R16 ;  /* 0x00000004001a7825 */ /* 0x010fc600078e0210 */
[----:B------:R-:W4:Y:S01]  /*144b0*/  LDL.LU.64 R16, [R1+0x1080] ;  /* 0x0010800001107983 */ /* 0x000f220000300a00 */
[----:B------:R-:W-:-:S03]  /*144c0*/  IMAD.WIDE R14, R0, 0x4, R14 ;  /* 0x00000004000e7825 */ /* 0x000fc600078e020e */
[----:B------:R-:W-:Y:S04]  /*144d0*/  STL.64 [R1+0xa18], R26 ;  /* 0x000a181a01007387 */ /* 0x000fe80000100a00 */
[----:B------:R1:W-:Y:S04]  /*144e0*/  STL.64 [R1+0xa28], R14 ;  /* 0x000a280e01007387 */ /* 0x0003e80000100a00 */
[----:B------:R1:W-:Y:S04]  /*144f0*/  LDGSTS.E [R249+0x6d800], [R26.64], !P1 ;  /* 0x6d8000001af97fae */ /* 0x0003e8000c921848 */
[----:B------:R1:W-:Y:S01]  /*14500*/  LDGSTS.E [R249+0x6da00], [R14.64], !P1 ;  /* 0x6da000000ef97fae */ /* 0x0003e2000c921848 */
[----:B------:R-:W-:-:S04]  /*14510*/  IMAD.WIDE R12, R0, 0x4, R12 ;  /* 0x00000004000c7825 */ /* 0x000fc800078e020c */
[----:B--2---:R-:W-:Y:S01]  /*14520*/  IMAD.WIDE R24, R0, 0x4, R22 ;  /* 0x0000000400187825 */ /* 0x004fe200078e0216 */
[----:B------:R-:W-:Y:S01]  /*14530*/  IADD3 R22, R252, -0xf8, RZ ;  /* 0xffffff08fc167810 */ /* 0x000fe20007ffe0ff */
[----:B------:R2:W-:Y:S04]  /*14540*/  STL.64 [R1+0xa30], R12 ;  /* 0x000a300c01007387 */ /* 0x0005e80000100a00 */
[----:B------:R2:W-:Y:S04]  /*14550*/  STL.64 [R1+0xa38], R24 ;  /* 0x000a381801007387 */ /* 0x0005e80000100a00 */
[----:B------:R2:W-:Y:S04]  /*14560*/  LDGSTS.E [R249+0x6dc00], [R12.64], !P1 ;  /* 0x6dc000000cf97fae */ /* 0x0005e8000c921848 */
[----:B-1----:R-:W4:Y:S04]  /*14570*/  LDL.LU.64 R14, [R1+0x1090] ;  /* 0x00109000010e7983 */ /* 0x002f280000300a00 */
[----:B------:R1:W-:Y:S01]  /*14580*/  LDGSTS.E [R249+0x6de00], [R24.64], !P1 ;  /* 0x6de0000018f97fae */ /* 0x0003e2000c921848 */
[----:B------:R-:W-:-:S03]  /*14590*/  ISETP.GE.U32.AND P1, PT, R22, 0x7ffffe89, PT ;  /* 0x7ffffe891600780c */ /* 0x000fc60003f26070 */
[----:B--2---:R-:W2:Y:S04]  /*145a0*/  LDL.LU.64 R12, [R1+0x10a0] ;  /* 0x0010a000010c7983 */ /* 0x004ea80000300a00 */
[----:B-1----:R-:W2:Y:S01]  /*145b0*/  LDL.LU.64 R24, [R1+0x10b0] ;  /* 0x0010b00001187983 */ /* 0x002ea20000300a00 */
[----:B------:R-:W-:-:S05]  /*145c0*/  IMAD.WIDE R26, R0, 0x4, R20 ;  /* 0x00000004001a7825 */ /* 0x000fca00078e0214 */
[----:B------:R-:W-:Y:S04]  /*145d0*/  STL.64 [R1+0xa48], R26 ;  /* 0x000a481a01007387 */ /* 0x000fe80000100a00 */
[----:B------:R-:W2:Y:S01]  /*145e0*/  LDL.LU.64 R22, [R1+0x10c0] ;  /* 0x0010c00001167983 */ /* 0x000ea20000300a00 */
[----:B------:R-:W-:-:S03]  /*145f0*/  IMAD.WIDE R10, R0, 0x4, R10 ;  /* 0x00000004000a7825 */ /* 0x000fc600078e020a */
[----:B------:R1:W-:Y:S01]  /*14600*/  LDGSTS.E [R249+0x6f800], [R26.64], !P6 ;  /* 0x6f8000001af97fae */ /* 0x0003e2000f121848 */
[----:B------:R-:W-:-:S03]  /*14610*/  IMAD.WIDE R8, R0, 0x4, R8 ;  /* 0x0000000400087825 */ /* 0x000fc600078e0208 */
[----:B------:R1:W-:Y:S01]  /*14620*/  STL.64 [R1+0xa50], R10 ;  /* 0x000a500a01007387 */ /* 0x0003e20000100a00 */
[----:B------:R-:W-:-:S03]  /*14630*/  IADD3 R20, R252, -0xfc, RZ ;  /* 0xffffff04fc147810 */ /* 0x000fc60007ffe0ff */
[----:B------:R1:W-:Y:S04]  /*14640*/  STL.64 [R1+0xa58], R8 ;  /* 0x000a580801007387 */ /* 0x0003e80000100a00 */
[----:B------:R1:W-:Y:S04]  /*14650*/  LDGSTS.E [R249+0x6fa00], [R10.64], !P6 ;  /* 0x6fa000000af97fae */ /* 0x0003e8000f121848 */
[----:B------:R1:W-:Y:S01]  /*14660*/  LDGSTS.E [R249+0x6fc00], [R8.64], !P6 ;  /* 0x6fc0000008f97fae */ /* 0x0003e2000f121848 */
[----:B---3--:R-:W-:-:S05]  /*14670*/  IMAD.WIDE R6, R0, 0x4, R6 ;  /* 0x0000000400067825 */ /* 0x008fca00078e0206 */
[----:B------:R3:W-:Y:S04]  /*14680*/  STL.64 [R1+0xa68], R6 ;  /* 0x000a680601007387 */ /* 0x0007e80000100a00 */
[----:B-1----:R-:W2:Y:S04]  /*14690*/  LDL.LU.64 R10, [R1+0x10d0] ;  /* 0x0010d000010a7983 */ /* 0x002ea80000300a00 */
[----:B------:R3:W-:Y:S01]  /*146a0*/  LDGSTS.E [R249+0x6fe00], [R6.64], !P6 ;  /* 0x6fe0000006f97fae */ /* 0x0007e2000f121848 */
[----:B------:R-:W-:-:S03]  /*146b0*/  ISETP.GE.U32.AND P6, PT, R20, 0x7ffffe85, PT ;  /* 0x7ffffe851400780c */ /* 0x000fc60003fc6070 */
[----:B------:R-:W2:Y:S04]  /*146c0*/  LDL.LU.64 R8, [R1+0x10e0] ;  /* 0x0010e00001087983 */ /* 0x000ea80000300a00 */
[----:B---3--:R-:W2:Y:S01]  /*146d0*/  LDL.LU.64 R6, [R1+0x10f0] ;  /* 0x0010f00001067983 */ /* 0x008ea20000300a00 */
[----:B------:R-:W-:-:S04]  /*146e0*/  IMAD.WIDE R26, R0, 0x4, R18 ;  /* 0x00000004001a7825 */ /* 0x000fc800078e0212 */
[C---:B------:R-:W-:Y:S01]  /*146f0*/  IMAD.WIDE R2, R0.reuse, 0x4, R2 ;  /* 0x0000000400027825 */ /* 0x040fe200078e0202 */
[----:B------:R1:W-:Y:S03]  /*14700*/  LDGSTS.E [R249+0x71800], [R26.64], !P2 ;  /* 0x718000001af97fae */ /* 0x0003e6000d121848 */
[C---:B------:R-:W-:Y:S01]  /*14710*/  IMAD.WIDE R20, R0.reuse, 0x4, R4 ;  /* 0x0000000400147825 */ /* 0x040fe200078e0204 */
[----:B------:R1:W-:Y:S04]  /*14720*/  LDGSTS.E [R249+0x71a00], [R2.64], !P2 ;  /* 0x71a0000002f97fae */ /* 0x0003e8000d121848 */
[----:B------:R-:W2:Y:S04]  /*14730*/  LDL.LU.64 R4, [R1+0x1100] ;  /* 0x0011000001047983 */ /* 0x000ea80000300a00 */
[----:B------:R-:W-:Y:S04]  /*14740*/  STL.64 [R1+0xa70], R26 ;  /* 0x000a701a01007387 */ /* 0x000fe80000100a00 */
[----:B------:R1:W-:Y:S04]  /*14750*/  STL.64 [R1+0xa78], R2 ;  /* 0x000a780201007387 */ /* 0x0003e80000100a00 */
[----:B------:R1:W-:Y:S04]  /*14760*/  STL.64 [R1+0xa80], R20 ;  /* 0x000a801401007387 */ /* 0x0003e80000100a00 */
[----:B------:R1:W-:Y:S01]  /*14770*/  LDGSTS.E [R249+0x71c00], [R20.64], !P2 ;  /* 0x71c0000014f97fae */ /* 0x0003e2000d121848 */
[----:B----4-:R-:W-:-:S05]  /*14780*/  IMAD.WIDE R18, R0, 0x4, R16 ;  /* 0x0000000400127825 */ /* 0x010fca00078e0210 */
[----:B------:R4:W-:Y:S04]  /*14790*/  STL.64 [R1+0xa88], R18 ;  /* 0x000a881201007387 */ /* 0x0009e80000100a00 */
[----:B-1----:R-:W3:Y:S01]  /*147a0*/  LDL.LU.64 R2, [R1+0x1110] ;  /* 0x0011100001027983 */ /* 0x002ee20000300a00 */
[----:B------:R-:W-:-:S03]  /*147b0*/  IADD3 R16, R252, -0x101, RZ ;  /* 0xfffffefffc107810 */ /* 0x000fc60007ffe0ff */
[----:B------:R4:W-:Y:S01]  /*147c0*/  LDGSTS.E [R249+0x71e00], [R18.64], !P2 ;  /* 0x71e0000012f97fae */ /* 0x0009e2000d121848 */
[----:B------:R-:W-:-:S03]  /*147d0*/  ISETP.GE.U32.AND P2, PT, R16, 0x7ffffe80, PT ;  /* 0x7ffffe801000780c */ /* 0x000fc60003f46070 */
[----:B------:R-:W3:Y:S04]  /*147e0*/  LDL.LU.64 R20, [R1+0x1120] ;  /* 0x0011200001147983 */ /* 0x000ee80000300a00 */
[----:B----4-:R-:W4:Y:S01]  /*147f0*/  LDL.LU.64 R18, [R1+0x1130] ;  /* 0x0011300001127983 */ /* 0x010f220000300a00 */
[----:B------:R-:W-:-:S05]  /*14800*/  IMAD.WIDE R14, R0, 0x4, R14 ;  /* 0x00000004000e7825 */ /* 0x000fca00078e020e */
[----:B------:R1:W-:Y:S01]  /*14810*/  STL.64 [R1+0xa98], R14 ;  /* 0x000a980e01007387 */ /* 0x0003e20000100a00 */
[----:B--2---:R-:W-:-:S03]  /*14820*/  IMAD.WIDE R12, R0, 0x4, R12 ;  /* 0x00000004000c7825 */ /* 0x004fc600078e020c */
[----:B------:R-:W2:Y:S01]  /*14830*/  LDL.LU.64 R16, [R1+0x1140] ;  /* 0x0011400001107983 */ /* 0x000ea20000300a00 */
[----:B------:R-:W-:-:S03]  /*14840*/  IMAD.WIDE R26, R0, 0x4, R24 ;  /* 0x00000004001a7825 */ /* 0x000fc600078e0218 */
[----:B------:R1:W-:Y:S04]  /*14850*/  STL.64 [R1+0xaa8], R12 ;  /* 0x000aa80c01007387 */ /* 0x0003e80000100a00 */
[----:B------:R1:W-:Y:S04]  /*14860*/  STL.64 [R1+0xab8], R26 ;  /* 0x000ab81a01007387 */ /* 0x0003e80000100a00 */
[----:B------:R1:W-:Y:S04]  /*14870*/  LDGSTS.E [R249+0x73800], [R14.64], !P5 ;  /* 0x738000000ef97fae */ /* 0x0003e8000e921848 */
[----:B------:R1:W-:Y:S04]  /*14880*/  LDGSTS.E [R249+0x73a00], [R12.64], !P5 ;  /* 0x73a000000cf97fae */ /* 0x0003e8000e921848 */
[----:B------:R1:W-:Y:S01]  /*14890*/  LDGSTS.E [R249+0x73c00], [R26.64], !P5 ;  /* 0x73c000001af97fae */ /* 0x0003e2000e921848 */
[----:B------:R-:W-:-:S05]  /*148a0*/  IMAD.WIDE R24, R0, 0x4, R22 ;  /* 0x0000000400187825 */ /* 0x000fca00078e0216 */
[----:B------:R1:W-:Y:S04]  /*148b0*/  STL.64 [R1+0xac8], R24 ;  /* 0x000ac81801007387 */ /* 0x0003e80000100a00 */
[----:B-1----:R-:W2:Y:S04]  /*148c0*/  LDL.LU.64 R14, [R1+0x1150] ;  /* 0x00115000010e7983 */ /* 0x002ea80000300a00 */
[----:B------:R-:W2:Y:S01]  /*148d0*/  LDL.LU.64 R12, [R1+0x1160] ;  /* 0x00116000010c7983 */ /* 0x000ea20000300a00 */
[----:B------:R-:W-:-:S03]  /*148e0*/  IADD3 R22, R252, -0x105, RZ ;  /* 0xfffffefbfc167810 */ /* 0x000fc60007ffe0ff */
[----:B------:R1:W-:Y:S01]  /*148f0*/  LDGSTS.E [R249+0x73e00], [R24.64], !P5 ;  /* 0x73e0000018f97fae */ /* 0x0003e2000e921848 */
[----:B------:R-:W-:Y:S01]  /*14900*/  ISETP.GE.U32.AND P5, PT, R22, 0x7ffffe7c, PT ;  /* 0x7ffffe7c1600780c */ /* 0x000fe20003fa6070 */
[C---:B------:R-:W-:Y:S02]  /*14910*/  IMAD.WIDE R26, R0.reuse, 0x4, R10 ;  /* 0x00000004001a7825 */ /* 0x040fe400078e020a */
[----:B------:R-:W2:Y:S04]  /*14920*/  LDL.LU.64 R10, [R1+0x1170] ;  /* 0x00117000010a7983 */ /* 0x000ea80000300a00 */
[----:B------:R-:W-:Y:S01]  /*14930*/  STL.64 [R1+0xad0], R26 ;  /* 0x000ad01a01007387 */ /* 0x000fe20000100a00 */
[----:B-1----:R-:W-:-:S03]  /*14940*/  IMAD.WIDE R24, R0, 0x4, R8 ;  /* 0x0000000400187825 */ /* 0x002fc600078e0208 */
[----:B------:R-:W2:Y:S01]  /*14950*/  LDL.LU.64 R8, [R1+0x1180] ;  /* 0x0011800001087983 */ /* 0x000ea20000300a00 */
[----:B------:R-:W-:-:S03]  /*14960*/  IMAD.WIDE R22, R0, 0x4, R6 ;  /* 0x0000000400167825 */ /* 0x000fc600078e0206 */
[----:B------:R1:W-:Y:S04]  /*14970*/  STL.64 [R1+0xad8], R24 ;  /* 0x000ad81801007387 */ /* 0x0003e80000100a00 */
[----:B------:R3:W-:Y:S04]  /*14980*/  LDGSTS.E [R249+0x75800], [R26.64], !P0 ;  /* 0x758000001af97fae */ /* 0x0007e8000c121848 */
[----:B------:R-:W-:Y:S04]  /*14990*/  STL.64 [R1+0xae0], R22 ;  /* 0x000ae01601007387 */ /* 0x000fe80000100a00 */
[----:B------:R1:W-:Y:S04]  /*149a0*/  LDGSTS.E [R249+0x75a00], [R24.64], !P0 ;  /* 0x75a0000018f97fae */ /* 0x0003e8000c121848 */
[----:B------:R1:W-:Y:S01]  /*149b0*/  LDGSTS.E [R249+0x75c00], [R22.64], !P0 ;  /* 0x75c0000016f97fae */ /* 0x0003e2000c121848 */
[----:B------:R-:W-:Y:S01]  /*149c0*/  IMAD.WIDE R6, R0, 0x4, R4 ;  /* 0x0000000400067825 */ /* 0x000fe200078e0204 */
[----:B------:R-:W-:-:S04]  /*149d0*/  IADD3 R4, R252, -0x109, RZ ;  /* 0xfffffef7fc047810 */ /* 0x000fc80007ffe0ff */
[----:B------:R1:W-:Y:S04]  /*149e0*/  STL.64 [R1+0xae8], R6 ;  /* 0x000ae80601007387 */ /* 0x0003e80000100a00 */
[----:B------:R1:W-:Y:S01]  /*149f0*/  LDGSTS.E [R249+0x75e00], [R6.64], !P0 ;  /* 0x75e0000006f97fae */ /* 0x0003e2000c121848 */
[----:B------:R-:W-:-:S03]  /*14a00*/  ISETP.GE.U32.AND P0, PT, R4, 0x7ffffe78, PT ;  /* 0x7ffffe780400780c */ /* 0x000fc60003f06070 */
[----:B-1----:R-:W2:Y:S04]  /*14a10*/  LDL.LU.64 R24, [R1+0x1190] ;  /* 0x0011900001187983 */ /* 0x002ea80000300a00 */
[----:B------:R-:W2:Y:S04]  /*14a20*/  LDL.LU.64 R6, [R1+0x11a0] ;  /* 0x0011a00001067983 */ /* 0x000ea80000300a00 */
[----:B------:R-:W2:Y:S01]  /*14a30*/  LDL.LU.64 R4, [R1+0x11b0] ;  /* 0x0011b00001047983 */ /* 0x000ea20000300a00 */
[----:B---3--:R-:W-:-:S05]  /*14a40*/  IMAD.WIDE R26, R0, 0x4, R2 ;  /* 0x00000004001a7825 */ /* 0x008fca00078e0202 */
[----:B------:R-:W-:Y:S04]  /*14a50*/  STL.64 [R1+0xaf0], R26 ;  /* 0x000af01a01007387 */ /* 0x000fe80000100a00 */
[----:B------:R-:W3:Y:S01]  /*14a60*/  LDL.LU.64 R2, [R1+0x11c0] ;  /* 0x0011c00001027983 */ /* 0x000ee20000300a00 */
[----:B------:R-:W-:-:S03]  /*14a70*/  IMAD.WIDE R22, R0, 0x4, R20 ;  /* 0x0000000400167825 */ /* 0x000fc600078e0214 */
[----:B------:R1:W-:Y:S01]  /*14a80*/  LDGSTS.E [R249+0x77800], [R26.64], !P4 ;  /* 0x778000001af97fae */ /* 0x0003e2000e121848 */
[----:B----4-:R-:W-:-:S03]  /*14a90*/  IMAD.WIDE R20, R0, 0x4, R18 ;  /* 0x0000000400147825 */ /* 0x010fc600078e0212 */
[----:B------:R4:W-:Y:S04]  /*14aa0*/  STL.64 [R1+0xaf8], R22 ;  /* 0x000af81601007387 */ /* 0x0009e80000100a00 */
[----:B------:R1:W-:Y:S04]  /*14ab0*/  STL.64 [R1+0xb00], R20 ;  /* 0x000b001401007387 */ /* 0x0003e80000100a00 */
[----:B------:R4:W-:Y:S04]  /*14ac0*/  LDGSTS.E [R249+0x77a00], [R22.64], !P4 ;  /* 0x77a0000016f97fae */ /* 0x0009e8000e121848 */
[----:B------:R1:W-:Y:S01]  /*14ad0*/  LDGSTS.E [R249+0x77c00], [R20.64], !P4 ;  /* 0x77c0000014f97fae */ /* 0x0003e2000e121848 */
[----:B--2---:R-:W-:Y:S01]  /*14ae0*/  IMAD.WIDE R18, R0, 0x4, R16 ;  /* 0x0000000400127825 */ /* 0x004fe200078e0210 */
[----:B------:R-:W-:-:S04]  /*14af0*/  IADD3 R16, R252, -0x10d, RZ ;  /* 0xfffffef3fc107810 */ /* 0x000fc80007ffe0ff */
[----:B------:R2:W-:Y:S04]  /*14b00*/  STL.64 [R1+0xb08], R18 ;  /* 0x000b081201007387 */ /* 0x0005e80000100a00 */
[----:B----4-:R-:W4:Y:S04]  /*14b10*/  LDL.LU.64 R22, [R1+0x11d0] ;  /* 0x0011d00001167983 */ /* 0x010f280000300a00 */
[----:B-1----:R-:W4:Y:S04]  /*14b20*/  LDL.LU.64 R20, [R1+0x11e0] ;  /* 0x0011e00001147983 */ /* 0x002f280000300a00 */
[----:B------:R2:W-:Y:S01]  /*14b30*/  LDGSTS.E [R249+0x77e00], [R18.64], !P4 ;  /* 0x77e0000012f97fae */ /* 0x0005e2000e121848 */
[----:B------:R-:W-:Y:S01]  /*14b40*/  ISETP.GE.U32.AND P4, PT, R16, 0x7ffffe74, PT ;  /* 0x7ffffe741000780c */ /* 0x000fe20003f86070 */
[----:B------:R-:W-:-:S04]  /*14b50*/  IMAD.WIDE R14, R0, 0x4, R14 ;  /* 0x00000004000e7825 */ /* 0x000fc800078e020e */
[----:B------:R-:W-:Y:S01]  /*14b60*/  IMAD.WIDE R12, R0, 0x4, R12 ;  /* 0x00000004000c7825 */ /* 0x000fe200078e020c */
[----:B------:R1:W-:Y:S04]  /*14b70*/  STL.64 [R1+0xb10], R14 ;  /* 0x000b100e01007387 */ /* 0x0003e80000100a00 */
[----:B--2---:R-:W2:Y:S04]  /*14b80*/  LDL.LU.64 R18, [R1+0x11f0] ;  /* 0x0011f00001127983 */ /* 0x004ea80000300a00 */
[----:B------:R1:W-:Y:S04]  /*14b90*/  STL.64 [R1+0xb18], R12 ;  /* 0x000b180c01007387 */ /* 0x0003e80000100a00 */
[----:B------:R-:W2:Y:S01]  /*14ba0*/  LDL.LU.64 R16, [R1+0x1200] ;  /* 0x0012000001107983 */ /* 0x000ea20000300a00 */
[----:B------:R-:W-:-:S03]  /*14bb0*/  IADD3 R26, R252, -0x111, RZ ;  /* 0xfffffeeffc1a7810 */ /* 0x000fc60007ffe0ff */
[----:B------:R1:W-:Y:S04]  /*14bc0*/  LDGSTS.E [R249+0x79800], [R14.64], !P3 ;  /* 0x798000000ef97fae */ /* 0x0003e8000d921848 */
[----:B------:R1:W-:Y:S01]  /*14bd0*/  LDGSTS.E [R249+0x79a00], [R12.64], !P3 ;  /* 0x79a000000cf97fae */ /* 0x0003e2000d921848 */
[----:B------:R-:W-:-:S05]  /*14be0*/  IMAD.WIDE R10, R0, 0x4, R10 ;  /* 0x00000004000a7825 */ /* 0x000fca00078e020a */
[----:B------:R1:W-:Y:S01]  /*14bf0*/  LDGSTS.E [R249+0x79c00], [R10.64], !P3 ;  /* 0x79c000000af97fae */ /* 0x0003e2000d921848 */
[----:B------:R-:W-:-:S03]  /*14c00*/  IMAD.WIDE R8, R0, 0x4, R8 ;  /* 0x0000000400087825 */ /* 0x000fc600078e0208 */
[----:B------:R1:W-:Y:S04]  /*14c10*/  STL.64 [R1+0xb20], R10 ;  /* 0x000b200a01007387 */ /* 0x0003e80000100a00 */
[----:B------:R1:W-:Y:S01]  /*14c20*/  LDGSTS.E [R249+0x79e00], [R8.64], !P3 ;  /* 0x79e0000008f97fae */ /* 0x0003e2000d921848 */
[----:B------:R-:W-:-:S03]  /*14c30*/  ISETP.GE.U32.AND P3, PT, R26, 0x7ffffe70, PT ;  /* 0x7ffffe701a00780c */ /* 0x000fc60003f66070 */
[----:B------:R1:W-:Y:S04]  /*14c40*/  STL.64 [R1+0xb28], R8 ;  /* 0x000b280801007387 */ /* 0x0003e80000100a00 */
[----:B-1----:R-:W2:Y:S04]  /*14c50*/  LDL.LU.64 R14, [R1+0x1210] ;  /* 0x00121000010e7983 */ /* 0x002ea80000300a00 */
[----:B------:R-:W2:Y:S04]  /*14c60*/  LDL.LU.64 R12, [R1+0x1220] ;  /* 0x00122000010c7983 */ /* 0x000ea80000300a00 */
[----:B------:R-:W2:Y:S04]  /*14c70*/  LDL.LU.64 R10, [R1+0x1230] ;  /* 0x00123000010a7983 */ /* 0x000ea80000300a00 */
[----:B------:R-:W2:Y:S01]  /*14c80*/  LDL.LU.64 R8, [R1+0x1240] ;  /* 0x0012400001087983 */ /* 0x000ea20000300a00 */
[----:B------:R-:W-:-:S04]  /*14c90*/  IMAD.WIDE R26, R0, 0x4, R24 ;  /* 0x00000004001a7825 */ /* 0x000fc800078e0218 */
[C---:B------:R-:W-:Y:S01]  /*14ca0*/  IMAD.WIDE R24, R0.reuse, 0x4, R6 ;  /* 0x0000000400187825 */ /* 0x040fe200078e0206 */
[----:B------:R1:W-:Y:S03]  /*14cb0*/  STL.64 [R1+0xb30], R26 ;  /* 0x000b301a01007387 */ /* 0x0003e60000100a00 */
[C---:B------:R-:W-:Y:S01]  /*14cc0*/  IMAD.WIDE R6, R0.reuse, 0x4, R4 ;  /* 0x0000000400067825 */ /* 0x040fe200078e0204 */
[----:B------:R1:W-:Y:S04]  /*14cd0*/  STL.64 [R1+0xb38], R24 ;  /* 0x000b381801007387 */ /* 0x0003e80000100a00 */
[----:B------:R1:W-:Y:S04]  /*14ce0*/  LDGSTS.E [R249+0x7b800], [R26.64], !P1 ;  /* 0x7b8000001af97fae */ /* 0x0003e8000c921848 */
[----:B------:R1:W-:Y:S04]  /*14cf0*/  LDGSTS.E [R249+0x7ba00], [R24.64], !P1 ;  /* 0x7ba0000018f97fae */ /* 0x0003e8000c921848 */
[----:B------:R1:W-:Y:S01]  /*14d00*/  LDGSTS.E [R249+0x7bc00], [R6.64], !P1 ;  /* 0x7bc0000006f97fae */ /* 0x0003e2000c921848 */
[----:B---3--:R-:W-:Y:S01]  /*14d10*/  IMAD.WIDE R4, R0, 0x4, R2 ;  /* 0x0000000400047825 */ /* 0x008fe200078e0202 */
[----:B------:R-:W-:-:S02]  /*14d20*/  IADD3 R2, R252, -0x100, RZ ;  /* 0xffffff00fc027810 */ /* 0x000fc40007ffe0ff */
[----:B------:R-:W3:Y:S04]  /*14d30*/  LDL R252, [R1+0x238] ;  /* 0x0002380001fc7983 */ /* 0x000ee80000100800 */
[----:B------:R1:W-:Y:S04]  /*14d40*/  STL.64 [R1+0xb40], R6 ;  /* 0x000b400601007387 */ /* 0x0003e80000100a00 */
[----:B-1----:R1:W5:Y:S04]  /*14d50*/  LDL.LU.64 R26, [R1+0x1968] ;  /* 0x00196800011a7983 */ /* 0x0023680000300a00 */
[----:B------:R1:W-:Y:S04]  /*14d60*/  STL.64 [R1+0xb48], R4 ;  /* 0x000b480401007387 */ /* 0x0003e80000100a00 */
[----:B------:R1:W5:Y:S04]  /*14d70*/  LDL.LU.64 R24, [R1+0x1960] ;  /* 0x0019600001187983 */ /* 0x0003680000300a00 */
[----:B------:R-:W3:Y:S04]  /*14d80*/  LDL.LU.64 R6, [R1+0x7b0] ;  /* 0x0007b00001067983 */ /* 0x000ee80000300a00 */
[----:B------:R1:W-:Y:S01]  /*14d90*/  LDGSTS.E [R249+0x7be00], [R4.64], !P1 ;  /* 0x7be0000004f97fae */ /* 0x0003e2000c921848 */
[----:B------:R-:W-:-:S03]  /*14da0*/  ISETP.GE.U32.AND P1, PT, R2, 0x7ffffe81, PT ;  /* 0x7ffffe810200780c */ /* 0x000fc60003f26070 */
[----:B-1----:R-:W3:Y:S04]  /*14db0*/  LDL.LU.64 R4, [R1+0x768] ;  /* 0x0007680001047983 */ /* 0x002ee80000300a00 */
[----:B------:R-:W3:Y:S04]  /*14dc0*/  LDL.LU.64 R2, [R1+0x728] ;  /* 0x0007280001027983 */ /* 0x000ee80000300a00 */
[----:B------:R-:W3:Y:S01]  /*14dd0*/  LDL.LU.64 R248, [R1+0x6e8] ;  /* 0x0006e80001f87983 */ /* 0x000ee20000300a00 */
[----:B----4-:R-:W-:-:S04]  /*14de0*/  IMAD.WIDE R22, R0, 0x4, R22 ;  /* 0x0000000400167825 */ /* 0x010fc800078e0216 */
[----:B------:R-:W-:-:S04]  /*14df0*/  IMAD.WIDE R20, R0, 0x4, R20 ;  /* 0x0000000400147825 */ /* 0x000fc800078e0214 */
[----:B--2---:R-:W-:-:S04]  /*14e00*/  IMAD.WIDE R18, R0, 0x4, R18 ;  /* 0x0000000400127825 */ /* 0x004fc800078e0212 */
[----:B------:R-:W-:Y:S02]  /*14e10*/  IMAD.WIDE R16, R0, 0x4, R16 ;  /* 0x0000000400107825 */ /* 0x000fe400078e0210 */
[----:B------:R-:W1:Y:S01]  /*14e20*/  S2R R0, SR_TID.X ;  /* 0x0000000000007919 */ /* 0x000e620000002100 */
[----:B------:R-:W-:Y:S02]  /*14e30*/  LOP3.LUT R250, R250, 0x7f, RZ, 0xc0, !PT ;  /* 0x0000007ffafa7812 */ /* 0x000fe400078ec0ff */
[----:B-1----:R-:W-:-:S05]  /*14e40*/  LOP3.LUT R0, R0, 0x7f, RZ, 0xc0, !PT ;  /* 0x0000007f00007812 */ /* 0x002fca00078ec0ff */
[----:B------:R-:W-:-:S05]  /*14e50*/  IMAD.SHL.U32 R0, R0, 0x4, RZ ;  /* 0x0000000400007824 */ /* 0x000fca00078e00ff */
[----:B------:R-:W-:-:S05]  /*14e60*/  LOP3.LUT R0, R0, 0x60, RZ, 0x3c, !PT ;  /* 0x0000006000007812 */ /* 0x000fca00078e3cff */
[----:B------:R1:W-:Y:S04]  /*14e70*/  LDGSTS.E [R0+0x7d800], [R22.64], !P6 ;  /* 0x7d80000016007fae */ /* 0x0003e8000f121848 */
[----:B------:R1:W-:Y:S04]  /*14e80*/  LDGSTS.E [R0+0x7da00], [R20.64], !P6 ;  /* 0x7da0000014007fae */ /* 0x0003e8000f121848 */
[----:B------:R1:W-:Y:S04]  /*14e90*/  LDGSTS.E [R0+0x7dc00], [R18.64], !P6 ;  /* 0x7dc0000012007fae */ /* 0x0003e8000f121848 */
[----:B------:R1:W-:Y:S01]  /*14ea0*/  LDGSTS.E [R0+0x7de00], [R16.64], !P6 ;  /* 0x7de0000010007fae */ /* 0x0003e2000f121848 */
[----:B------:R-:W-:-:S02]  /*14eb0*/  IMAD.SHL.U32 R250, R250, 0x4, RZ ;  /* 0x00000004fafa7824 */ /* 0x000fc400078e00ff */
[----:B-1----:R-:W-:-:S05]  /*14ec0*/  IMAD.MOV.U32 R0, RZ, RZ, c[0x0][0x188] ;  /* 0x00006200ff007624 */ /* 0x002fca00078e00ff */
[----:B------:R-:W-:Y:S01]  /*14ed0*/  SHF.L.U32 R0, R0, 0x7, RZ ;  /* 0x0000000700007819 */ /* 0x000fe200000006ff */
[----:B------:R-:W-:-:S04]  /*14ee0*/  ULDC UR4, c[0x0][0x18c] ;  /* 0x0000630000047ab9 */ /* 0x000fc80000000800 */
[----:B------:R-:W-:-:S04]  /*14ef0*/  IMAD.WIDE R14, R0, 0x4, R14 ;  /* 0x00000004000e7825 */ /* 0x000fc800078e020e */
[----:B------:R-:W-:-:S04]  /*14f00*/  IMAD.WIDE R12, R0, 0x4, R12 ;  /* 0x00000004000c7825 */ /* 0x000fc800078e020c */
[----:B------:R-:W-:-:S04]  /*14f10*/  IMAD.WIDE R10, R0, 0x4, R10 ;  /* 0x00000004000a7825 */ /* 0x000fc800078e020a */
[----:B------:R-:W-:Y:S01]  /*14f20*/  IMAD.WIDE R8, R0, 0x4, R8 ;  /* 0x0000000400087825 */ /* 0x000fe200078e0208 */
[----:B------:R-:W-:Y:S01]  /*14f30*/  LOP3.LUT R0, R250, 0x60, RZ, 0x3c, !PT ;  /* 0x00000060fa007812 */ /* 0x000fe200078e3cff */
[----:B------:R1:W-:Y:S01]  /*14f40*/  STL.64 [R1+0xb50], R22 ;  /* 0x000b501601007387 */ /* 0x0003e20000100a00 */
[----:B------:R-:W-:-:S03]  /*14f50*/  USHF.L.U32 UR4, UR4, 0x7, URZ ;  /* 0x0000000704047899 */ /* 0x000fc6000800063f */
[----:B------:R2:W-:Y:S04]  /*14f60*/  STL.64 [R1+0xb58], R20 ;  /* 0x000b581401007387 */ /* 0x0005e80000100a00 */
[----:B------:R4:W-:Y:S04]  /*14f70*/  STL.64 [R1+0xb60], R18 ;  /* 0x000b601201007387 */ /* 0x0009e80000100a00 */
[----:B------:R2:W-:Y:S04]  /*14f80*/  LDGSTS.E [R0+0x7f800], [R14.64], !P1 ;  /* 0x7f8000000e007fae */ /* 0x0005e8000c921848 */
[----:B-1----:R1:W5:Y:S04]  /*14f90*/  LDL.LU.64 R22, [R1+0x1958] ;  /* 0x0019580001167983 */ /* 0x0023680000300a00 */
[----:B------:R1:W-:Y:S04]  /*14fa0*/  LDGSTS.E [R0+0x7fa00], [R12.64], !P1 ;  /* 0x7fa000000c007fae */ /* 0x0003e8000c921848 */
[----:B------:R1:W-:Y:S04]  /*14fb0*/  STL.64 [R1+0xb68], R16 ;  /* 0x000b681001007387 */ /* 0x0003e80000100a00 */
[----:B------:R1:W-:Y:S04]  /*14fc0*/  LDGSTS.E [R0+0x7fc00], [R10.64], !P1 ;  /* 0x7fc000000a007fae */ /* 0x0003e8000c921848 */
[----:B--2---:R2:W5:Y:S04]  /*14fd0*/  LDL.LU.64 R20, [R1+0x1950] ;  /* 0x0019500001147983 */ /* 0x0045680000300a00 */
[----:B------:R2:W-:Y:S04]  /*14fe0*/  LDGSTS.E [R0+0x7fe00], [R8.64], !P1 ;  /* 0x7fe0000008007fae */ /* 0x0005e8000c921848 */
[----:B----4-:R4:W5:Y:S01]  /*14ff0*/  LDL.LU.64 R18, [R1+0x1948] ;  /* 0x0019480001127983 */ /* 0x0109620000300a00 */
[----:B------:R-:W-:-:S03]  /*15000*/  SHF.L.U32 R251, R251, 0x2, RZ ;  /* 0x00000002fbfb7819 */ /* 0x000fc600000006ff */
[----:B-1----:R4:W5:Y:S04]  /*15010*/  LDL.LU.64 R16, [R1+0x1940] ;  /* 0x0019400001107983 */ /* 0x0029680000300a00 */
[----:B------:R1:W-:Y:S04]  /*15020*/  STL.64 [R1+0xb70], R14 ;  /* 0x000b700e01007387 */ /* 0x0003e80000100a00 */
[----:B------:R4:W-:Y:S04]  /*15030*/  STL.64 [R1+0xb78], R12 ;  /* 0x000b780c01007387 */ /* 0x0009e80000100a00 */
[----:B------:R4:W-:Y:S01]  /*15040*/  STL.64 [R1+0xb80], R10 ;  /* 0x000b800a01007387 */ /* 0x0009e20000100a00 */
[----:B--2---:R-:W-:-:S03]  /*15050*/  IADD3 R0, R251, 0x100000, RZ ;  /* 0x00100000fb007810 */ /* 0x004fc60007ffe0ff */
[----:B-1----:R1:W5:Y:S01]  /*15060*/  LDL.LU.64 R14, [R1+0x1938] ;  /* 0x00193800010e7983 */ /* 0x0023620000300a00 */
[----:B------:R-:W-:-:S03]  /*15070*/  IADD3 R251, R251, 0x100000, RZ ;  /* 0x00100000fbfb7810 */ /* 0x000fc60007ffe0ff */
[----:B------:R2:W-:Y:S04]  /*15080*/  STL.64 [R1+0xd08], R8 ;  /* 0x000d080801007387 */ /* 0x0005e80000100a00 */
[----:B----4-:R1:W5:Y:S04]  /*15090*/  LDL.LU.64 R12, [R1+0x1930] ;  /* 0x00193000010c7983 */ /* 0x0103680000300a00 */
[----:B------:R1:W5:Y:S04]  /*150a0*/  LDL.LU.64 R10, [R1+0x1928] ;  /* 0x00192800010a7983 */ /* 0x0003680000300a00 */
[----:B--2---:R1:W5:Y:S01]  /*150b0*/  LDL.LU.64 R8, [R1+0x1920] ;  /* 0x0019200001087983 */ /* 0x0043620000300a00 */
[----:B---3--:R-:W-:Y:S01]  /*150c0*/  ISETP.NE.U32.AND P6, PT, R252, RZ, PT ;  /* 0x000000fffc00720c */ /* 0x008fe20003fc5070 */
[----:B------:R-:W-:-:S05]  /*150d0*/  IMAD.MOV.U32 R252, RZ, RZ, c[0x0][0x180] ;  /* 0x00006000fffc7624 */ /* 0x000fca00078e00ff */
[----:B------:R-:W-:-:S04]  /*150e0*/  IADD3 R250, R252, -0x115, RZ ;  /* 0xfffffeebfcfa7810 */ /* 0x000fc80007ffe0ff */
[----:B------:R-:W-:Y:S01]  /*150f0*/  ISETP.GE.U32.AND P1, PT, R250, 0x7ffffe6c, PT ;  /* 0x7ffffe6cfa00780c */ /* 0x000fe20003f26070 */
[----:B------:R-:W-:-:S04]  /*15100*/  IMAD.U32 R250, RZ, RZ, UR4 ;  /* 0x00000004fffa7e24 */ /* 0x000fc8000f8e00ff */
[----:B------:R-:W-:-:S05]  /*15110*/  IMAD.WIDE R6, R250, 0x4, R6 ;  /* 0x00000004fa067825 */ /* 0x000fca00078e0206 */
[----:B------:R2:W-:Y:S01]  /*15120*/  STL.64 [R1+0xd00], R6 ;  /* 0x000d000601007387 */ /* 0x0005e20000100a00 */
[----:B------:R-:W-:-:S03]  /*15130*/  IMAD.WIDE R4, R250, 0x4, R4 ;  /* 0x00000004fa047825 */ /* 0x000fc600078e0204 */
[----:B--2---:R1:W5:Y:S01]  /*15140*/  LDL.LU.64 R6, [R1+0x1918] ;  /* 0x0019180001067983 */ /* 0x0043620000300a00 */
[----:B------:R-:W-:-:S03]  /*15150*/  IMAD.WIDE R2, R250, 0x4, R2 ;  /* 0x00000004fa027825 */ /* 0x000fc600078e0202 */
[----:B------:R2:W-:Y:S01]  /*15160*/  STL.64 [R1+0xcc0], R4 ;  /* 0x000cc00401007387 */ /* 0x0005e20000100a00 */
[----:B------:R-:W-:-:S03]  /*15170*/  IMAD.WIDE R250, R250, 0x4, R248 ;  /* 0x00000004fafa7825 */ /* 0x000fc600078e02f8 */
[----:B--2---:R1:W5:Y:S04]  /*15180*/  LDL.LU.64 R4, [R1+0x1910] ;  /* 0x0019100001047983 */ /* 0x0043680000300a00 */
[----:B------:R2:W-:Y:S04]  /*15190*/  STL.64 [R1+0xc80], R2 ;  /* 0x000c800201007387 */ /* 0x0005e80000100a00 */
[----:B--2---:R1:W5:Y:S04]  /*151a0*/  LDL.LU.64 R2, [R1+0x1908] ;  /* 0x0019080001027983 */ /* 0x0043680000300a00 */
[----:B------:R1:W5:Y:S04]  /*151b0*/  LDL.LU.64 R248, [R1+0x1900] ;  /* 0x0019000001f87983 */ /* 0x0003680000300a00 */
[----:B------:R2:W-:Y:S04]  /*151c0*/  STL.64 [R1+0xc40], R250 ;  /* 0x000c40fa01007387 */ /* 0x0005e80000100a00 */
[----:B--2---:R1:W5:Y:S01]  /*151d0*/  LDL.LU.64 R250, [R1+0x18f8] ;  /* 0x0018f80001fa7983 */ /* 0x0043620000300a00 */
[----:B------:R-:W-:-:S05]  /*151e0*/  IMAD.MOV.U32 R0, RZ, RZ, c[0x0][0x188] ;  /* 0x00006200ff007624 */ /* 0x000fca00078e00ff */
[----:B------:R-:W-:Y:S02]  /*151f0*/  SHF.L.U32 R0, R0, 0x7, RZ ;  /* 0x0000000700007819 */ /* 0x000fe400000006ff */
[----:B------:R-:W-:Y:S04]  /*15200*/  STL.64 [R1+0x1a00], R214 ;  /* 0x001a00d601007387 */ /* 0x000fe80000100a00 */
[----:B------:R-:W-:Y:S04]  /*15210*/  STL.64 [R1+0x19f8], R216 ;  /* 0x0019f8d801007387 */ /* 0x000fe80000100a00 */
[----:B------:R2:W-:Y:S04]  /*15220*/  STL.64 [R1+0x19f0], R218 ;  /* 0x0019f0da01007387 */ /* 0x0005e80000100a00 */
[----:B------:R-:W0:Y:S04]  /*15230*/  LDGDEPBAR ;  /* 0x00000000000079af */ /* 0x000e280000000000 */
[----:B--2---:R-:W2:Y:S04]  /*15240*/  LDL.64 R218, [R1+0xd00] ;  /* 0x000d000001da7983 */ /* 0x004ea80000100a00 */
[----:B------:R3:W-:Y:S04]  /*15250*/  STL.64 [R1+0x19e8], R220 ;  /* 0x0019e8dc01007387 */ /* 0x0007e80000100a00 */
[----:B---3--:R-:W3:Y:S04]  /*15260*/  LDL.64 R220, [R1+0xc40] ;  /* 0x000c400001dc7983 */ /* 0x008ee80000100a00 */
[----:B------:R4:W-:Y:S04]  /*15270*/  STL.64 [R1+0x19e0], R222 ;  /* 0x0019e0de01007387 */ /* 0x0009e80000100a00 */
[----:B----4-:R-:W3:Y:S04]  /*15280*/  LDL.LU.64 R222, [R1+0x7a0] ;  /* 0x0007a00001de7983 */ /* 0x010ee80000300a00 */
[----:B------:R1:W-:Y:S04]  /*15290*/  STL.64 [R1+0x19d8], R224 ;  /* 0x0019d8e001007387 */ /* 0x0003e80000100a00 */
[----:B-1----:R-:W3:Y:S04]  /*152a0*/  LDL.LU.64 R224, [R1+0x5e0] ;  /* 0x0005e00001e07983 */ /* 0x002ee80000300a00 */
[----:B------:R1:W-:Y:S04]  /*152b0*/  STL.64 [R1+0x19d0], R226 ;  /* 0x0019d0e201007387 */ /* 0x0003e80000100a00 */
[----:B-1----:R-:W3:Y:S04]  /*152c0*/  LDL.64 R226, [R1+0xc80] ;  /* 0x000c800001e27983 */ /* 0x002ee80000100a00 */
[----:B------:R1:W-:Y:S04]  /*152d0*/  STL.64 [R1+0x19c8], R228 ;  /* 0x0019c8e401007387 */ /* 0x0003e80000100a00 */
[----:B-1----:R-:W3:Y:S04]  /*152e0*/  LDL.64 R228, [R1+0xcc0] ;  /* 0x000cc00001e47983 */ /* 0x002ee80000100a00 */
[----:B------:R-:W1:Y:S04]  /*152f0*/  S2R R214, SR_TID.X ;  /* 0x0000000000d67919 */ /* 0x000e680000002100 */
[----:B------:R-:W1:Y:S04]  /*15300*/  S2R R217, SR_TID.X ;  /* 0x0000000000d97919 */ /* 0x000e680000002100 */
[----:B------:R-:W-:Y:S04]  /*15310*/  STL.64 [R1+0x19c0], R230 ;  /* 0x0019c0e601007387 */ /* 0x000fe80000100a00 */
[----:B------:R1:W-:Y:S04]  /*15320*/  STL.64 [R1+0x19b8], R232 ;  /* 0x0019b8e801007387 */ /* 0x0003e80000100a00 */
[----:B-1----:R-:W3:Y:S04]  /*15330*/  LDL.LU.64 R232, [R1+0x628] ;  /* 0x0006280001e87983 */ /* 0x002ee80000300a00 */
[----:B------:R-:W-:Y:S04]  /*15340*/  STL.64 [R1+0x19b0], R234 ;  /* 0x0019b0ea01007387 */ /* 0x000fe80000100a00 */
[----:B------:R1:W-:Y:S01]  /*15350*/  STL.64 [R1+0x19a8], R236 ;  /* 0x0019a8ec01007387 */ /* 0x0003e20000100a00 */
[----:B------:R-:W-:-:S02]  /*15360*/  LOP3.LUT R214, R214, 0x7f, RZ, 0xc0, !PT ;  /* 0x0000007fd6d67812 */ /* 0x000fc400078ec0ff */
[----:B------:R-:W-:Y:S01]  /*15370*/  LOP3.LUT R217, R217, 0x7f, RZ, 0xc0, !PT ;  /* 0x0000007fd9d97812 */ /* 0x000fe200078ec0ff */
[----:B-1----:R-:W3:Y:S04]  /*15380*/  LDL.LU.64 R236, [R1+0x668] ;  /* 0x0006680001ec7983 */ /* 0x002ee80000300a00 */
[----:B------:R-:W-:Y:S04]  /*15390*/  STL.64 [R1+0x19a0], R238 ;  /* 0x0019a0ee01007387 */ /* 0x000fe80000100a00 */
[----:B------:R-:W-:Y:S04]  /*153a0*/  STL.64 [R1+0x1998], R240 ;  /* 0x001998f001007387 */ /* 0x000fe80000100a00 */
[----:B------:R1:W-:Y:S01]  /*153b0*/  STL.64 [R1+0x1990], R242 ;  /* 0x001990f201007387 */ /* 0x0003e20000100a00 */
[----:B------:R-:W-:-:S03]  /*153c0*/  IMAD.SHL.U32 R214, R214, 0x4, RZ ;  /* 0x00000004d6d67824 */ /* 0x000fc600078e00ff */
[----:B------:R-:W1:Y:S04]  /*153d0*/  S2R R215, SR_TID.X ;  /* 0x0000000000d77919 */ /* 0x000e680000002100 */
[----:B-1----:R-:W3:Y:S01]  /*153e0*/  LDL.LU.64 R242, [R1+0x6a8] ;  /* 0x0006a80001f27983 */ /* 0x002ee20000300a00 */
[----:B------:R-:W-:Y:S01]  /*153f0*/  IADD3 R214, R214, 0x100000, RZ ;  /* 0x00100000d6d67810 */ /* 0x000fe20007ffe0ff */
[----:B------:R-:W-:Y:S02]  /*15400*/  IMAD.SHL.U32 R217, R217, 0x4, RZ ;  /* 0x00000004d9d97824 */ /* 0x000fe400078e00ff */
[----:B------:R-:W-:Y:S04]  /*15410*/  STL.64 [R1+0x1988], R244 ;  /* 0x001988f401007387 */ /* 0x000fe80000100a00 */
[----:B------:R-:W-:Y:S04]  /*15420*/  STL.64 [R1+0x1980], R246 ;  /* 0x001980f601007387 */ /* 0x000fe80000100a00 */
[----:B------:R-:W3:Y:S04]  /*15430*/  LDL.LU.64 R240, [R1+0x760] ;  /* 0x0007600001f07983 */ /* 0x000ee80000300a00 */
[----:B------:R-:W3:Y:S01]  /*15440*/  LDL.LU.64 R238, [R1+0x720] ;  /* 0x0007200001ee7983 */ /* 0x000ee20000300a00 */
[----:B------:R-:W-:-:S03]  /*15450*/  LOP3.LUT R216, R215, 0x7f, RZ, 0xc0, !PT ;  /* 0x0000007fd7d87812 */ /* 0x000fc600078ec0ff */
[----:B------:R-:W3:Y:S04]  /*15460*/  LDL.LU.64 R230, [R1+0x6e0] ;  /* 0x0006e00001e67983 */ /* 0x000ee80000300a00 */
[----:B--2---:R1:W-:Y:S02]  /*15470*/  LDGSTS.E [R214+0x8000], [R218.64], P6 ;  /* 0x08000000dad67fae */ /* 0x0043e4000b121848 */
[C---:B-1----:R-:W-:Y:S02]  /*15480*/  IADD3 R214, R217.reuse, 0x100000, RZ ;  /* 0x00100000d9d67810 */ /* 0x042fe40007ffe0ff */
[C---:B------:R-:W-:Y:S02]  /*15490*/  IADD3 R219, R217.reuse, 0x100000, RZ ;  /* 0x00100000d9db7810 */ /* 0x040fe40007ffe0ff */
[----:B------:R-:W-:-:S02]  /*154a0*/  IADD3 R217, R217, 0x100000, RZ ;  /* 0x00100000d9d97810 */ /* 0x000fc40007ffe0ff */
[----:B------:R-:W-:Y:S01]  /*154b0*/  SHF.L.U32 R218, R216, 0x2, RZ ;  /* 0x00000002d8da7819 */ /* 0x000fe200000006ff */
[----:B---3--:R1:W-:Y:S04]  /*154c0*/  LDGSTS.E [R214+0x9000], [R228.64], P6 ;  /* 0x09000000e4d67fae */ /* 0x0083e8000b121848 */
[----:B------:R2:W-:Y:S04]  /*154d0*/  LDGSTS.E [R219+0xa000], [R226.64], P6 ;  /* 0x0a000000e2db7fae */ /* 0x0005e8000b121848 */
[----:B------:R3:W-:Y:S04]  /*154e0*/  LDGSTS.E [R217+0xb000], [R220.64], P6 ;  /* 0x0b000000dcd97fae */ /* 0x0007e8000b121848 */
[----:B-1----:R-:W4:Y:S04]  /*154f0*/  LDL.LU.64 R228, [R1+0x6a0] ;  /* 0x0006a00001e47983 */ /* 0x002f280000300a00 */
[----:B--2---:R-:W2:Y:S04]  /*15500*/  LDL.LU.64 R226, [R1+0x660] ;  /* 0x0006600001e27983 */ /* 0x004ea80000300a00 */
[----:B------:R-:W1:Y:S01]  /*15510*/  S2R R214, SR_TID.X ;  /* 0x0000000000d67919 */ /* 0x000e620000002100 */
[----:B---3--:R-:W-:Y:S01]  /*15520*/  IMAD.U32 R220, RZ, RZ, UR4 ;  /* 0x00000004ffdc7e24 */ /* 0x008fe2000f8e00ff */
[----:B------:R-:W-:-:S03]  /*15530*/  IADD3 R235, R218, 0x100000, RZ ;  /* 0x00100000daeb7810 */ /* 0x000fc60007ffe0ff */
[----:B------:R-:W-:Y:S01]  /*15540*/  IMAD.WIDE R224, R220, 0x4, R224 ;  /* 0x00000004dce07825 */ /* 0x000fe200078e02e0 */
[----:B------:R-:W-:-:S03]  /*15550*/  IADD3 R234, R218, 0x100000, RZ ;  /* 0x00100000daea7810 */ /* 0x000fc60007ffe0ff */
[----:B------:R-:W-:Y:S01]  /*15560*/  IMAD.WIDE R232, R220, 0x4, R232 ;  /* 0x00000004dce87825 */ /* 0x000fe200078e02e8 */
[----:B------:R-:W-:-:S03]  /*15570*/  IADD3 R221, R218, 0x100000, RZ ;  /* 0x00100000dadd7810 */ /* 0x000fc60007ffe0ff */
[----:B------:R-:W-:Y:S01]  /*15580*/  IMAD.WIDE R222, R220, 0x4, R222 ;  /* 0x00000004dcde7825 */ /* 0x000fe200078e02de */
[----:B-1----:R-:W-:-:S05]  /*15590*/  LOP3.LUT R214, R214, 0x7f, RZ, 0xc0, !PT ;  /* 0x0000007fd6d67812 */ /* 0x002fca00078ec0ff */
[----:B------:R-:W-:Y:S02]  /*155a0*/  IMAD.SHL.U32 R214, R214, 0x4, RZ ;  /* 0x00000004d6d67824 */ /* 0x000fe400078e00ff */
[----:B------:R-:W-:-:S03]  /*155b0*/  IMAD.WIDE R236, R220, 0x4, R236 ;  /* 0x00000004dcec7825 */ /* 0x000fc600078e02ec */
[----:B------:R-:W-:Y:S02]  /*155c0*/  LOP3.LUT R214, R214, 0x10, RZ, 0x3c, !PT ;  /* 0x00000010d6d67812 */ /* 0x000fe400078e3cff */
[----:B------:R-:W-:Y:S02]  /*155d0*/  IADD3 R219, R218, 0x100000, RZ ;  /* 0x00100000dadb7810 */ /* 0x000fe40007ffe0ff */
[----:B------:R-:W-:Y:S01]  /*155e0*/  IADD3 R217, R214, 0x100000, RZ ;  /* 0x00100000d6d97810 */ /* 0x000fe20007ffe0ff */
[----:B------:R-:W-:-:S05]  /*155f0*/  IMAD.WIDE R242, R220, 0x4, R242 ;  /* 0x00000004dcf27825 */ /* 0x000fca00078e02f2 */
[----:B------:R1:W-:Y:S04]  /*15600*/  STL.64 [R1+0xc00], R242 ;  /* 0x000c00f201007387 */ /* 0x0003e80000100a00 */
[----:B------:R-:W-:Y:S04]  /*15610*/  STL.64 [R1+0xbc0], R236 ;  /* 0x000bc0ec01007387 */ /* 0x000fe80000100a00 */
[----:B------:R3:W-:Y:S04]  /*15620*/  STL.64 [R1+0xb98], R232 ;  /* 0x000b98e801007387 */ /* 0x0007e80000100a00 */
[----:B------:R1:W-:Y:S04]  /*15630*/  STL.64 [R1+0xb88], R224 ;  /* 0x000b88e001007387 */ /* 0x0003e80000100a00 */
[----:B------:R1:W-:Y:S04]  /*15640*/  LDGSTS.E [R235+0xc000], [R242.64], P6 ;  /* 0x0c000000f2eb7fae */ /* 0x0003e8000b121848 */
[----:B------:R3:W-:Y:S04]  /*15650*/  STL.64 [R1+0xcf8], R222 ;  /* 0x000cf8de01007387 */ /* 0x0007e80000100a00 */
[----:B------:R3:W-:Y:S04]  /*15660*/  LDGSTS.E [R234+0xd000], [R236.64], P6 ;  /* 0x0d000000ecea7fae */ /* 0x0007e8000b121848 */
[----:B-1----:R-:W2:Y:S04]  /*15670*/  LDL.LU.64 R242, [R1+0x620] ;  /* 0x0006200001f27983 */ /* 0x002ea80000300a00 */
[----:B------:R1:W-:Y:S04]  /*15680*/  LDGSTS.E [R221+0xe000], [R232.64], P6 ;  /* 0x0e000000e8dd7fae */ /* 0x0003e8000b121848 */
[----:B---3--:R-:W2:Y:S04]  /*15690*/  LDL.LU.64 R234, [R1+0x5d8] ;  /* 0x0005d80001ea7983 */ /* 0x008ea80000300a00 */
[----:B------:R1:W-:Y:S04]  /*156a0*/  LDGSTS.E [R219+0xf000], [R224.64], P6 ;  /* 0x0f000000e0db7fae */ /* 0x0003e8000b121848 */
[----:B-1----:R-:W2:Y:S04]  /*156b0*/  LDL.LU.64 R232, [R1+0x798] ;  /* 0x0007980001e87983 */ /* 0x002ea80000300a00 */
[----:B------:R1:W-:Y:S04]  /*156c0*/  LDGSTS.E [R217+0x8200], [R222.64], P6 ;  /* 0x08200000ded97fae */ /* 0x0003e8000b121848 */
[----:B------:R-:W2:Y:S01]  /*156d0*/  LDL.LU.64 R224, [R1+0x758] ;  /* 0x0007580001e07983 */ /* 0x000ea20000300a00 */
[----:B------:R-:W-:-:S03]  /*156e0*/  IMAD.WIDE R240, R220, 0x4, R240 ;  /* 0x00000004dcf07825 */ /* 0x000fc600078e02f0 */
[----:B-1----:R-:W2:Y:S01]  /*156f0*/  LDL.LU.64 R222, [R1+0x718] ;  /* 0x0007180001de7983 */ /* 0x002ea20000300a00 */
[----:B------:R-:W-:Y:S01]  /*15700*/  IMAD.WIDE R238, R220, 0x4, R238 ;  /* 0x00000004dcee7825 */ /* 0x000fe200078e02ee */
[----:B------:R-:W-:-:S03]  /*15710*/  IADD3 R237, R214, 0x100000, RZ ;  /* 0x00100000d6ed7810 */ /* 0x000fc60007ffe0ff */
[----:B------:R-:W-:Y:S01]  /*15720*/  IMAD.WIDE R230, R220, 0x4, R230 ;  /* 0x00000004dce67825 */ /* 0x000fe200078e02e6 */
[C---:B------:R-:W-:Y:S01]  /*15730*/  IADD3 R236, R214.reuse, 0x100000, RZ ;  /* 0x00100000d6ec7810 */ /* 0x040fe20007ffe0ff */
[----:B------:R1:W-:Y:S01]  /*15740*/  STL.64 [R1+0xcb8], R240 ;  /* 0x000cb8f001007387 */ /* 0x0003e20000100a00 */
[C---:B------:R-:W-:Y:S02]  /*15750*/  IADD3 R221, R214.reuse, 0x100000, RZ ;  /* 0x00100000d6dd7810 */ /* 0x040fe40007ffe0ff */
[----:B------:R-:W-:Y:S01]  /*15760*/  IADD3 R219, R214, 0x100000, RZ ;  /* 0x00100000d6db7810 */ /* 0x000fe20007ffe0ff */
[----:B------:R-:W-:Y:S04]  /*15770*/  STL.64 [R1+0xc78], R238 ;  /* 0x000c78ee01007387 */ /* 0x000fe80000100a00 */
[----:B------:R1:W-:Y:S04]  /*15780*/  STL.64 [R1+0xc38], R230 ;  /* 0x000c38e601007387 */ /* 0x0003e80000100a00 */
[----:B------:R1:W-:Y:S04]  /*15790*/  LDGSTS.E [R237+0x9200], [R240.64], P6 ;  /* 0x09200000f0ed7fae */ /* 0x0003e8000b121848 */
[----:B------:R1:W-:Y:S04]  /*157a0*/  LDGSTS.E [R236+0xa200], [R238.64], P6 ;  /* 0x0a200000eeec7fae */ /* 0x0003e8000b121848 */
[----:B------:R1:W-:Y:S01]  /*157b0*/  LDGSTS.E [R221+0xb200], [R230.64], P6 ;  /* 0x0b200000e6dd7fae */ /* 0x0003e2000b121848 */
[----:B----4-:R-:W-:-:S04]  /*157c0*/  IMAD.WIDE R228, R220, 0x4, R228 ;  /* 0x00000004dce47825 */ /* 0x010fc800078e02e4 */
[----:B--2---:R-:W-:Y:S01]  /*157d0*/  IMAD.WIDE R226, R220, 0x4, R226 ;  /* 0x00000004dce27825 */ /* 0x004fe200078e02e2 */
[----:B------:R2:W-:Y:S04]  /*157e0*/  STL.64 [R1+0xbf8], R228 ;  /* 0x000bf8e401007387 */ /* 0x0005e80000100a00 */
[----:B------:R4:W-:Y:S04]  /*157f0*/  STL.64 [R1+0xbb8], R226 ;  /* 0x000bb8e201007387 */ /* 0x0009e80000100a00 */
[----:B-1----:R-:W3:Y:S04]  /*15800*/  LDL.LU.64 R240, [R1+0x6d8] ;  /* 0x0006d80001f07983 */ /* 0x002ee80000300a00 */
[----:B------:R-:W3:Y:S04]  /*15810*/  LDL.LU.64 R236, [R1+0x698] ;  /* 0x0006980001ec7983 */ /* 0x000ee80000300a00 */
[----:B------:R2:W-:Y:S04]  /*15820*/  LDGSTS.E [R219+0xc200], [R228.64], P6 ;  /* 0x0c200000e4db7fae */ /* 0x0005e8000b121848 */
[----:B------:R-:W3:Y:S04]  /*15830*/  LDL.LU.64 R230, [R1+0x658] ;  /* 0x0006580001e67983 */ /* 0x000ee80000300a00 */
[----:B------:R4:W-:Y:S04]  /*15840*/  LDGSTS.E [R217+0xd200], [R226.64], P6 ;  /* 0x0d200000e2d97fae */ /* 0x0009e8000b121848 */
[----:B--2---:R-:W2:Y:S04]  /*15850*/  LDL.LU.64 R228, [R1+0x610] ;  /* 0x0006100001e47983 */ /* 0x004ea80000300a00 */
[----:B----4-:R-:W2:Y:S01]  /*15860*/  LDL.LU.64 R226, [R1+0x5d0] ;  /* 0x0005d00001e27983 */ /* 0x010ea20000300a00 */
[----:B------:R-:W-:-:S02]  /*15870*/  LOP3.LUT R245, R218, 0x20, RZ, 0x3c, !PT ;  /* 0x00000020daf57812 */ /* 0x000fc400078e3cff */
[----:B------:R-:W-:Y:S02]  /*15880*/  IADD3 R238, R214, 0x100000, RZ ;  /* 0x00100000d6ee7810 */ /* 0x000fe40007ffe0ff */
[C---:B------:R-:W-:Y:S02]  /*15890*/  IADD3 R219, R245.reuse, 0x100000, RZ ;  /* 0x00100000f5db7810 */ /* 0x040fe40007ffe0ff */
[C---:B------:R-:W-:Y:S02]  /*158a0*/  IADD3 R217, R245.reuse, 0x100000, RZ ;  /* 0x00100000f5d97810 */ /* 0x040fe40007ffe0ff */
[----:B------:R-:W-:Y:S01]  /*158b0*/  IADD3 R214, R245, 0x100000, RZ ;  /* 0x00100000f5d67810 */ /* 0x000fe20007ffe0ff */
[----:B------:R-:W-:-:S04]  /*158c0*/  IMAD.WIDE R242, R220, 0x4, R242 ;  /* 0x00000004dcf27825 */ /* 0x000fc800078e02f2 */
[C---:B------:R-:W-:Y:S01]  /*158d0*/  IMAD.WIDE R234, R220.reuse, 0x4, R234 ;  /* 0x00000004dcea7825 */ /* 0x040fe200078e02ea */
[----:B------:R-:W-:Y:S03]  /*158e0*/  STL.64 [R1+0xb90], R242 ;  /* 0x000b90f201007387 */ /* 0x000fe60000100a00 */
[C---:B------:R-:W-:Y:S01]  /*158f0*/  IMAD.WIDE R232, R220.reuse, 0x4, R232 ;  /* 0x00000004dce87825 */ /* 0x040fe200078e02e8 */
[----:B------:R1:W-:Y:S03]  /*15900*/  STL.64 [R1+0x768], R234 ;  /* 0x000768ea01007387 */ /* 0x0003e60000100a00 */
[C---:B------:R-:W-:Y:S01]  /*15910*/  IMAD.WIDE R224, R220.reuse, 0x4, R224 ;  /* 0x00000004dce07825 */ /* 0x040fe200078e02e0 */
[----:B------:R-:W-:Y:S03]  /*15920*/  STL.64 [R1+0xcf0], R232 ;  /* 0x000cf0e801007387 */ /* 0x000fe60000100a00 */
[----:B------:R-:W-:Y:S01]  /*15930*/  IMAD.WIDE R222, R220, 0x4, R222 ;  /* 0x00000004dcde7825 */ /* 0x000fe200078e02de */
[----:B------:R1:W-:Y:S04]  /*15940*/  STL.64 [R1+0xcb0], R224 ;  /* 0x000cb0e001007387 */ /* 0x0003e80000100a00 */
[----:B------:R1:W-:Y:S04]  /*15950*/  LDGSTS.E [R238+0xe200], [R242.64], P6 ;  /* 0x0e200000f2ee7fae */ /* 0x0003e8000b121848 */
[----:B------:R1:W-:Y:S04]  /*15960*/  STL.64 [R1+0xc70], R222 ;  /* 0x000c70de01007387 */ /* 0x0003e80000100a00 */
[----:B------:R1:W-:Y:S04]  /*15970*/  LDGSTS.E [R221+0xf200], [R234.64], P6 ;  /* 0x0f200000eadd7fae */ /* 0x0003e8000b121848 */
[----:B------:R-:W2:Y:S04]  /*15980*/  LDL.LU.64 R246, [R1+0x790] ;  /* 0x0007900001f67983 */ /* 0x000ea80000300a00 */
[----:B------:R1:W-:Y:S04]  /*15990*/  LDGSTS.E [R219+0x8400], [R232.64], P6 ;  /* 0x08400000e8db7fae */ /* 0x0003e8000b121848 */
[----:B-1----:R-:W2:Y:S04]  /*159a0*/  LDL.LU.64 R238, [R1+0x750] ;  /* 0x0007500001ee7983 */ /* 0x002ea80000300a00 */
[----:B------:R1:W-:Y:S04]  /*159b0*/  LDGSTS.E [R217+0x9400], [R224.64], P6 ;  /* 0x09400000e0d97fae */ /* 0x0003e8000b121848 */
[----:B------:R-:W2:Y:S04]  /*159c0*/  LDL.LU.64 R234, [R1+0x710] ;  /* 0x0007100001ea7983 */ /* 0x000ea80000300a00 */
[----:B------:R1:W-:Y:S04]  /*159d0*/  LDGSTS.E [R214+0xa400], [R222.64], P6 ;  /* 0x0a400000ded67fae */ /* 0x0003e8000b121848 */
[----:B-1----:R-:W2:Y:S04]  /*159e0*/  LDL.LU.64 R224, [R1+0x6d0] ;  /* 0x0006d00001e07983 */ /* 0x002ea80000300a00 */
[----:B------:R-:W2:Y:S01]  /*159f0*/  LDL.LU.64 R222, [R1+0x690] ;  /* 0x0006900001de7983 */ /* 0x000ea20000300a00 */
[----:B------:R-:W-:-:S02]  /*15a00*/  IADD3 R232, R245, 0x100000, RZ ;  /* 0x00100000f5e87810 */ /* 0x000fc40007ffe0ff */
[----:B------:R-:W-:Y:S01]  /*15a10*/  IADD3 R221, R245, 0x100000, RZ ;  /* 0x00100000f5dd7810 */ /* 0x000fe20007ffe0ff */
[----:B---3--:R-:W-:-:S04]  /*15a20*/  IMAD.WIDE R240, R220, 0x4, R240 ;  /* 0x00000004dcf07825 */ /* 0x008fc800078e02f0 */
[C---:B------:R-:W-:Y:S01]  /*15a30*/  IMAD.WIDE R236, R220.reuse, 0x4, R236 ;  /* 0x00000004dcec7825 */ /* 0x040fe200078e02ec */
[----:B------:R1:W-:Y:S03]  /*15a40*/  STL.64 [R1+0xc30], R240 ;  /* 0x000c30f001007387 */ /* 0x0003e60000100a00 */
[C---:B------:R-:W-:Y:S01]  /*15a50*/  IMAD.WIDE R230, R220.reuse, 0x4, R230 ;  /* 0x00000004dce67825 */ /* 0x040fe200078e02e6 */
[----:B------:R3:W-:Y:S03]  /*15a60*/  STL.64 [R1+0xbf0], R236 ;  /* 0x000bf0ec01007387 */ /* 0x0007e60000100a00 */
[C---:B--2---:R-:W-:Y:S01]  /*15a70*/  IMAD.WIDE R228, R220.reuse, 0x4, R228 ;  /* 0x00000004dce47825 */ /* 0x044fe200078e02e4 */
[----:B------:R2:W-:Y:S03]  /*15a80*/  STL.64 [R1+0xbb0], R230 ;  /* 0x000bb0e601007387 */ /* 0x0005e60000100a00 */
[----:B------:R-:W-:Y:S01]  /*15a90*/  IMAD.WIDE R226, R220, 0x4, R226 ;  /* 0x00000004dce27825 */ /* 0x000fe200078e02e2 */
[----:B------:R1:W-:Y:S04]  /*15aa0*/  STL.64 [R1+0x798], R228 ;  /* 0x000798e401007387 */ /* 0x0003e80000100a00 */
[----:B------:R1:W-:Y:S04]  /*15ab0*/  LDGSTS.E [R214+0xb400], [R240.64], P6 ;  /* 0x0b400000f0d67fae */ /* 0x0003e8000b121848 */
[----:B------:R2:W-:Y:S04]  /*15ac0*/  STL.64 [R1+0x758], R226 ;  /* 0x000758e201007387 */ /* 0x0005e80000100a00 */
[----:B------:R3:W-:Y:S04]  /*15ad0*/  LDGSTS.E [R232+0xc400], [R236.64], P6 ;  /* 0x0c400000ece87fae */ /* 0x0007e8000b121848 */
[----:B-1----:R-:W4:Y:S04]  /*15ae0*/  LDL.LU.64 R240, [R1+0x650] ;  /* 0x0006500001f07983 */ /* 0x002f280000300a00 */
[----:B------:R2:W-:Y:S04]  /*15af0*/  LDGSTS.E [R221+0xd400], [R230.64], P6 ;  /* 0x0d400000e6dd7fae */ /* 0x0005e8000b121848 */
[----:B---3--:R-:W3:Y:S04]  /*15b00*/  LDL.LU.64 R236, [R1+0x608] ;  /* 0x0006080001ec7983 */ /* 0x008ee80000300a00 */
[----:B------:R1:W-:Y:S04]  /*15b10*/  LDGSTS.E [R219+0xe400], [R228.64], P6 ;  /* 0x0e400000e4db7fae */ /* 0x0003e8000b121848 */
[----:B--2---:R-:W3:Y:S04]  /*15b20*/  LDL.LU.64 R230, [R1+0x5c8] ;  /* 0x0005c80001e67983 */ /* 0x004ee80000300a00 */
[----:B------:R1:W-:Y:S04]  /*15b30*/  LDGSTS.E [R217+0xf400], [R226.64], P6 ;  /* 0x0f400000e2d97fae */ /* 0x0003e8000b121848 */
[----:B-1----:R-:W3:Y:S04]  /*15b40*/  LDL.LU.64 R228, [R1+0x788] ;  /* 0x0007880001e47983 */ /* 0x002ee80000300a00 */
[----:B------:R-:W3:Y:S04]  /*15b50*/  LDL.LU.64 R226, [R1+0x748] ;  /* 0x0007480001e27983 */ /* 0x000ee80000300a00 */
[----:B------:R-:W1:Y:S02]  /*15b60*/  S2R R214, SR_TID.X ;  /* 0x0000000000d67919 */ /* 0x000e640000002100 */
[----:B-1----:R-:W-:-:S04]  /*15b70*/  LOP3.LUT R214, R214, 0x7f, RZ, 0xc0, !PT ;  /* 0x0000007fd6d67812 */ /* 0x002fc800078ec0ff */
[----:B------:R-:W-:-:S04]  /*15b80*/  SHF.L.U32 R214, R214, 0x2, RZ ;  /* 0x00000002d6d67819 */ /* 0x000fc800000006ff */
[----:B------:R-:W-:-:S04]  /*15b90*/  LOP3.LUT R217, R214, 0x30, RZ, 0x3c, !PT ;  /* 0x00000030d6d97812 */ /* 0x000fc800078e3cff */
[C---:B------:R-:W-:Y:S02]  /*15ba0*/  IADD3 R242, R217.reuse, 0x100000, RZ ;  /* 0x00100000d9f27810 */ /* 0x040fe40007ffe0ff */
[C---:B------:R-:W-:Y:S02]  /*15bb0*/  IADD3 R233, R217.reuse, 0x100000, RZ ;  /* 0x00100000d9e97810 */ /* 0x040fe40007ffe0ff */
[C---:B------:R-:W-:Y:S01]  /*15bc0*/  IADD3 R232, R217.reuse, 0x100000, RZ ;  /* 0x00100000d9e87810 */ /* 0x040fe20007ffe0ff */
[----:B------:R-:W-:Y:S01]  /*15bd0*/  IMAD.WIDE R246, R220, 0x4, R246 ;  /* 0x00000004dcf67825 */ /* 0x000fe200078e02f6 */
[----:B------:R-:W-:-:S03]  /*15be0*/  IADD3 R221, R217, 0x100000, RZ ;  /* 0x00100000d9dd7810 */ /* 0x000fc60007ffe0ff */
[C---:B------:R-:W-:Y:S01]  /*15bf0*/  IMAD.WIDE R238, R220.reuse, 0x4, R238 ;  /* 0x00000004dcee7825 */ /* 0x040fe200078e02ee */
[----:B------:R-:W-:Y:S01]  /*15c00*/  STL.64 [R1+0xce8], R246 ;  /* 0x000ce8f601007387 */ /* 0x000fe20000100a00 */
[----:B------:R-:W-:Y:S02]  /*15c10*/  IADD3 R219, R217, 0x100000, RZ ;  /* 0x00100000d9db7810 */ /* 0x000fe40007ffe0ff */
[C---:B------:R-:W-:Y:S01]  /*15c20*/  IMAD.WIDE R234, R220.reuse, 0x4, R234 ;  /* 0x00000004dcea7825 */ /* 0x040fe200078e02ea */
[----:B------:R1:W-:Y:S03]  /*15c30*/  STL.64 [R1+0xca8], R238 ;  /* 0x000ca8ee01007387 */ /* 0x0003e60000100a00 */
[C---:B------:R-:W-:Y:S01]  /*15c40*/  IMAD.WIDE R224, R220.reuse, 0x4, R224 ;  /* 0x00000004dce07825 */ /* 0x040fe200078e02e0 */
        /* <DEDUP_REMOVED lines=8> */
[----:B------:R-:W4:Y:S04]  /*15cd0*/  LDL.LU.64 R238, [R1+0x6c8] ;  /* 0x0006c80001ee7983 */ /* 0x000f280000300a00 */
[----:B------:R1:W-:Y:S04]  /*15ce0*/  LDGSTS.E [R221+0xb600], [R224.64], P6 ;  /* 0x0b600000e0dd7fae */ /* 0x0003e8000b121848 */
[----:B-1----:R-:W4:Y:S04]  /*15cf0*/  LDL.LU.64 R234, [R1+0x688] ;  /* 0x0006880001ea7983 */ /* 0x002f280000300a00 */
[----:B------:R1:W-:Y:S04]  /*15d00*/  LDGSTS.E [R219+0xc600], [R222.64], P6 ;  /* 0x0c600000dedb7fae */ /* 0x0003e8000b121848 */
[----:B------:R-:W4:Y:S01]  /*15d10*/  LDL.LU.64 R224, [R1+0x648] ;  /* 0x0006480001e07983 */ /* 0x000f220000300a00 */
[----:B------:R-:W-:-:S03]  /*15d20*/  LOP3.LUT R214, R214, 0x40, RZ, 0x3c, !PT ;  /* 0x00000040d6d67812 */ /* 0x000fc600078e3cff */
[----:B-1----:R-:W4:Y:S01]  /*15d30*/  LDL.LU.64 R222, [R1+0x600] ;  /* 0x0006000001de7983 */ /* 0x002f220000300a00 */
[C---:B------:R-:W-:Y:S02]  /*15d40*/  IADD3 R219, R214.reuse, 0x100000, RZ ;  /* 0x00100000d6db7810 */ /* 0x040fe40007ffe0ff */
[----:B------:R-:W-:Y:S01]  /*15d50*/  IADD3 R217, R214, 0x100000, RZ ;  /* 0x00100000d6d97810 */ /* 0x000fe20007ffe0ff */
[----:B----4-:R-:W-:-:S04]  /*15d60*/  IMAD.WIDE R240, R220, 0x4, R240 ;  /* 0x00000004dcf07825 */ /* 0x010fc800078e02f0 */
[C---:B---3--:R-:W-:Y:S01]  /*15d70*/  IMAD.WIDE R236, R220.reuse, 0x4, R236 ;  /* 0x00000004dcec7825 */ /* 0x048fe200078e02ec */
[----:B------:R1:W-:Y:S03]  /*15d80*/  STL.64 [R1+0xba8], R240 ;  /* 0x000ba8f001007387 */ /* 0x0003e60000100a00 */
[C---:B------:R-:W-:Y:S01]  /*15d90*/  IMAD.WIDE R230, R220.reuse, 0x4, R230 ;  /* 0x00000004dce67825 */ /* 0x040fe200078e02e6 */
[----:B------:R-:W-:Y:S03]  /*15da0*/  STL.64 [R1+0x790], R236 ;  /* 0x000790ec01007387 */ /* 0x000fe60000100a00 */
[C---:B------:R-:W-:Y:S01]  /*15db0*/  IMAD.WIDE R228, R220.reuse, 0x4, R228 ;  /* 0x00000004dce47825 */ /* 0x040fe200078e02e4 */
[----:B------:R3:W-:Y:S03]  /*15dc0*/  STL.64 [R1+0x710], R230 ;  /* 0x000710e601007387 */ /* 0x0007e60000100a00 */
[----:B------:R-:W-:Y:S01]  /*15dd0*/  IMAD.WIDE R226, R220, 0x4, R226 ;  /* 0x00000004dce27825 */ /* 0x000fe200078e02e2 */
[----:B------:R4:W-:Y:S04]  /*15de0*/  STL.64 [R1+0xce0], R228 ;  /* 0x000ce0e401007387 */ /* 0x0009e80000100a00 */
[----:B------:R1:W-:Y:S04]  /*15df0*/  LDGSTS.E [R233+0xd600], [R240.64], P6 ;  /* 0x0d600000f0e97fae */ /* 0x0003e8000b121848 */
[----:B------:R3:W-:Y:S04]  /*15e00*/  STL.64 [R1+0xca0], R226 ;  /* 0x000ca0e201007387 */ /* 0x0007e80000100a00 */
[----:B------:R3:W-:Y:S04]  /*15e10*/  LDGSTS.E [R232+0xe600], [R236.64], P6 ;  /* 0x0e600000ece87fae */ /* 0x0007e8000b121848 */
[----:B-1----:R-:W2:Y:S04]  /*15e20*/  LDL.LU.64 R240, [R1+0x5c0] ;  /* 0x0005c00001f07983 */ /* 0x002ea80000300a00 */
[----:B------:R1:W-:Y:S04]  /*15e30*/  LDGSTS.E [R221+0xf600], [R230.64], P6 ;  /* 0x0f600000e6dd7fae */ /* 0x0003e8000b121848 */
[----:B---3--:R-:W3:Y:S04]  /*15e40*/  LDL.LU.64 R232, [R1+0x780] ;  /* 0x0007800001e87983 */ /* 0x008ee80000300a00 */
[----:B------:R4:W-:Y:S04]  /*15e50*/  LDGSTS.E [R219+0x8800], [R228.64], P6 ;  /* 0x08800000e4db7fae */ /* 0x0009e8000b121848 */
[----:B-1----:R-:W3:Y:S04]  /*15e60*/  LDL.LU.64 R230, [R1+0x740] ;  /* 0x0007400001e67983 */ /* 0x002ee80000300a00 */
[----:B------:R1:W-:Y:S04]  /*15e70*/  LDGSTS.E [R217+0x9800], [R226.64], P6 ;  /* 0x09800000e2d97fae */ /* 0x0003e8000b121848 */
[----:B----4-:R-:W3:Y:S04]  /*15e80*/  LDL.LU.64 R228, [R1+0x700] ;  /* 0x0007000001e47983 */ /* 0x010ee80000300a00 */
[----:B-1----:R-:W3:Y:S01]  /*15e90*/  LDL.LU.64 R226, [R1+0x6c0] ;  /* 0x0006c00001e27983 */ /* 0x002ee20000300a00 */
[----:B------:R-:W-:-:S02]  /*15ea0*/  IADD3 R237, R214, 0x100000, RZ ;  /* 0x00100000d6ed7810 */ /* 0x000fc40007ffe0ff */
[C---:B------:R-:W-:Y:S02]  /*15eb0*/  IADD3 R236, R214.reuse, 0x100000, RZ ;  /* 0x00100000d6ec7810 */ /* 0x040fe40007ffe0ff */
[----:B------:R-:W-:Y:S02]  /*15ec0*/  LOP3.LUT R215, R215, 0x7f, RZ, 0xc0, !PT ;  /* 0x0000007fd7d77812 */ /* 0x000fe400078ec0ff */
[----:B------:R-:W-:-:S03]  /*15ed0*/  IADD3 R221, R214, 0x100000, RZ ;  /* 0x00100000d6dd7810 */ /* 0x000fc60007ffe0ff */
[----:B------:R-:W-:Y:S02]  /*15ee0*/  IMAD.SHL.U32 R215, R215, 0x4, RZ ;  /* 0x00000004d7d77824 */ /* 0x000fe400078e00ff */
[----:B------:R-:W-:-:S04]  /*15ef0*/  IMAD.WIDE R242, R220, 0x4, R242 ;  /* 0x00000004dcf27825 */ /* 0x000fc800078e02f2 */
[C---:B------:R-:W-:Y:S01]  /*15f00*/  IMAD.WIDE R238, R220.reuse, 0x4, R238 ;  /* 0x00000004dcee7825 */ /* 0x040fe200078e02ee */
[----:B------:R1:W-:Y:S03]  /*15f10*/  STL.64 [R1+0xc60], R242 ;  /* 0x000c60f201007387 */ /* 0x0003e60000100a00 */
        /* <DEDUP_REMOVED lines=9> */
[----:B-1----:R-:W2:Y:S04]  /*15fb0*/  LDL.LU.64 R242, [R1+0x680] ;  /* 0x0006800001f27983 */ /* 0x002ea80000300a00 */
[----:B------:R1:W-:Y:S04]  /*15fc0*/  LDGSTS.E [R221+0xc800], [R234.64], P6 ;  /* 0x0c800000eadd7fae */ /* 0x0003e8000b121848 */
[----:B------:R-:W2:Y:S04]  /*15fd0*/  LDL.LU.64 R238, [R1+0x640] ;  /* 0x0006400001ee7983 */ /* 0x000ea80000300a00 */
[----:B------:R1:W-:Y:S04]  /*15fe0*/  LDGSTS.E [R219+0xd800], [R224.64], P6 ;  /* 0x0d800000e0db7fae */ /* 0x0003e8000b121848 */
[----:B------:R-:W2:Y:S04]  /*15ff0*/  LDL.LU.64 R236, [R1+0x5f8] ;  /* 0x0005f80001ec7983 */ /* 0x000ea80000300a00 */
[----:B------:R1:W-:Y:S04]  /*16000*/  LDGSTS.E [R217+0xe800], [R222.64], P6 ;  /* 0x0e800000ded97fae */ /* 0x0003e8000b121848 */
[----:B-1----:R-:W2:Y:S01]  /*16010*/  LDL.LU.64 R224, [R1+0x5b8] ;  /* 0x0005b80001e07983 */ /* 0x002ea20000300a00 */
[----:B------:R-:W-:-:S03]  /*16020*/  IADD3 R234, R214, 0x100000, RZ ;  /* 0x00100000d6ea7810 */ /* 0x000fc60007ffe0ff */
[----:B------:R-:W2:Y:S01]  /*16030*/  LDL.LU.64 R222, [R1+0x778] ;  /* 0x0007780001de7983 */ /* 0x000ea20000300a00 */
[----:B------:R-:W-:-:S04]  /*16040*/  LOP3.LUT R217, R215, 0x50, RZ, 0x3c, !PT ;  /* 0x00000050d7d97812 */ /* 0x000fc800078e3cff */
[C---:B------:R-:W-:Y:S02]  /*16050*/  IADD3 R221, R217.reuse, 0x100000, RZ ;  /* 0x00100000d9dd7810 */ /* 0x040fe40007ffe0ff */
[C---:B------:R-:W-:Y:S02]  /*16060*/  IADD3 R219, R217.reuse, 0x100000, RZ ;  /* 0x00100000d9db7810 */ /* 0x040fe40007ffe0ff */
[C---:B------:R-:W-:Y:S02]  /*16070*/  IADD3 R215, R217.reuse, 0x100000, RZ ;  /* 0x00100000d9d77810 */ /* 0x040fe40007ffe0ff */
[----:B------:R-:W-:Y:S01]  /*16080*/  IADD3 R214, R217, 0x100000, RZ ;  /* 0x00100000d9d67810 */ /* 0x000fe20007ffe0ff */
[----:B--2---:R-:W-:-:S04]  /*16090*/  IMAD.WIDE R240, R220, 0x4, R240 ;  /* 0x00000004dcf07825 */ /* 0x004fc800078e02f0 */
[C---:B---3--:R-:W-:Y:S01]  /*160a0*/  IMAD.WIDE R232, R220.reuse, 0x4, R232 ;  /* 0x00000004dce87825 */ /* 0x048fe200078e02e8 */
[----:B------:R-:W-:Y:S04]  /*160b0*/  STL.64 [R1+0x6e8], R240 ;  /* 0x0006e8f001007387 */ /* 0x000fe80000100a00 */
[----:B------:R1:W-:Y:S01]  /*160c0*/  LDGSTS.E [R234+0xf800], [R240.64], P6 ;  /* 0x0f800000f0ea7fae */ /* 0x0003e2000b121848 */
[----:B------:R-:W-:-:S03]  /*160d0*/  IMAD.WIDE R230, R220, 0x4, R230 ;  /* 0x00000004dce67825 */ /* 0x000fc600078e02e6 */
[----:B------:R-:W-:Y:S04]  /*160e0*/  STL.64 [R1+0xcd8], R232 ;  /* 0x000cd8e801007387 */ /* 0x000fe80000100a00 */
[----:B------:R2:W-:Y:S01]  /*160f0*/  LDGSTS.E [R221+0x8a00], [R232.64], P6 ;  /* 0x08a00000e8dd7fae */ /* 0x0005e2000b121848 */
[----:B------:R-:W-:-:S03]  /*16100*/  IMAD.WIDE R228, R220, 0x4, R228 ;  /* 0x00000004dce47825 */ /* 0x000fc600078e02e4 */
[----:B------:R-:W-:Y:S04]  /*16110*/  STL.64 [R1+0xc98], R230 ;  /* 0x000c98e601007387 */ /* 0x000fe80000100a00 */
[----:B------:R3:W-:Y:S01]  /*16120*/  LDGSTS.E [R219+0x9a00], [R230.64], P6 ;  /* 0x09a00000e6db7fae */ /* 0x0007e2000b121848 */
[----:B------:R-:W-:-:S03]  /*16130*/  IMAD.WIDE R226, R220, 0x4, R226 ;  /* 0x00000004dce27825 */ /* 0x000fc600078e02e2 */
[----:B------:R-:W-:Y:S04]  /*16140*/  STL.64 [R1+0xc58], R228 ;  /* 0x000c58e401007387 */ /* 0x000fe80000100a00 */
[----:B------:R1:W-:Y:S04]  /*16150*/  LDGSTS.E [R215+0xaa00], [R228.64], P6 ;  /* 0x0aa00000e4d77fae */ /* 0x0003e8000b121848 */
[----:B------:R1:W-:Y:S04]  /*16160*/  STL.64 [R1+0xc18], R226 ;  /* 0x000c18e201007387 */ /* 0x0003e80000100a00 */
[----:B------:R1:W-:Y:S04]  /*16170*/  LDGSTS.E [R214+0xba00], [R226.64], P6 ;  /* 0x0ba00000e2d67fae */ /* 0x0003e8000b121848 */
[----:B-1----:R-:W4:Y:S04]  /*16180*/  LDL.LU.64 R214, [R1+0x738] ;  /* 0x0007380001d67983 */ /* 0x002f280000300a00 */
[----:B------:R-:W4:Y:S04]  /*16190*/  LDL.LU.64 R226, [R1+0x6f8] ;  /* 0x0006f80001e27983 */ /* 0x000f280000300a00 */
[----:B------:R-:W4:Y:S04]  /*161a0*/  LDL.LU.64 R234, [R1+0x6b8] ;  /* 0x0006b80001ea7983 */ /* 0x000f280000300a00 */
[----:B---3--:R-:W3:Y:S04]  /*161b0*/  LDL.LU.64 R230, [R1+0x678] ;  /* 0x0006780001e67983 */ /* 0x008ee80000300a00 */
[----:B------:R-:W3:Y:S01]  /*161c0*/  LDL.LU.64 R228, [R1+0x638] ;  /* 0x0006380001e47983 */ /* 0x000ee20000300a00 */
[----:B--2---:R-:W-:Y:S01]  /*161d0*/  IMAD.SHL.U32 R221, R216, 0x4, RZ ;  /* 0x00000004d8dd7824 */ /* 0x004fe200078e00ff */
[----:B------:R-:W-:-:S02]  /*161e0*/  IADD3 R240, R217, 0x100000, RZ ;  /* 0x00100000d9f07810 */ /* 0x000fc40007ffe0ff */
[----:B------:R-:W-:Y:S02]  /*161f0*/  IADD3 R233, R217, 0x100000, RZ ;  /* 0x00100000d9e97810 */ /* 0x000fe40007ffe0ff */
[----:B------:R-:W-:Y:S02]  /*16200*/  LOP3.LUT R219, R221, 0x60, RZ, 0x3c, !PT ;  /* 0x00000060dddb7812 */ /* 0x000fe400078e3cff */
[C---:B------:R-:W-:Y:S02]  /*16210*/  IADD3 R232, R217.reuse, 0x100000, RZ ;  /* 0x00100000d9e87810 */ /* 0x040fe40007ffe0ff */
[----:B------:R-:W-:Y:S02]  /*16220*/  IADD3 R217, R217, 0x100000, RZ ;  /* 0x00100000d9d97810 */ /* 0x000fe40007ffe0ff */
[----:B------:R-:W-:Y:S01]  /*16230*/  IADD3 R216, R219, 0x100000, RZ ;  /* 0x00100000dbd87810 */ /* 0x000fe20007ffe0ff */
[----:B------:R-:W-:-:S04]  /*16240*/  IMAD.WIDE R242, R220, 0x4, R242 ;  /* 0x00000004dcf27825 */ /* 0x000fc800078e02f2 */
[C---:B------:R-:W-:Y:S01]  /*16250*/  IMAD.WIDE R238, R220.reuse, 0x4, R238 ;  /* 0x00000004dcee7825 */ /* 0x040fe200078e02ee */
[----:B------:R1:W-:Y:S04]  /*16260*/  STL.64 [R1+0xbd8], R242 ;  /* 0x000bd8f201007387 */ /* 0x0003e80000100a00 */
[----:B------:R1:W-:Y:S01]  /*16270*/  LDGSTS.E [R240+0xca00], [R242.64], P6 ;  /* 0x0ca00000f2f07fae */ /* 0x0003e2000b121848 */
[----:B------:R-:W-:-:S03]  /*16280*/  IMAD.WIDE R236, R220, 0x4, R236 ;  /* 0x00000004dcec7825 */ /* 0x000fc600078e02ec */
[----:B------:R-:W-:Y:S04]  /*16290*/  STL.64 [R1+0x780], R238 ;  /* 0x000780ee01007387 */ /* 0x000fe80000100a00 */
[----:B------:R2:W-:Y:S01]  /*162a0*/  LDGSTS.E [R233+0xda00], [R238.64], P6 ;  /* 0x0da00000eee97fae */ /* 0x0005e2000b121848 */
[----:B------:R-:W-:-:S03]  /*162b0*/  IMAD.WIDE R224, R220, 0x4, R224 ;  /* 0x00000004dce07825 */ /* 0x000fc600078e02e0 */
[----:B------:R1:W-:Y:S04]  /*162c0*/  STL.64 [R1+0x708], R236 ;  /* 0x000708ec01007387 */ /* 0x0003e80000100a00 */
[----:B------:R1:W-:Y:S01]  /*162d0*/  LDGSTS.E [R232+0xea00], [R236.64], P6 ;  /* 0x0ea00000ece87fae */ /* 0x0003e2000b121848 */
[----:B------:R-:W-:-:S03]  /*162e0*/  IMAD.WIDE R222, R220, 0x4, R222 ;  /* 0x00000004dcde7825 */ /* 0x000fc600078e02de */
[----:B------:R1:W-:Y:S04]  /*162f0*/  STL.64 [R1+0x6e0], R224 ;  /* 0x0006e0e001007387 */ /* 0x0003e80000100a00 */
[----:B------:R2:W-:Y:S04]  /*16300*/  LDGSTS.E [R217+0xfa00], [R224.64], P6 ;  /* 0x0fa00000e0d97fae */ /* 0x0005e8000b121848 */
[----:B------:R2:W-:Y:S04]  /*16310*/  STL.64 [R1+0xcd0], R222 ;  /* 0x000cd0de01007387 */ /* 0x0005e80000100a00 */
[----:B------:R2:W-:Y:S01]  /*16320*/  LDGSTS.E [R216+0x8c00], [R222.64], P6 ;  /* 0x08c00000ded87fae */ /* 0x0005e2000b121848 */
[----:B-1----:R-:W-:-:S03]  /*16330*/  IADD3 R242, R219, 0x100000, RZ ;  /* 0x00100000dbf27810 */ /* 0x002fc60007ffe0ff */
[----:B--2---:R-:W2:Y:S04]  /*16340*/  LDL.LU.64 R216, [R1+0x5f0] ;  /* 0x0005f00001d87983 */ /* 0x004ea80000300a00 */
[----:B------:R-:W2:Y:S04]  /*16350*/  LDL.LU.64 R246, [R1+0x5b0] ;  /* 0x0005b00001f67983 */ /* 0x000ea80000300a00 */
[----:B------:R-:W2:Y:S04]  /*16360*/  LDL.LU.64 R240, [R1+0x770] ;  /* 0x0007700001f07983 */ /* 0x000ea80000300a00 */
[----:B------:R-:W2:Y:S04]  /*16370*/  LDL.LU.64 R236, [R1+0x730] ;  /* 0x0007300001ec7983 */ /* 0x000ea80000300a00 */
[----:B------:R-:W2:Y:S01]  /*16380*/  LDL.LU.64 R232, [R1+0x6f0] ;  /* 0x0006f00001e87983 */ /* 0x000ea20000300a00 */
[----:B------:R-:W-:-:S02]  /*16390*/  IADD3 R225, R219, 0x100000, RZ ;  /* 0x00100000dbe17810 */ /* 0x000fc40007ffe0ff */
[C---:B------:R-:W-:Y:S02]  /*163a0*/  IADD3 R224, R219.reuse, 0x100000, RZ ;  /* 0x00100000dbe07810 */ /* 0x040fe40007ffe0ff */
[C---:B------:R-:W-:Y:S02]  /*163b0*/  IADD3 R223, R219.reuse, 0x100000, RZ ;  /* 0x00100000dbdf7810 */ /* 0x040fe40007ffe0ff */
[----:B------:R-:W-:Y:S01]  /*163c0*/  IADD3 R222, R219, 0x100000, RZ ;  /* 0x00100000dbde7810 */ /* 0x000fe20007ffe0ff */
[----:B----4-:R-:W-:-:S04]  /*163d0*/  IMAD.WIDE R214, R220, 0x4, R214 ;  /* 0x00000004dcd67825 */ /* 0x010fc800078e02d6 */
[C---:B------:R-:W-:Y:S01]  /*163e0*/  IMAD.WIDE R238, R220.reuse, 0x4, R226 ;  /* 0x00000004dcee7825 */ /* 0x040fe200078e02e2 */
[----:B------:R1:W-:Y:S03]  /*163f0*/  LDGSTS.E [R242+0x9c00], [R214.64], P6 ;  /* 0x09c00000d6f27fae */ /* 0x0003e6000b121848 */
[C---:B------:R-:W-:Y:S01]  /*16400*/  IMAD.WIDE R234, R220.reuse, 0x4, R234 ;  /* 0x00000004dcea7825 */ /* 0x040fe200078e02ea */
[----:B------:R-:W4:Y:S03]  /*16410*/  LDL.LU.64 R226, [R1+0x6b0] ;  /* 0x0006b00001e27983 */ /* 0x000f260000300a00 */
[C---:B---3--:R-:W-:Y:S01]  /*16420*/  IMAD.WIDE R230, R220.reuse, 0x4, R230 ;  /* 0x00000004dce67825 */ /* 0x048fe200078e02e6 */
[----:B------:R1:W-:Y:S03]  /*16430*/  STL.64 [R1+0xc90], R214 ;  /* 0x000c90d601007387 */ /* 0x0003e60000100a00 */
[----:B------:R-:W-:Y:S01]  /*16440*/  IMAD.WIDE R228, R220, 0x4, R228 ;  /* 0x00000004dce47825 */ /* 0x000fe200078e02e4 */
[----:B------:R3:W-:Y:S04]  /*16450*/  STL.64 [R1+0xc50], R238 ;  /* 0x000c50ee01007387 */ /* 0x0007e80000100a00 */
[----:B------:R3:W-:Y:S04]  /*16460*/  LDGSTS.E [R225+0xac00], [R238.64], P6 ;  /* 0x0ac00000eee17fae */ /* 0x0007e8000b121848 */
[----:B-1----:R-:W4:Y:S04]  /*16470*/  LDL.LU.64 R214, [R1+0x1a00] ;  /* 0x001a000001d67983 */ /* 0x002f280000300a00 */
[----:B------:R-:W-:Y:S04]  /*16480*/  STL.64 [R1+0xc10], R234 ;  /* 0x000c10ea01007387 */ /* 0x000fe80000100a00 */
[----:B------:R-:W-:Y:S04]  /*16490*/  STL.64 [R1+0xbd0], R230 ;  /* 0x000bd0e601007387 */ /* 0x000fe80000100a00 */
[----:B------:R3:W-:Y:S04]  /*164a0*/  LDGSTS.E [R224+0xbc00], [R234.64], P6 ;  /* 0x0bc00000eae07fae */ /* 0x0007e8000b121848 */
[----:B------:R1:W-:Y:S04]  /*164b0*/  STL.64 [R1+0x778], R228 ;  /* 0x000778e401007387 */ /* 0x0003e80000100a00 */
[----:B------:R1:W-:Y:S04]  /*164c0*/  LDGSTS.E [R223+0xcc00], [R230.64], P6 ;  /* 0x0cc00000e6df7fae */ /* 0x0003e8000b121848 */
[----:B---3--:R-:W3:Y:S04]  /*164d0*/  LDL.LU.64 R224, [R1+0x670] ;  /* 0x0006700001e07983 */ /* 0x008ee80000300a00 */
[----:B------:R-:W3:Y:S04]  /*164e0*/  LDL.LU.64 R238, [R1+0x630] ;  /* 0x0006300001ee7983 */ /* 0x000ee80000300a00 */
[----:B------:R1:W-:Y:S04]  /*164f0*/  LDGSTS.E [R222+0xdc00], [R228.64], P6 ;  /* 0x0dc00000e4de7fae */ /* 0x0003e8000b121848 */
[----:B-1----:R-:W3:Y:S04]  /*16500*/  LDL.LU.64 R228, [R1+0x5e8] ;  /* 0x0005e80001e47983 */ /* 0x002ee80000300a00 */
[----:B------:R-:W3:Y:S04]  /*16510*/  LDL.LU.64 R230, [R1+0x5a8] ;  /* 0x0005a80001e67983 */ /* 0x000ee80000300a00 */
[----:B------:R-:W3:Y:S01]  /*16520*/  LDL.LU.64 R222, [R1+0x1438] ;  /* 0x0014380001de7983 */ /* 0x000ee20000300a00 */
[----:B------:R-:W-:-:S02]  /*16530*/  LOP3.LUT R221, R221, 0x70, RZ, 0x3c, !PT ;  /* 0x00000070dddd7812 */ /* 0x000fc400078e3cff */
[----:B------:R-:W-:Y:S02]  /*16540*/  IADD3 R243, R219, 0x100000, RZ ;  /* 0x00100000dbf37810 */ /* 0x000fe40007ffe0ff */
[C---:B------:R-:W-:Y:S02]  /*16550*/  IADD3 R235, R221.reuse, 0x100000, RZ ;  /* 0x00100000ddeb7810 */ /* 0x040fe40007ffe0ff */
[C---:B------:R-:W-:Y:S02]  /*16560*/  IADD3 R234, R221.reuse, 0x100000, RZ ;  /* 0x00100000ddea7810 */ /* 0x040fe40007ffe0ff */
[----:B------:R-:W-:Y:S01]  /*16570*/  IADD3 R219, R221, 0x100000, RZ ;  /* 0x00100000dddb7810 */ /* 0x000fe20007ffe0ff */
[----:B--2---:R-:W-:-:S04]  /*16580*/  IMAD.WIDE R216, R220, 0x4, R216 ;  /* 0x00000004dcd87825 */ /* 0x004fc800078e02d8 */
[C---:B------:R-:W-:Y:S01]  /*16590*/  IMAD.WIDE R246, R220.reuse, 0x4, R246 ;  /* 0x00000004dcf67825 */ /* 0x040fe200078e02f6 */
[----:B------:R1:W-:Y:S03]  /*165a0*/  STL.64 [R1+0x6f8], R216 ;  /* 0x0006f8d801007387 */ /* 0x0003e60000100a00 */
[C---:B------:R-:W-:Y:S01]  /*165b0*/  IMAD.WIDE R240, R220.reuse, 0x4, R240 ;  /* 0x00000004dcf07825 */ /* 0x040fe200078e02f0 */
[----:B------:R-:W-:Y:S03]  /*165c0*/  STL.64 [R1+0x6d8], R246 ;  /* 0x0006d8f601007387 */ /* 0x000fe60000100a00 */
[C---:B------:R-:W-:Y:S01]  /*165d0*/  IMAD.WIDE R236, R220.reuse, 0x4, R236 ;  /* 0x00000004dcec7825 */ /* 0x040fe200078e02ec */
[----:B------:R1:W-:Y:S03]  /*165e0*/  LDGSTS.E [R243+0xec00], [R216.64], P6 ;  /* 0x0ec00000d8f37fae */ /* 0x0003e6000b121848 */
[C---:B------:R-:W-:Y:S01]  /*165f0*/  IMAD.WIDE R232, R220.reuse, 0x4, R232 ;  /* 0x00000004dce87825 */ /* 0x040fe200078e02e8 */
[----:B------:R4:W-:Y:S04]  /*16600*/  LDGSTS.E [R242+0xfc00], [R246.64], P6 ;  /* 0x0fc00000f6f27fae */ /* 0x0009e8000b121848 */
[----:B------:R3:W-:Y:S04]  /*16610*/  LDGSTS.E [R235+0x8e00], [R240.64], P6 ;  /* 0x08e00000f0eb7fae */ /* 0x0007e8000b121848 */
[----:B-1----:R-:W2:Y:S04]  /*16620*/  LDL.LU.64 R216, [R1+0x19f8] ;  /* 0x0019f80001d87983 */ /* 0x002ea80000300a00 */
[----:B------:R-:W-:Y:S04]  /*16630*/  STL.64 [R1+0xcc8], R240 ;  /* 0x000cc8f001007387 */ /* 0x000fe80000100a00 */
[----:B------:R1:W-:Y:S04]  /*16640*/  STL.64 [R1+0xc88], R236 ;  /* 0x000c88ec01007387 */ /* 0x0003e80000100a00 */
[----:B------:R1:W-:Y:S04]  /*16650*/  STL.64 [R1+0xc48], R232 ;  /* 0x000c48e801007387 */ /* 0x0003e80000100a00 */
[----:B------:R1:W-:Y:S04]  /*16660*/  LDGSTS.E [R234+0x9e00], [R236.64], P6 ;  /* 0x09e00000ecea7fae */ /* 0x0003e8000b121848 */
[----:B------:R1:W-:Y:S04]  /*16670*/  LDGSTS.E [R219+0xae00], [R232.64], P6 ;  /* 0x0ae00000e8db7fae */ /* 0x0003e8000b121848 */
[----:B-1----:R-:W2:Y:S04]  /*16680*/  LDL.LU.64 R236, [R1+0x1430] ;  /* 0x0014300001ec7983 */ /* 0x002ea80000300a00 */
[----:B------:R-:W2:Y:S01]  /*16690*/  LDL.LU.64 R232, [R1+0x1428] ;  /* 0x0014280001e87983 */ /* 0x000ea20000300a00 */
[----:B------:R-:W-:Y:S01]  /*166a0*/  IADD3 R221, R221, 0x100000, RZ ;  /* 0x00100000dddd7810 */ /* 0x000fe20007ffe0ff */
[----:B----4-:R-:W-:-:S02]  /*166b0*/  IMAD.WIDE R242, R220, 0x4, R226 ;  /* 0x00000004dcf27825 */ /* 0x010fc400078e02e2 */
[----:B------:R-:W4:Y:S04]  /*166c0*/  LDL.LU.64 R226, [R1+0x1420] ;  /* 0x0014200001e27983 */ /* 0x000f280000300a00 */
[----:B------:R-:W-:Y:S04]  /*166d0*/  STL.64 [R1+0xc08], R242 ;  /* 0x000c08f201007387 */ /* 0x000fe80000100a00 */
[----:B------:R1:W-:Y:S01]  /*166e0*/  LDGSTS.E [R219+0xbe00], [R242.64], P6 ;  /* 0x0be00000f2db7fae */ /* 0x0003e2000b121848 */
[----:B---3--:R-:W-:-:S03]  /*166f0*/  IMAD.WIDE R240, R220, 0x4, R224 ;  /* 0x00000004dcf07825 */ /* 0x008fc600078e02e0 */
[----:B------:R-:W3:Y:S01]  /*16700*/  LDL.LU.64 R224, [R1+0x1418] ;  /* 0x0014180001e07983 */ /* 0x000ee20000300a00 */
[----:B------:R-:W-:-:S03]  /*16710*/  IMAD.WIDE R238, R220, 0x4, R238 ;  /* 0x00000004dcee7825 */ /* 0x000fc600078e02ee */
[----:B------:R-:W-:Y:S04]  /*16720*/  STL.64 [R1+0xbc8], R240 ;  /* 0x000bc8f001007387 */ /* 0x000fe80000100a00 */
[----:B------:R1:W-:Y:S04]  /*16730*/  LDGSTS.E [R235+0xce00], [R240.64], P6 ;  /* 0x0ce00000f0eb7fae */ /* 0x0003e8000b121848 */
[----:B------:R1:W-:Y:S04]  /*16740*/  STL.64 [R1+0x770], R238 ;  /* 0x000770ee01007387 */ /* 0x0003e80000100a00 */
[----:B------:R1:W-:Y:S01]  /*16750*/  LDGSTS.E [R234+0xde00], [R238.64], P6 ;  /* 0x0de00000eeea7fae */ /* 0x0003e2000b121848 */
[----:B------:R-:W-:-:S05]  /*16760*/  IMAD.WIDE R228, R220, 0x4, R228 ;  /* 0x00000004dce47825 */ /* 0x000fca00078e02e4 */
[----:B------:R1:W-:Y:S04]  /*16770*/  STL.64 [R1+0x6f0], R228 ;  /* 0x0006f0e401007387 */ /* 0x0003e80000100a00 */
[----:B------:R1:W-:Y:S02]  /*16780*/  LDGSTS.E [R219+0xee00], [R228.64], P6 ;  /* 0x0ee00000e4db7fae */ /* 0x0003e4000b121848 */
[----:B-1----:R-:W-:-:S05]  /*16790*/  IMAD.WIDE R238, R220, 0x4, R230 ;  /* 0x00000004dcee7825 */ /* 0x002fca00078e02e6 */
[----:B------:R1:W-:Y:S04]  /*167a0*/  STL.64 [R1+0x6d0], R238 ;  /* 0x0006d0ee01007387 */ /* 0x0003e80000100a00 */
[----:B------:R-:W3:Y:S04]  /*167b0*/  LDL.LU.64 R234, [R1+0x1410] ;  /* 0x0014100001ea7983 */ /* 0x000ee80000300a00 */
[----:B------:R-:W3:Y:S04]  /*167c0*/  LDL.LU.64 R230, [R1+0x1408] ;  /* 0x0014080001e67983 */ /* 0x000ee80000300a00 */
[----:B------:R-:W3:Y:S01]  /*167d0*/  LDL.LU.64 R228, [R1+0x1400] ;  /* 0x0014000001e47983 */ /* 0x000ee20000300a00 */
[----:B------:R-:W-:Y:S01]  /*167e0*/  IADD3 R220, R252, -0x119, RZ ;  /* 0xfffffee7fcdc7810 */ /* 0x000fe20007ffe0ff */
[----:B------:R-:W-:-:S02]  /*167f0*/  IMAD.WIDE R222, R0, 0x4, R222 ;  /* 0x0000000400de7825 */ /* 0x000fc400078e02de */
[----:B------:R1:W-:Y:S01]  /*16800*/  LDGSTS.E [R221+0xfe00], [R238.64], P6 ;  /* 0x0fe00000eedd7fae */ /* 0x0003e2000b121848 */
[----:B------:R-:W-:-:S03]  /*16810*/  ISETP.GE.U32.AND P6, PT, R220, 0x7ffffe68, PT ;  /* 0x7ffffe68dc00780c */ /* 0x000fc60003fc6070 */
[----:B------:R1:W-:Y:S04]  /*16820*/  STL.64 [R1+0x1480], R222 ;  /* 0x001480de01007387 */ /* 0x0003e80000100a00 */
[----:B------:R-:W0:Y:S04]  /*16830*/  LDGDEPBAR ;  /* 0x00000000000079af */ /* 0x000e280000000000 */
[----:B-1----:R-:W3:Y:S01]  /*16840*/  LDL.LU.64 R220, [R1+0x13f8] ;  /* 0x0013f80001dc7983 */ /* 0x002ee20000300a00 */
[----:B------:R-:W-:-:S03]  /*16850*/  IADD3 R219, R218, 0x100000, RZ ;  /* 0x00100000dadb7810 */ /* 0x000fc60007ffe0ff */
[----:B------:R-:W-:Y:S01]  /*16860*/  BAR.SYNC.DEFER_BLOCKING 0x0 ;  /* 0x0000000000007b1d */ /* 0x000fe20000010000 */
[----:B------:R-:W-:-:S05]  /*16870*/  IADD3 R239, R218, 0x100000, RZ ;  /* 0x00100000daef7810 */ /* 0x000fca0007ffe0ff */
[----:B------:R-:W-:Y:S01]  /*16880*/  @!PT LDS RZ, [RZ] ;  /* 0x00000000fffff984 */ /* 0x000fe20000000800 */
[----:B------:R-:W-:Y:S01]  /*16890*/  @!PT LDS RZ, [RZ] ;  /* 0x00000000fffff984 */ /* 0x000fe20000000800 */
[----:B------:R-:W-:Y:S01]  /*168a0*/  @!PT LDS RZ, [RZ] ;  /* 0x00000000fffff984 */ /* 0x000fe20000000800 */
[----:B------:R1:W-:Y:S02]  /*168b0*/  LDGSTS.E [R219+-0x80000], [R222.64], !P2 ;  /* 0x80000000dedb7fae */ /* 0x0003e4000d121848 */
[C---:B-1----:R-:W-:Y:S02]  /*168c0*/  IADD3 R223, R218.reuse, 0x100000, RZ ;  /* 0x00100000dadf7810 */ /* 0x042fe40007ffe0ff */
[----:B------:R-:W-:Y:S01]  /*168d0*/  IADD3 R222, R218, 0x100000, RZ ;  /* 0x00100000dade7810 */ /* 0x000fe20007ffe0ff */
[----:B--2---:R-:W-:-:S04]  /*168e0*/  IMAD.WIDE R246, R0, 0x4, R236 ;  /* 0x0000000400f67825 */ /* 0x004fc800078e02ec */
[C---:B------:R-:W-:Y:S01]  /*168f0*/  IMAD.WIDE R242, R0.reuse, 0x4, R232 ;  /* 0x0000000400f27825 */ /* 0x040fe200078e02e8 */
[----:B------:R1:W-:Y:S04]  /*16900*/  STL.64 [R1+0x1478], R246 ;  /* 0x001478f601007387 */ /* 0x0003e80000100a00 */
[----:B------:R2:W-:Y:S04]  /*16910*/  STL.64 [R1+0x1470], R242 ;  /* 0x001470f201007387 */ /* 0x0005e80000100a00 */
[----:B------:R-:W3:Y:S04]  /*16920*/  LDL.LU.64 R236, [R1+0x13f0] ;  /* 0x0013f00001ec7983 */ /* 0x000ee80000300a00 */
[----:B------:R1:W-:Y:S04]  /*16930*/  LDGSTS.E [R223+-0x7fe00], [R246.64], !P2 ;  /* 0x80200000f6df7fae */ /* 0x0003e8000d121848 */
[----:B------:R1:W-:Y:S01]  /*16940*/  LDGSTS.E [R222+-0x7fc00], [R242.64], !P2 ;  /* 0x80400000f2de7fae */ /* 0x0003e2000d121848 */
[----:B----4-:R-:W-:-:S05]  /*16950*/  IMAD.WIDE R240, R0, 0x4, R226 ;  /* 0x0000000400f07825 */ /* 0x010fca00078e02e2 */
[----:B------:R4:W-:Y:S04]  /*16960*/  STL.64 [R1+0x1468], R240 ;  /* 0x001468f001007387 */ /* 0x0009e80000100a00 */
[----:B------:R-:W3:Y:S04]  /*16970*/  LDL.LU.64 R232, [R1+0x13e8] ;  /* 0x0013e80001e87983 */ /* 0x000ee80000300a00 */
[----:B------:R-:W3:Y:S04]  /*16980*/  LDL.LU.64 R226, [R1+0x13e0] ;  /* 0x0013e00001e27983 */ /* 0x000ee80000300a00 */
[----:B------:R4:W-:Y:S01]  /*16990*/  LDGSTS.E [R239+-0x7fa00], [R240.64], !P2 ;  /* 0x80600000f0ef7fae */ /* 0x0009e2000d121848 */
[----:B---3--:R-:W-:-:S05]  /*169a0*/  IMAD.WIDE R224, R0, 0x4, R224 ;  /* 0x0000000400e07825 */ /* 0x008fca00078e02e0 */
[----:B------:R3:W-:Y:S04]  /*169b0*/  STL.64 [R1+0x1460], R224 ;  /* 0x001460e001007387 */ /* 0x0007e80000100a00 */
[----:B-1----:R-:W3:Y:S04]  /*169c0*/  LDL.LU.64 R222, [R1+0x13d8] ;  /* 0x0013d80001de7983 */ /* 0x002ee80000300a00 */
[----:B------:R3:W-:Y:S01]  /*169d0*/  LDGSTS.E [R219+-0x7e000], [R224.64], !P5 ;  /* 0x82000000e0db7fae */ /* 0x0007e2000e921848 */
[----:B------:R-:W-:-:S04]  /*169e0*/  IMAD.WIDE R246, R0, 0x4, R234 ;  /* 0x0000000400f67825 */ /* 0x000fc800078e02ea */
[C---:B--2---:R-:W-:Y:S01]  /*169f0*/  IMAD.WIDE R242, R0.reuse, 0x4, R230 ;  /* 0x0000000400f27825 */ /* 0x044fe200078e02e6 */
[----:B------:R-:W-:Y:S03]  /*16a00*/  STL.64 [R1+0x1458], R246 ;  /* 0x001458f601007387 */ /* 0x000fe60000100a00 */
[----:B----4-:R-:W-:Y:S01]  /*16a10*/  IMAD.WIDE R240, R0, 0x4, R228 ;  /* 0x0000000400f07825 */ /* 0x010fe200078e02e4 */
[----:B------:R-:W-:Y:S04]  /*16a20*/  STL.64 [R1+0x1450], R242 ;  /* 0x001450f201007387 */ /* 0x000fe80000100a00 */
[----:B------:R-:W2:Y:S04]  /*16a30*/  LDL.LU.64 R234, [R1+0x13d0] ;  /* 0x0013d00001ea7983 */ /* 0x000ea80000300a00 */
[----:B------:R-:W-:Y:S04]  /*16a40*/  STL.64 [R1+0x1448], R240 ;  /* 0x001448f001007387 */ /* 0x000fe80000100a00 */
[----:B------:R-:W4:Y:S04]  /*16a50*/  LDL.LU.64 R230, [R1+0x13c8] ;  /* 0x0013c80001e67983 */ /* 0x000f280000300a00 */
[----:B------:R-:W4:Y:S01]  /*16a60*/  LDL.LU.64 R228, [R1+0x13c0] ;  /* 0x0013c00001e47983 */ /* 0x000f220000300a00 */
[----:B---3--:R-:W-:Y:S01]  /*16a70*/  IADD3 R225, R218, 0x100000, RZ ;  /* 0x00100000dae17810 */ /* 0x008fe20007ffe0ff */
[----:B------:R-:W-:Y:S01]  /*16a80*/  IMAD.WIDE R220, R0, 0x4, R220 ;  /* 0x0000000400dc7825 */ /* 0x000fe200078e02dc */
[----:B------:R-:W-:-:S03]  /*16a90*/  IADD3 R224, R218, 0x100000, RZ ;  /* 0x00100000dae07810 */ /* 0x000fc60007ffe0ff */
[----:B------:R1:W-:Y:S04]  /*16aa0*/  LDGSTS.E [R225+-0x7de00], [R246.64], !P5 ;  /* 0x82200000f6e17fae */ /* 0x0003e8000e921848 */
[----:B------:R3:W-:Y:S04]  /*16ab0*/  STL.64 [R1+0x1440], R220 ;  /* 0x001440dc01007387 */ /* 0x0007e80000100a00 */
[----:B------:R1:W-:Y:S04]  /*16ac0*/  LDGSTS.E [R224+-0x7dc00], [R242.64], !P5 ;  /* 0x82400000f2e07fae */ /* 0x0003e8000e921848 */
[----:B------:R3:W-:Y:S04]  /*16ad0*/  LDGSTS.E [R239+-0x7da00], [R240.64], !P5 ;  /* 0x82600000f0ef7fae */ /* 0x0007e8000e921848 */
[----:B------:R3:W-:Y:S04]  /*16ae0*/  LDGSTS.E [R219+-0x7c000], [R220.64], !P0 ;  /* 0x84000000dcdb7fae */ /* 0x0007e8000c121848 */
[----:B-1----:R-:W4:Y:S01]  /*16af0*/  LDL.LU.64 R224, [R1+0x13b8] ;  /* 0x0013b80001e07983 */ /* 0x002f220000300a00 */
[----:B---3--:R-:W-:-:S02]  /*16b00*/  IADD3 R221, R218, 0x100000, RZ ;  /* 0x00100000dadd7810 */ /* 0x008fc40007ffe0ff */
[----:B------:R-:W-:Y:S01]  /*16b10*/  IADD3 R220, R218, 0x100000, RZ ;  /* 0x00100000dadc7810 */ /* 0x000fe20007ffe0ff */
[----:B------:R-:W-:-:S05]  /*16b20*/  IMAD.WIDE R246, R0, 0x4, R236 ;  /* 0x0000000400f67825 */ /* 0x000fca00078e02ec */
[----:B------:R2:W-:Y:S04]  /*16b30*/  STL.64 [R1+0x1438], R246 ;  /* 0x001438f601007387 */ /* 0x0005e80000100a00 */
[----:B------:R1:W-:Y:S01]  /*16b40*/  LDGSTS.E [R221+-0x7be00], [R246.64], !P0 ;  /* 0x84200000f6dd7fae */ /* 0x0003e2000c121848 */
[----:B------:R-:W-:-:S04]  /*16b50*/  IMAD.WIDE R242, R0, 0x4, R232 ;  /* 0x0000000400f27825 */ /* 0x000fc800078e02e8 */
[C---:B------:R-:W-:Y:S01]  /*16b60*/  IMAD.WIDE R240, R0.reuse, 0x4, R226 ;  /* 0x0000000400f07825 */ /* 0x040fe200078e02e2 */
[----:B------:R4:W-:Y:S04]  /*16b70*/  STL.64 [R1+0x1430], R242 ;  /* 0x001430f201007387 */ /* 0x0009e80000100a00 */
[----:B------:R-:W3:Y:S04]  /*16b80*/  LDL.LU.64 R236, [R1+0x13b0] ;  /* 0x0013b00001ec7983 */ /* 0x000ee80000300a00 */
[----:B------:R1:W-:Y:S04]  /*16b90*/  STL.64 [R1+0x1428], R240 ;  /* 0x001428f001007387 */ /* 0x0003e80000100a00 */
[----:B------:R-:W3:Y:S04]  /*16ba0*/  LDL.LU.64 R232, [R1+0x13a8] ;  /* 0x0013a80001e87983 */ /* 0x000ee80000300a00 */
[----:B------:R-:W3:Y:S04]  /*16bb0*/  LDL.LU.64 R226, [R1+0x13a0] ;  /* 0x0013a00001e27983 */ /* 0x000ee80000300a00 */
[----:B------:R1:W-:Y:S04]  /*16bc0*/  LDGSTS.E [R220+-0x7bc00], [R242.64], !P0 ;  /* 0x84400000f2dc7fae */ /* 0x0003e8000c121848 */
[----:B------:R1:W-:Y:S01]  /*16bd0*/  LDGSTS.E [R239+-0x7ba00], [R240.64], !P0 ;  /* 0x84600000f0ef7fae */ /* 0x0003e2000c121848 */
[----:B------:R-:W-:-:S05]  /*16be0*/  IMAD.WIDE R222, R0, 0x4, R222 ;  /* 0x0000000400de7825 */ /* 0x000fca00078e02de */
[----:B------:R2:W-:Y:S04]  /*16bf0*/  STL.64 [R1+0x1420], R222 ;  /* 0x001420de01007387 */ /* 0x0005e80000100a00 */
[----:B-1----:R-:W3:Y:S04]  /*16c00*/  LDL.LU.64 R220, [R1+0x1398] ;  /* 0x0013980001dc7983 */ /* 0x002ee80000300a00 */
[----:B------:R1:W-:Y:S01]  /*16c10*/  LDGSTS.E [R219+-0x7a000], [R222.64], !P4 ;  /* 0x86000000dedb7fae */ /* 0x0003e2000e121848 */
[----:B--2---:R-:W-:-:S04]  /*16c20*/  IMAD.WIDE R246, R0, 0x4, R234 ;  /* 0x0000000400f67825 */ /* 0x004fc800078e02ea */
[C---:B----4-:R-:W-:Y:S01]  /*16c30*/  IMAD.WIDE R242, R0.reuse, 0x4, R230 ;  /* 0x0000000400f27825 */ /* 0x050fe200078e02e6 */
[----:B------:R-:W-:Y:S03]  /*16c40*/  STL.64 [R1+0x1418], R246 ;  /* 0x001418f601007387 */ /* 0x000fe60000100a00 */
[----:B------:R-:W-:Y:S01]  /*16c50*/  IMAD.WIDE R240, R0, 0x4, R228 ;  /* 0x0000000400f07825 */ /* 0x000fe200078e02e4 */
[----:B------:R-:W-:Y:S04]  /*16c60*/  STL.64 [R1+0x1410], R242 ;  /* 0x001410f201007387 */ /* 0x000fe80000100a00 */
[----:B------:R-:W2:Y:S04]  /*16c70*/  LDL.LU.64 R234, [R1+0x1390] ;  /* 0x0013900001ea7983 */ /* 0x000ea80000300a00 */
[----:B------:R-:W-:Y:S04]  /*16c80*/  STL.64 [R1+0x1408], R240 ;  /* 0x001408f001007387 */ /* 0x000fe80000100a00 */
[----:B------:R-:W4:Y:S04]  /*16c90*/  LDL.LU.64 R230, [R1+0x1388] ;  /* 0x0013880001e67983 */ /* 0x000f280000300a00 */
[----:B------:R-:W4:Y:S01]  /*16ca0*/  LDL.LU.64 R228, [R1+0x1380] ;  /* 0x0013800001e47983 */ /* 0x000f220000300a00 */
[----:B-1----:R-:W-:-:S02]  /*16cb0*/  IADD3 R223, R218, 0x100000, RZ ;  /* 0x00100000dadf7810 */ /* 0x002fc40007ffe0ff */
[----:B------:R-:W-:-:S03]  /*16cc0*/  IADD3 R222, R218, 0x100000, RZ ;  /* 0x00100000dade7810 */ /* 0x000fc60007ffe0ff */
[----:B------:R1:W-:Y:S01]  /*16cd0*/  LDGSTS.E [R223+-0x79e00], [R246.64], !P4 ;  /* 0x86200000f6df7fae */ /* 0x0003e2000e121848 */
[----:B------:R-:W-:-:S03]  /*16ce0*/  IMAD.WIDE R224, R0, 0x4, R224 ;  /* 0x0000000400e07825 */ /* 0x000fc600078e02e0 */
[----:B------:R1:W-:Y:S04]  /*16cf0*/  LDGSTS.E [R222+-0x79c00], [R242.64], !P4 ;  /* 0x86400000f2de7fae */ /* 0x0003e8000e121848 */
[----:B------:R1:W-:Y:S04]  /*16d00*/  STL.64 [R1+0x1400], R224 ;  /* 0x001400e001007387 */ /* 0x0003e80000100a00 */
[----:B------:R3:W-:Y:S04]  /*16d10*/  LDGSTS.E [R239+-0x79a00], [R240.64], !P4 ;  /* 0x86600000f0ef7fae */ /* 0x0007e8000e121848 */
[----:B-1----:R-:W4:Y:S04]  /*16d20*/  LDL.LU.64 R222, [R1+0x1378] ;  /* 0x0013780001de7983 */ /* 0x002f280000300a00 */
[----:B------:R1:W-:Y:S02]  /*16d30*/  LDGSTS.E [R219+-0x78000], [R224.64], !P3 ;  /* 0x88000000e0db7fae */ /* 0x0003e4000d921848 */
[----:B-1----:R-:W-:-:S02]  /*16d40*/  IADD3 R225, R218, 0x100000, RZ ;  /* 0x00100000dae17810 */ /* 0x002fc40007ffe0ff */
[----:B------:R-:W-:Y:S01]  /*16d50*/  IADD3 R224, R218, 0x100000, RZ ;  /* 0x00100000dae07810 */ /* 0x000fe20007ffe0ff */
[----:B---3--:R-:W-:-:S04]  /*16d60*/  IMAD.WIDE R246, R0, 0x4, R236 ;  /* 0x0000000400f67825 */ /* 0x008fc800078e02ec */
[C---:B------:R-:W-:Y:S01]  /*16d70*/  IMAD.WIDE R242, R0.reuse, 0x4, R232 ;  /* 0x0000000400f27825 */ /* 0x040fe200078e02e8 */
[----:B------:R2:W-:Y:S03]  /*16d80*/  STL.64 [R1+0x13f8], R246 ;  /* 0x0013f8f601007387 */ /* 0x0005e60000100a00 */
        /* <DEDUP_REMOVED lines=8> */
[----:B------:R-:W-:-:S03]  /*16e10*/  IMAD.WIDE R220, R0, 0x4, R220 ;  /* 0x0000000400dc7825 */ /* 0x000fc600078e02dc */
[----:B------:R2:W-:Y:S04]  /*16e20*/  LDGSTS.E [R239+-0x77a00], [R240.64], !P3 ;  /* 0x88600000f0ef7fae */ /* 0x0005e8000d921848 */
        /* <DEDUP_REMOVED lines=13> */
[----:B------:R-:W-:Y:S01]  /*16f00*/  IADD3 R220, R218, 0x100000, RZ ;  /* 0x00100000dadc7810 */ /* 0x000fe20007ffe0ff */
[----:B------:R-:W-:Y:S02]  /*16f10*/  IMAD.WIDE R222, R0, 0x4, R222 ;  /* 0x0000000400de7825 */ /* 0x000fe400078e02de */
[----:B------:R1:W-:Y:S04]  /*16f20*/  LDGSTS.E [R221+-0x75e00], [R246.64], !P1 ;  /* 0x8a200000f6dd7fae */ /* 0x0003e8000c921848 */
[----:B------:R1:W-:Y:S04]  /*16f30*/  STL.64 [R1+0x13c0], R222 ;  /* 0x0013c0de01007387 */ /* 0x0003e80000100a00 */
[----:B------:R1:W-:Y:S04]  /*16f40*/  LDGSTS.E [R220+-0x75c00], [R242.64], !P1 ;  /* 0x8a400000f2dc7fae */ /* 0x0003e8000c921848 */
[----:B------:R3:W-:Y:S04]  /*16f50*/  LDGSTS.E [R239+-0x75a00], [R240.64], !P1 ;  /* 0x8a600000f0ef7fae */ /* 0x0007e8000c921848 */
[----:B------:R1:W-:Y:S04]  /*16f60*/  LDGSTS.E [R219+-0x74000], [R222.64], !P6 ;  /* 0x8c000000dedb7fae */ /* 0x0003e8000f121848 */
[----:B-1----:R-:W4:Y:S01]  /*16f70*/  LDL.LU.64 R220, [R1+0x1338] ;  /* 0x0013380001dc7983 */ /* 0x002f220000300a00 */
[----:B------:R-:W-:-:S02]  /*16f80*/  IADD3 R223, R218, 0x100000, RZ ;  /* 0x00100000dadf7810 */ /* 0x000fc40007ffe0ff */
[----:B------:R-:W-:Y:S02]  /*16f90*/  IADD3 R222, R218, 0x100000, RZ ;  /* 0x00100000dade7810 */ /* 0x000fe40007ffe0ff */
[----:B------:R-:W-:-:S04]  /*16fa0*/  IADD3 R238, R252, -0x11d, RZ ;  /* 0xfffffee3fcee7810 */ /* 0x000fc80007ffe0ff */
[----:B------:R-:W-:Y:S01]  /*16fb0*/  ISETP.GE.U32.AND P2, PT, R238, 0x7ffffe64, PT ;  /* 0x7ffffe64ee00780c */ /* 0x000fe20003f46070 */
        /* <DEDUP_REMOVED lines=8> */
[----:B------:R-:W3:Y:S01]  /*17040*/  LDL.LU.64 R226, [R1+0x1320] ;  /* 0x0013200001e27983 */ /* 0x000ee20000300a00 */
[----:B------:R-:W-:-:S03]  /*17050*/  IMAD.WIDE R224, R0, 0x4, R224 ;  /* 0x0000000400e07825 */ /* 0x000fc600078e02e0 */
[----:B------:R1:W-:Y:S04]  /*17060*/  LDGSTS.E [R223+-0x73e00], [R246.64], !P6 ;  /* 0x8c200000f6df7fae */ /* 0x0003e8000f121848 */
[----:B------:R1:W-:Y:S04]  /*17070*/  LDGSTS.E [R222+-0x73c00], [R242.64], !P6 ;  /* 0x8c400000f2de7fae */ /* 0x0003e8000f121848 */
        /* <DEDUP_REMOVED lines=18> */
[----:B------:R1:W-:Y:S01]  /*171a0*/  STL.64 [R1+0x1380], R220 ;  /* 0x001380dc01007387 */ /* 0x0003e20000100a00 */
[----:B------:R-:W-:-:S03]  /*171b0*/  IADD3 R238, R252, -0x121, RZ ;  /* 0xfffffedffcee7810 */ /* 0x000fc60007ffe0ff */
[----:B------:R3:W-:Y:S04]  /*171c0*/  LDGSTS.E [R239+-0x71a00], [R240.64], !P2 ;  /* 0x8e600000f0ef7fae */ /* 0x0007e8000d121848 */
[----:B-1----:R-:W4:Y:S01]  /*171d0*/  LDL.LU.64 R224, [R1+0x12f8] ;  /* 0x0012f80001e07983 */ /* 0x002f220000300a00 */
[----:B------:R-:W-:-:S13]  /*171e0*/  ISETP.GE.U32.AND P5, PT, R238, 0x7ffffe60, PT ;  /* 0x7ffffe60ee00780c */ /* 0x000fda0003fa6070 */
[----:B------:R1:W-:Y:S02]  /*171f0*/  LDGSTS.E [R219+-0x70000], [R220.64], !P5 ;  /* 0x90000000dcdb7fae */ /* 0x0003e4000e921848 */
[C---:B-1----:R-:W-:Y:S02]  /*17200*/  IADD3 R221, R218.reuse, 0x100000, RZ ;  /* 0x00100000dadd7810 */ /* 0x042fe40007ffe0ff */
        /* <DEDUP_REMOVED lines=33> */
[----:B------:R1:W-:Y:S01]  /*17420*/  LDGSTS.E [R222+-0x6dc00], [R242.64], !P0 ;  /* 0x92400000f2de7fae */ /* 0x0003e2000c121848 */
        /* <DEDUP_REMOVED lines=284> */
[----:B------:R1:W-:Y:S01]  /*185f0*/  LDGSTS.E [R219+-0x50000], [R222.64], !P4 ;  /* 0xb0000000dedb7fae */ /* 0x0003e2000e121848 */
[----:B------:R-:W-:Y:S02]  /*18600*/  IADD3 R238, R252, -0x165, RZ ;  /* 0xfffffe9bfcee7810 */ /* 0x000fe40007ffe0ff */
[C---:B-1----:R-:W-:Y:S02]  /*18610*/  IADD3 R223, R218.reuse, 0x100000, RZ ;  /* 0x00100000dadf7810 */ /* 0x042fe40007ffe0ff */
[----:B------:R-:W-:Y:S02]  /*18620*/  IADD3 R222, R218, 0x100000, RZ ;  /* 0x00100000dade7810 */ /* 0x000fe40007ffe0ff */
[----:B------:R-:W-:Y:S01]  /*18630*/  ISETP.GE.U32.AND P3, PT, R238, 0x7ffffe1c, PT ;  /* 0x7ffffe1cee00780c */ /* 0x000fe20003f66070 */
[----:B---3--:R-:W-:-:S04]  /*18640*/  IMAD.WIDE R246, R0, 0x4, R236 ;  /* 0x0000000400f67825 */ /* 0x008fc800078e02ec */
[C---:B------:R-:W-:Y:S01]  /*18650*/  IMAD.WIDE R242, R0.reuse, 0x4, R232 ;  /* 0x0000000400f27825 */ /* 0x040fe200078e02e8 */
[----:B------:R-:W-:Y:S03]  /*18660*/  STL.64 [R1+0x1178], R246 ;  /* 0x001178f601007387 */ /* 0x000fe60000100a00 */
[C---:B------:R-:W-:Y:S01]  /*18670*/  IMAD.WIDE R240, R0.reuse, 0x4, R226 ;  /* 0x0000000400f07825 */ /* 0x040fe200078e02e2 */
[----:B------:R-:W-:Y:S04]  /*18680*/  STL.64 [R1+0x1170], R242 ;  /* 0x001170f201007387 */ /* 0x000fe80000100a00 */
[----:B------:R-:W3:Y:S04]  /*18690*/  LDL.LU.64 R236, [R1+0xf98] ;  /* 0x000f980001ec7983 */ /* 0x000ee80000300a00 */
[----:B------:R-:W-:Y:S04]  /*186a0*/  STL.64 [R1+0x1168], R240 ;  /* 0x001168f001007387 */ /* 0x000fe80000100a00 */
        /* <DEDUP_REMOVED lines=8> */
[----:B------:R1:W-:Y:S02]  /*18730*/  LDGSTS.E [R219+-0x4e000], [R224.64], !P3 ;  /* 0xb2000000e0db7fae */ /* 0x0003e4000d921848 */
[----:B-1----:R-:W-:Y:S01]  /*18740*/  IADD3 R225, R218, 0x100000, RZ ;  /* 0x00100000dae17810 */ /* 0x002fe20007ffe0ff */
        /* <DEDUP_REMOVED lines=17> */
[----:B------:R-:W-:Y:S02]  /*18860*/  ISETP.GE.U32.AND P1, PT, R238, 0x7ffffe18, PT ;  /* 0x7ffffe18ee00780c */ /* 0x000fe40003f26070 */
[----:B------:R-:W-:-:S11]  /*18870*/  IADD3 R238, R252, -0x16d, RZ ;  /* 0xfffffe93fcee7810 */ /* 0x000fd60007ffe0ff */
[----:B------:R1:W-:Y:S02]  /*18880*/  LDGSTS.E [R219+-0x4c000], [R220.64], !P1 ;  /* 0xb4000000dcdb7fae */ /* 0x0003e4000c921848 */
        /* <DEDUP_REMOVED lines=19> */
[----:B-1----:R-:W-:-:S02]  /*189c0*/  IADD3 R223, R218, 0x100000, RZ ;  /* 0x00100000dadf7810 */ /* 0x002fc40007ffe0ff */
[----:B------:R-:W-:Y:S01]  /*189d0*/  IADD3 R222, R218, 0x100000, RZ ;  /* 0x00100000dade7810 */ /* 0x000fe20007ffe0ff */
[----:B--2---:R-:W-:-:S04]  /*189e0*/  IMAD.WIDE R246, R0, 0x4, R234 ;  /* 0x0000000400f67825 */ /* 0x004fc800078e02ea */
[C---:B----4-:R-:W-:Y:S01]  /*189f0*/  IMAD.WIDE R242, R0.reuse, 0x4, R230 ;  /* 0x0000000400f27825 */ /* 0x050fe200078e02e6 */
[----:B------:R-:W-:Y:S03]  /*18a00*/  STL.64 [R1+0x1118], R246 ;  /* 0x001118f601007387 */ /* 0x000fe60000100a00 */
[C---:B------:R-:W-:Y:S01]  /*18a10*/  IMAD.WIDE R240, R0.reuse, 0x4, R228 ;  /* 0x0000000400f07825 */ /* 0x040fe200078e02e4 */
[----:B------:R-:W-:Y:S04]  /*18a20*/  STL.64 [R1+0x1110], R242 ;  /* 0x001110f201007387 */ /* 0x000fe80000100a00 */
[----:B------:R-:W2:Y:S04]  /*18a30*/  LDL.LU.64 R234, [R1+0xed8] ;  /* 0x000ed80001ea7983 */ /* 0x000ea80000300a00 */
[----:B------:R-:W-:Y:S04]  /*18a40*/  STL.64 [R1+0x1108], R240 ;  /* 0x001108f001007387 */ /* 0x000fe80000100a00 */
[----:B------:R-:W4:Y:S04]  /*18a50*/  LDL.LU.64 R230, [R1+0xec8] ;  /* 0x000ec80001e67983 */ /* 0x000f280000300a00 */
[----:B------:R-:W4:Y:S01]  /*18a60*/  LDL.LU.64 R228, [R1+0xeb8] ;  /* 0x000eb80001e47983 */ /* 0x000f220000300a00 */
[----:B------:R-:W-:-:S03]  /*18a70*/  IMAD.WIDE R224, R0, 0x4, R224 ;  /* 0x0000000400e07825 */ /* 0x000fc600078e02e0 */
[----:B------:R1:W-:Y:S04]  /*18a80*/  LDGSTS.E [R223+-0x49e00], [R246.64], !P6 ;  /* 0xb6200000f6df7fae */ /* 0x0003e8000f121848 */
[----:B------:R1:W-:Y:S04]  /*18a90*/  STL.64 [R1+0x1100], R224 ;  /* 0x001100e001007387 */ /* 0x0003e80000100a00 */
[----:B------:R1:W-:Y:S01]  /*18aa0*/  LDGSTS.E [R222+-0x49c00], [R242.64], !P6 ;  /* 0xb6400000f2de7fae */ /* 0x0003e2000f121848 */
[----:B------:R-:W-:-:S03]  /*18ab0*/  IADD3 R238, R252, -0x171, RZ ;  /* 0xfffffe8ffcee7810 */ /* 0x000fc60007ffe0ff */
[----:B------:R3:W-:Y:S04]  /*18ac0*/  LDGSTS.E [R239+-0x49a00], [R240.64], !P6 ;  /* 0xb6600000f0ef7fae */ /* 0x0007e8000f121848 */
[----:B-1----:R-:W4:Y:S01]  /*18ad0*/  LDL.LU.64 R222, [R1+0xea8] ;  /* 0x000ea80001de7983 */ /* 0x002f220000300a00 */
[----:B------:R-:W-:Y:S02]  /*18ae0*/  ISETP.GE.U32.AND P2, PT, R238, 0x7ffffe10, PT ;  /* 0x7ffffe10ee00780c */ /* 0x000fe40003f46070 */
[----:B------:R-:W-:-:S11]  /*18af0*/  IADD3 R238, R252, -0x175, RZ ;  /* 0xfffffe8bfcee7810 */ /* 0x000fd60007ffe0ff */
[----:B------:R1:W-:Y:S01]  /*18b00*/  LDGSTS.E [R219+-0x48000], [R224.64], !P2 ;  /* 0xb8000000e0db7fae */ /* 0x0003e2000d121848 */
[----:B------:R-:W-:Y:S02]  /*18b10*/  ISETP.GE.U32.AND P5, PT, R238, 0x7ffffe0c, PT ;  /* 0x7ffffe0cee00780c */ /* 0x000fe40003fa6070 */
[C---:B-1----:R-:W-:Y:S02]  /*18b20*/  IADD3 R225, R218.reuse, 0x100000, RZ ;  /* 0x00100000dae17810 */ /* 0x042fe40007ffe0ff */
[----:B------:R-:W-:Y:S01]  /*18b30*/  IADD3 R224, R218, 0x100000, RZ ;  /* 0x00100000dae07810 */ /* 0x000fe20007ffe0ff */
        /* <DEDUP_REMOVED lines=12> */
[----:B------:R1:W-:Y:S04]  /*18c00*/  STL.64 [R1+0x10e0], R220 ;  /* 0x0010e0dc01007387 */ /* 0x0003e80000100a00 */
[----:B------:R2:W-:Y:S04]  /*18c10*/  LDGSTS.E [R239+-0x47a00], [R240.64], !P2 ;  /* 0xb8600000f0ef7fae */ /* 0x0005e8000d121848 */
        /* <DEDUP_REMOVED lines=12> */
[----:B------:R-:W4:Y:S04]  /*18ce0*/  LDL.LU.64 R228, [R1+0xe38] ;  /* 0x000e380001e47983 */ /* 0x000f280000300a00 */
        /* <DEDUP_REMOVED lines=24> */
[----:B------:R1:W-:Y:S04]  /*18e70*/  STL.64 [R1+0x10a0], R224 ;  /* 0x0010a0e001007387 */ /* 0x0003e80000100a00 */
[----:B------:R1:W-:Y:S04]  /*18e80*/  LDGSTS.E [R222+-0x43c00], [R242.64], !P0 ;  /* 0xbc400000f2de7fae */ /* 0x0003e8000c121848 */
[----:B------:R2:W-:Y:S04]  /*18e90*/  LDGSTS.E [R239+-0x43a00], [R240.64], !P0 ;  /* 0xbc600000f0ef7fae */ /* 0x0005e8000c121848 */
[----:B------:R1:W-:Y:S04]  /*18ea0*/  LDGSTS.E [R219+-0x42000], [R224.64], !P4 ;  /* 0xbe000000e0db7fae */ /* 0x0003e8000e121848 */
[----:B-1----:R-:W3:Y:S01]  /*18eb0*/  LDL.LU.64 R222, [R1+0xde8] ;  /* 0x000de80001de7983 */ /* 0x002ee20000300a00 */
[----:B------:R-:W-:-:S02]  /*18ec0*/  IADD3 R225, R218, 0x100000, RZ ;  /* 0x00100000dae17810 */ /* 0x000fc40007ffe0ff */
        /* <DEDUP_REMOVED lines=13> */
[----:B------:R1:W-:Y:S04]  /*18fa0*/  LDGSTS.E [R224+-0x41c00], [R242.64], !P4 ;  /* 0xbe400000f2e07fae */ /* 0x0003e8000e121848 */
[----:B-1----:R-:W4:Y:S01]  /*18fb0*/  LDL.LU.64 R224, [R1+0xda8] ;  /* 0x000da80001e07983 */ /* 0x002f220000300a00 */
        /* <DEDUP_REMOVED lines=12> */
[----:B------:R-:W-:-:S05]  /*19080*/  IADD3 R238, R218, 0x100000, RZ ;  /* 0x00100000daee7810 */ /* 0x000fca0007ffe0ff */
[----:B------:R1:W-:Y:S01]  /*19090*/  LDGSTS.E [R238+-0x41a00], [R240.64], !P4 ;  /* 0xbe600000f0ee7fae */ /* 0x0003e2000e121848 */
[----:B------:R-:W-:-:S05]  /*190a0*/  IADD3 R218, R245, 0x100000, RZ ;  /* 0x00100000f5da7810 */ /* 0x000fca0007ffe0ff */
[----:B------:R1:W-:Y:S02]  /*190b0*/  LDGSTS.E [R218+-0x7f800], [R220.64], !P3 ;  /* 0x80800000dcda7fae */ /* 0x0003e4000d921848 */
[C---:B-1----:R-:W-:Y:S02]  /*190c0*/  IADD3 R238, R245.reuse, 0x100000, RZ ;  /* 0x00100000f5ee7810 */ /* 0x042fe40007ffe0ff */
[C---:B------:R-:W-:Y:S02]  /*190d0*/  IADD3 R221, R245.reuse, 0x100000, RZ ;  /* 0x00100000f5dd7810 */ /* 0x040fe40007ffe0ff */
        /* <DEDUP_REMOVED lines=9> */
[----:B------:R-:W3:Y:S04]  /*19170*/  LDL.LU.64 R226, [R1+0xd78] ;  /* 0x000d780001e27983 */ /* 0x000ee80000300a00 */
[----:B------:R1:W-:Y:S01]  /*19180*/  LDGSTS.E [R221+-0x7f600], [R246.64], !P3 ;  /* 0x80a00000f6dd7fae */ /* 0x0003e2000d921848 */
[----:B------:R-:W-:-:S03]  /*19190*/  IMAD.WIDE R222, R0, 0x4, R222 ;  /* 0x0000000400de7825 */ /* 0x000fc600078e02de */
        /* <DEDUP_REMOVED lines=56> */
[----:B------:R3:W-:Y:S04]  /*19520*/  LDGSTS.E [R238+-0x79200], [R240.64], !P2 ;  /* 0x86e00000f0ee7fae */ /* 0x0007e8000d121848 */
[----:B------:R1:W-:Y:S04]  /*19530*/  LDGSTS.E [R218+-0x77800], [R222.64], !P5 ;  /* 0x88800000deda7fae */ /* 0x0003e8000e921848 */
[----:B-1----:R-:W4:Y:S01]  /*19540*/  LDL.LU.64 R220, [R1+0x568] ;  /* 0x0005680001dc7983 */ /* 0x002f220000300a00 */
[----:B------:R-:W-:-:S02]  /*19550*/  IADD3 R223, R245, 0x100000, RZ ;  /* 0x00100000f5df7810 */ /* 0x000fc40007ffe0ff */
        /* <DEDUP_REMOVED lines=9> */
[----:B------:R1:W-:Y:S04]  /*195f0*/  LDGSTS.E [R223+-0x77600], [R246.64], !P5 ;  /* 0x88a00000f6df7fae */ /* 0x0003e8000e921848 */
[----:B------:R1:W-:Y:S01]  /*19600*/  LDGSTS.E [R222+-0x77400], [R242.64], !P5 ;  /* 0x88c00000f2de7fae */ /* 0x0003e2000e921848 */
[----:B------:R-:W-:-:S03]  /*19610*/  IMAD.WIDE R226, R0, 0x4, R224 ;  /* 0x0000000400e27825 */ /* 0x000fc600078e02e0 */
[----:B------:R1:W-:Y:S04]  /*19620*/  LDGSTS.E [R238+-0x77200], [R240.64], !P5 ;  /* 0x88e00000f0ee7fae */ /* 0x0003e8000e921848 */
[----:B------:R-:W3:Y:S04]  /*19630*/  LDL.LU.64 R224, [R1+0x538] ;  /* 0x0005380001e07983 */ /* 0x000ee80000300a00 */
        /* <DEDUP_REMOVED lines=22> */
[----:B------:R-:W-:-:S04]  /*197a0*/  IADD3 R219, R252, -0x11e, RZ ;  /* 0xfffffee2fcdb7810 */ /* 0x000fc80007ffe0ff */
[----:B------:R-:W-:Y:S02]  /*197b0*/  ISETP.GE.U32.AND P3, PT, R219, 0x7ffffe63, PT ;  /* 0x7ffffe63db00780c */ /* 0x000fe40003f66070 */
[----:B------:R-:W-:-:S04]  /*197c0*/  IADD3 R219, R252, -0x122, RZ ;  /* 0xfffffedefcdb7810 */ /* 0x000fc80007ffe0ff */
[----:B------:R-:W-:Y:S01]  /*197d0*/  ISETP.GE.U32.AND P1, PT, R219, 0x7ffffe5f, PT ;  /* 0x7ffffe5fdb00780c */ /* 0x000fe20003f26070 */
[----:B------:R1:W-:Y:S01]  /*197e0*/  LDGSTS.E [R218+-0x73800], [R220.64], !P4 ;  /* 0x8c800000dcda7fae */ /* 0x0003e2000e121848 */
        /* <DEDUP_REMOVED lines=8> */
[C---:B------:R-:W-:Y:S02]  /*19870*/  IADD3 R219, R245.reuse, 0x100000, RZ ;  /* 0x00100000f5db7810 */ /* 0x040fe40007ffe0ff */
[----:B-1----:R-:W-:Y:S01]  /*19880*/  IADD3 R220, R245, 0x100000, RZ ;  /* 0x00100000f5dc7810 */ /* 0x002fe20007ffe0ff */
[----:B---3--:R-:W-:-:S04]  /*19890*/  IMAD.WIDE R246, R0, 0x4, R236 ;  /* 0x0000000400f67825 */ /* 0x008fc800078e02ec */
[C---:B------:R-:W-:Y:S01]  /*198a0*/  IMAD.WIDE R242, R0.reuse, 0x4, R232 ;  /* 0x0000000400f27825 */ /* 0x040fe200078e02e8 */
[----:B------:R-:W-:Y:S04]  /*198b0*/  STL.64 [R1+0xfb8], R246 ;  /* 0x000fb8f601007387 */ /* 0x000fe80000100a00 */
[----:B------:R-:W-:Y:S04]  /*198c0*/  STL.64 [R1+0xfb0], R242 ;  /* 0x000fb0f201007387 */ /* 0x000fe80000100a00 */
[----:B------:R-:W3:Y:S04]  /*198d0*/  LDL.LU.64 R236, [R1+0x4c8] ;  /* 0x0004c80001ec7983 */ /* 0x000ee80000300a00 */
[----:B------:R1:W-:Y:S01]  /*198e0*/  LDGSTS.E [R219+-0x73600], [R246.64], !P4 ;  /* 0x8ca00000f6db7fae */ /* 0x0003e2000e121848 */
[----:B------:R-:W-:-:S03]  /*198f0*/  IMAD.WIDE R240, R0, 0x4, R224 ;  /* 0x0000000400f07825 */ /* 0x000fc600078e02e0 */
[----:B------:R1:W-:Y:S04]  /*19900*/  LDGSTS.E [R218+-0x73400], [R242.64], !P4 ;  /* 0x8cc00000f2da7fae */ /* 0x0003e8000e121848 */
[----:B------:R-:W-:Y:S01]  /*19910*/  STL.64 [R1+0xfa8], R240 ;  /* 0x000fa8f001007387 */ /* 0x000fe20000100a00 */
[----:B------:R-:W-:-:S03]  /*19920*/  IMAD.WIDE R222, R0, 0x4, R222 ;  /* 0x0000000400de7825 */ /* 0x000fc600078e02de */
[----:B------:R-:W3:Y:S04]  /*19930*/  LDL.LU.64 R232, [R1+0x4b8] ;  /* 0x0004b80001e87983 */ /* 0x000ee80000300a00 */
[----:B------:R-:W3:Y:S04]  /*19940*/  LDL.LU.64 R224, [R1+0x4a8] ;  /* 0x0004a80001e07983 */ /* 0x000ee80000300a00 */
[----:B------:R1:W-:Y:S04]  /*19950*/  STL.64 [R1+0xfa0], R222 ;  /* 0x000fa0de01007387 */ /* 0x0003e80000100a00 */
[----:B-1----:R-:W3:Y:S04]  /*19960*/  LDL.LU.64 R218, [R1+0x498] ;  /* 0x0004980001da7983 */ /* 0x002ee80000300a00 */
[----:B------:R1:W-:Y:S04]  /*19970*/  LDGSTS.E [R238+-0x73200], [R240.64], !P4 ;  /* 0x8ce00000f0ee7fae */ /* 0x0003e8000e121848 */
        /* <DEDUP_REMOVED lines=10> */
[----:B------:R-:W3:Y:S04]  /*19a20*/  LDL.LU.64 R230, [R1+0x478] ;  /* 0x0004780001e67983 */ /* 0x000ee80000300a00 */
[----:B------:R1:W-:Y:S01]  /*19a30*/  LDGSTS.E [R223+-0x71600], [R246.64], !P3 ;  /* 0x8ea00000f6df7fae */ /* 0x0003e2000d921848 */
[----:B------:R-:W-:-:S03]  /*19a40*/  IMAD.WIDE R228, R0, 0x4, R226 ;  /* 0x0000000400e47825 */ /* 0x000fc600078e02e2 */
[----:B------:R1:W-:Y:S04]  /*19a50*/  LDGSTS.E [R222+-0x71400], [R242.64], !P3 ;  /* 0x8ec00000f2de7fae */ /* 0x0003e8000d921848 */
[----:B------:R-:W3:Y:S04]  /*19a60*/  LDL.LU.64 R226, [R1+0x468] ;  /* 0x0004680001e27983 */ /* 0x000ee80000300a00 */
[----:B------:R1:W-:Y:S04]  /*19a70*/  STL.64 [R1+0xf80], R228 ;  /* 0x000f80e401007387 */ /* 0x0003e80000100a00 */
[----:B-1----:R-:W3:Y:S04]  /*19a80*/  LDL.LU.64 R222, [R1+0x458] ;  /* 0x0004580001de7983 */ /* 0x002ee80000300a00 */
[----:B------:R1:W-:Y:S04]  /*19a90*/  LDGSTS.E [R238+-0x71200], [R240.64], !P3 ;  /* 0x8ee00000f0ee7fae */ /* 0x0003e8000d921848 */
[----:B------:R1:W-:Y:S01]  /*19aa0*/  LDGSTS.E [R220+-0x6f800], [R228.64], !P1 ;  /* 0x90800000e4dc7fae */ /* 0x0003e2000c921848 */
[----:B------:R-:W-:-:S02]  /*19ab0*/  IADD3 R221, R252, -0x136, RZ ;  /* 0xfffffecafcdd7810 */ /* 0x000fc40007ffe0ff */
[C---:B-1----:R-:W-:Y:S02]  /*19ac0*/  IADD3 R229, R245.reuse, 0x100000, RZ ;  /* 0x00100000f5e57810 */ /* 0x042fe40007ffe0ff */
[----:B------:R-:W-:Y:S02]  /*19ad0*/  IADD3 R228, R245, 0x100000, RZ ;  /* 0x00100000f5e47810 */ /* 0x000fe40007ffe0ff */
[----:B------:R-:W-:Y:S02]  /*19ae0*/  ISETP.GE.U32.AND P4, PT, R221, 0x7ffffe4b, PT ;  /* 0x7ffffe4bdd00780c */ /* 0x000fe40003f86070 */
[----:B------:R-:W-:-:S04]  /*19af0*/  IADD3 R221, R252, -0x13a, RZ ;  /* 0xfffffec6fcdd7810 */ /* 0x000fc80007ffe0ff */
[----:B------:R-:W-:Y:S02]  /*19b00*/  ISETP.GE.U32.AND P3, PT, R221, 0x7ffffe47, PT ;  /* 0x7ffffe47dd00780c */ /* 0x000fe40003f66070 */
[----:B------:R-:W-:Y:S01]  /*19b10*/  IADD3 R221, R252, -0x13e, RZ ;  /* 0xfffffec2fcdd7810 */ /* 0x000fe20007ffe0ff */
[----:B---3--:R-:W-:-:S05]  /*19b20*/  IMAD.WIDE R246, R0, 0x4, R236 ;  /* 0x0000000400f67825 */ /* 0x008fca00078e02ec */
[----:B------:R2:W-:Y:S04]  /*19b30*/  STL.64 [R1+0xf78], R246 ;  /* 0x000f78f601007387 */ /* 0x0005e80000100a00 */
[----:B------:R1:W-:Y:S01]  /*19b40*/  LDGSTS.E [R229+-0x6f600], [R246.64], !P1 ;  /* 0x90a00000f6e57fae */ /* 0x0003e2000c921848 */
[----:B------:R-:W-:-:S04]  /*19b50*/  IMAD.WIDE R242, R0, 0x4, R232 ;  /* 0x0000000400f27825 */ /* 0x000fc800078e02e8 */
[C---:B------:R-:W-:Y:S01]  /*19b60*/  IMAD.WIDE R240, R0.reuse, 0x4, R224 ;  /* 0x0000000400f07825 */ /* 0x040fe200078e02e0 */
[----:B------:R3:W-:Y:S04]  /*19b70*/  STL.64 [R1+0xf70], R242 ;  /* 0x000f70f201007387 */ /* 0x0007e80000100a00 */
[----:B------:R1:W-:Y:S01]  /*19b80*/  LDGSTS.E [R228+-0x6f400], [R242.64], !P1 ;  /* 0x90c00000f2e47fae */ /* 0x0003e2000c921848 */
[----:B------:R-:W-:-:S03]  /*19b90*/  IMAD.WIDE R224, R0, 0x4, R218 ;  /* 0x0000000400e07825 */ /* 0x000fc600078e02da */
[----:B------:R3:W-:Y:S04]  /*19ba0*/  LDGSTS.E [R238+-0x6f200], [R240.64], !P1 ;  /* 0x90e00000f0ee7fae */ /* 0x0007e8000c921848 */
[----:B------:R-:W4:Y:S04]  /*19bb0*/  LDL.LU.64 R218, [R1+0x448] ;  /* 0x0004480001da7983 */ /* 0x000f280000300a00 */
[----:B------:R1:W-:Y:S04]  /*19bc0*/  STL.64 [R1+0xf68], R240 ;  /* 0x000f68f001007387 */ /* 0x0003e80000100a00 */
[----:B------:R-:W4:Y:S04]  /*19bd0*/  LDL.LU.64 R236, [R1+0x438] ;  /* 0x0004380001ec7983 */ /* 0x000f280000300a00 */
[----:B------:R-:W4:Y:S04]  /*19be0*/  LDL.LU.64 R232, [R1+0x428] ;  /* 0x0004280001e87983 */ /* 0x000f280000300a00 */
[----:B------:R2:W-:Y:S04]  /*19bf0*/  STL.64 [R1+0xf60], R224 ;  /* 0x000f60e001007387 */ /* 0x0005e80000100a00 */
[----:B-1----:R-:W4:Y:S01]  /*19c00*/  LDL.LU.64 R228, [R1+0x418] ;  /* 0x0004180001e47983 */ /* 0x002f220000300a00 */
[----:B------:R-:W-:-:S02]  /*19c10*/  ISETP.GE.U32.AND P1, PT, R221, 0x7ffffe43, PT ;  /* 0x7ffffe43dd00780c */ /* 0x000fc40003f26070 */
[----:B------:R-:W-:Y:S01]  /*19c20*/  IADD3 R221, R245, 0x100000, RZ ;  /* 0x00100000f5dd7810 */ /* 0x000fe20007ffe0ff */
[----:B------:R1:W-:Y:S01]  /*19c30*/  LDGSTS.E [R220+-0x6d800], [R224.64], !P6 ;  /* 0x92800000e0dc7fae */ /* 0x0003e2000f121848 */
[----:B--2---:R-:W-:-:S04]  /*19c40*/  IMAD.WIDE R246, R0, 0x4, R234 ;  /* 0x0000000400f67825 */ /* 0x004fc800078e02ea */
[C---:B---3--:R-:W-:Y:S01]  /*19c50*/  IMAD.WIDE R242, R0.reuse, 0x4, R230 ;  /* 0x0000000400f27825 */ /* 0x048fe200078e02e6 */
[----:B------:R-:W-:Y:S04]  /*19c60*/  STL.64 [R1+0xf58], R246 ;  /* 0x000f58f601007387 */ /* 0x000fe80000100a00 */
[----:B------:R-:W-:Y:S04]  /*19c70*/  STL.64 [R1+0xf50], R242 ;  /* 0x000f50f201007387 */ /* 0x000fe80000100a00 */
[----:B------:R-:W2:Y:S01]  /*19c80*/  LDL.LU.64 R234, [R1+0x408] ;  /* 0x0004080001ea7983 */ /* 0x000ea20000300a00 */
[----:B------:R-:W-:-:S03]  /*19c90*/  IMAD.WIDE R240, R0, 0x4, R226 ;  /* 0x0000000400f07825 */ /* 0x000fc600078e02e2 */
[----:B------:R3:W-:Y:S04]  /*19ca0*/  LDGSTS.E [R221+-0x6d600], [R246.64], !P6 ;  /* 0x92a00000f6dd7fae */ /* 0x0007e8000f121848 */
[----:B------:R-:W-:Y:S01]  /*19cb0*/  STL.64 [R1+0xf48], R240 ;  /* 0x000f48f001007387 */ /* 0x000fe20000100a00 */
[----:B------:R-:W-:-:S03]  /*19cc0*/  IMAD.WIDE R230, R0, 0x4, R222 ;  /* 0x0000000400e67825 */ /* 0x000fc600078e02de */
[----:B------:R-:W2:Y:S04]  /*19cd0*/  LDL.LU.64 R226, [R1+0x3f8] ;  /* 0x0003f80001e27983 */ /* 0x000ea80000300a00 */
[----:B------:R-:W2:Y:S04]  /*19ce0*/  LDL.LU.64 R222, [R1+0x3e8] ;  /* 0x0003e80001de7983 */ /* 0x000ea80000300a00 */
[----:B------:R3:W-:Y:S04]  /*19cf0*/  STL.64 [R1+0xf40], R230 ;  /* 0x000f40e601007387 */ /* 0x0007e80000100a00 */
[----:B------:R3:W-:Y:S01]  /*19d00*/  LDGSTS.E [R220+-0x6d400], [R242.64], !P6 ;  /* 0x92c00000f2dc7fae */ /* 0x0007e2000f121848 */
[----:B-1----:R-:W-:-:S03]  /*19d10*/  IADD3 R224, R245, 0x100000, RZ ;  /* 0x00100000f5e07810 */ /* 0x002fc60007ffe0ff */
[----:B------:R1:W-:Y:S04]  /*19d20*/  LDGSTS.E [R238+-0x6d200], [R240.64], !P6 ;  /* 0x92e00000f0ee7fae */ /* 0x0003e8000f121848 */
[----:B------:R1:W-:Y:S04]  /*19d30*/  LDGSTS.E [R224+-0x6b800], [R230.64], !P2 ;  /* 0x94800000e6e07fae */ /* 0x0003e8000d121848 */
[----:B---3--:R-:W2:Y:S01]  /*19d40*/  LDL.LU.64 R220, [R1+0x3d8] ;  /* 0x0003d80001dc7983 */ /* 0x008ea20000300a00 */
[C---:B-1----:R-:W-:Y:S02]  /*19d50*/  IADD3 R231, R245.reuse, 0x100000, RZ ;  /* 0x00100000f5e77810 */ /* 0x042fe40007ffe0ff */
[----:B------:R-:W-:-:S02]  /*19d60*/  IADD3 R230, R245, 0x100000, RZ ;  /* 0x00100000f5e67810 */ /* 0x000fc40007ffe0ff */
[----:B------:R-:W-:Y:S02]  /*19d70*/  IADD3 R240, R245, 0x100000, RZ ;  /* 0x00100000f5f07810 */ /* 0x000fe40007ffe0ff */
[----:B------:R-:W-:-:S04]  /*19d80*/  IADD3 R225, R252, -0x142, RZ ;  /* 0xfffffebefce17810 */ /* 0x000fc80007ffe0ff */
[----:B------:R-:W-:Y:S02]  /*19d90*/  ISETP.GE.U32.AND P6, PT, R225, 0x7ffffe3f, PT ;  /* 0x7ffffe3fe100780c */ /* 0x000fe40003fc6070 */
[----:B------:R-:W-:Y:S01]  /*19da0*/  IADD3 R225, R252, -0x146, RZ ;  /* 0xfffffebafce17810 */ /* 0x000fe20007ffe0ff */
[----:B----4-:R-:W-:-:S04]  /*19db0*/  IMAD.WIDE R218, R0, 0x4, R218 ;  /* 0x0000000400da7825 */ /* 0x010fc800078e02da */
[C---:B------:R-:W-:Y:S01]  /*19dc0*/  IMAD.WIDE R246, R0.reuse, 0x4, R236 ;  /* 0x0000000400f67825 */ /* 0x040fe200078e02ec */
[----:B------:R1:W-:Y:S03]  /*19dd0*/  STL.64 [R1+0xf38], R218 ;  /* 0x000f38da01007387 */ /* 0x0003e60000100a00 */
[C---:B------:R-:W-:Y:S01]  /*19de0*/  IMAD.WIDE R242, R0.reuse, 0x4, R232 ;  /* 0x0000000400f27825 */ /* 0x040fe200078e02e8 */
[----:B------:R2:W-:Y:S04]  /*19df0*/  STL.64 [R1+0xf30], R246 ;  /* 0x000f30f601007387 */ /* 0x0005e80000100a00 */
[----:B------:R1:W-:Y:S01]  /*19e00*/  LDGSTS.E [R231+-0x6b600], [R218.64], !P2 ;  /* 0x94a00000dae77fae */ /* 0x0003e2000d121848 */
[----:B------:R-:W-:-:S03]  /*19e10*/  IMAD.WIDE R232, R0, 0x4, R228 ;  /* 0x0000000400e87825 */ /* 0x000fc600078e02e4 */
[----:B------:R4:W-:Y:S04]  /*19e20*/  LDGSTS.E [R230+-0x6b400], [R246.64], !P2 ;  /* 0x94c00000f6e67fae */ /* 0x0009e8000d121848 */
[----:B------:R-:W3:Y:S04]  /*19e30*/  LDL.LU.64 R228, [R1+0x3c8] ;  /* 0x0003c80001e47983 */ /* 0x000ee80000300a00 */
[----:B------:R1:W-:Y:S04]  /*19e40*/  STL.64 [R1+0xf28], R242 ;  /* 0x000f28f201007387 */ /* 0x0003e80000100a00 */
[----:B------:R-:W3:Y:S04]  /*19e50*/  LDL.LU.64 R238, [R1+0x3c0] ;  /* 0x0003c00001ee7983 */ /* 0x000ee80000300a00 */
[----:B------:R-:W3:Y:S04]  /*19e60*/  LDL.LU.64 R236, [R1+0x320] ;  /* 0x0003200001ec7983 */ /* 0x000ee80000300a00 */
[----:B------:R2:W-:Y:S04]  /*19e70*/  STL.64 [R1+0xf20], R232 ;  /* 0x000f20e801007387 */ /* 0x0005e80000100a00 */
[----:B-1----:R-:W3:Y:S04]  /*19e80*/  LDL.LU.64 R218, [R1+0x19f0] ;  /* 0x0019f00001da7983 */ /* 0x002ee80000300a00 */
[----:B----4-:R-:W4:Y:S04]  /*19e90*/  LDL.LU.64 R230, [R1+0x308] ;  /* 0x0003080001e67983 */ /* 0x010f280000300a00 */
[----:B------:R1:W-:Y:S01]  /*19ea0*/  LDGSTS.E [R240+-0x6b200], [R242.64], !P2 ;  /* 0x94e00000f2f07fae */ /* 0x0003e2000d121848 */
[----:B------:R-:W-:-:S03]  /*19eb0*/  ISETP.GE.U32.AND P2, PT, R225, 0x7ffffe3b, PT ;  /* 0x7ffffe3be100780c */ /* 0x000fc60003f46070 */
[----:B------:R1:W-:Y:S01]  /*19ec0*/  LDGSTS.E [R224+-0x69800], [R232.64], !P5 ;  /* 0x96800000e8e07fae */ /* 0x0003e2000e921848 */
[----:B------:R-:W-:Y:S01]  /*19ed0*/  IADD3 R225, R252, -0x14a, RZ ;  /* 0xfffffeb6fce17810 */ /* 0x000fe20007ffe0ff */
[----:B--2---:R-:W-:-:S05]  /*19ee0*/  IMAD.WIDE R246, R0, 0x4, R234 ;  /* 0x0000000400f67825 */ /* 0x004fca00078e02ea */
[----:B------:R-:W-:Y:S01]  /*19ef0*/  STL.64 [R1+0xf18], R246 ;  /* 0x000f18f601007387 */ /* 0x000fe20000100a00 */
[----:B-1----:R-:W-:-:S04]  /*19f00*/  IMAD.WIDE R240, R0, 0x4, R226 ;  /* 0x0000000400f07825 */ /* 0x002fc800078e02e2 */
[C---:B------:R-:W-:Y:S01]  /*19f10*/  IMAD.WIDE R234, R0.reuse, 0x4, R222 ;  /* 0x0000000400ea7825 */ /* 0x040fe200078e02de */
[----:B------:R-:W-:Y:S01]  /*19f20*/  STL.64 [R1+0xf10], R240 ;  /* 0x000f10f001007387 */ /* 0x000fe20000100a00 */
[C---:B------:R-:W-:Y:S02]  /*19f30*/  IADD3 R242, R245.reuse, 0x100000, RZ ;  /* 0x00100000f5f27810 */ /* 0x040fe40007ffe0ff */
[C---:B------:R-:W-:Y:S02]  /*19f40*/  IADD3 R233, R245.reuse, 0x100000, RZ ;  /* 0x00100000f5e97810 */ /* 0x040fe40007ffe0ff */
[----:B------:R-:W-:Y:S01]  /*19f50*/  IADD3 R232, R245, 0x100000, RZ ;  /* 0x00100000f5e87810 */ /* 0x000fe20007ffe0ff */
[----:B------:R1:W-:Y:S04]  /*19f60*/  LDGSTS.E [R242+-0x69600], [R246.64], !P5 ;  /* 0x96a00000f6f27fae */ /* 0x0003e8000e921848 */
[----:B------:R2:W-:Y:S04]  /*19f70*/  LDGSTS.E [R233+-0x69400], [R240.64], !P5 ;  /* 0x96c00000f0e97fae */ /* 0x0005e8000e921848 */
[----:B------:R1:W-:Y:S01]  /*19f80*/  LDGSTS.E [R232+-0x69200], [R234.64], !P5 ;  /* 0x96e00000eae87fae */ /* 0x0003e2000e921848 */
[----:B------:R-:W-:-:S03]  /*19f90*/  IMAD.WIDE R226, R0, 0x4, R220 ;  /* 0x0000000400e27825 */ /* 0x000fc600078e02dc */
[----:B------:R-:W4:Y:S04]  /*19fa0*/  LDL.LU.64 R220, [R1+0x2f0] ;  /* 0x0002f00001dc7983 */ /* 0x000f280000300a00 */
[----:B------:R-:W-:Y:S04]  /*19fb0*/  STL.64 [R1+0xf08], R234 ;  /* 0x000f08ea01007387 */ /* 0x000fe80000100a00 */
[----:B------:R-:W4:Y:S01]  /*19fc0*/  LDL.LU.64 R222, [R1+0x2d8] ;  /* 0x0002d80001de7983 */ /* 0x000f220000300a00 */
[----:B------:R-:W-:-:S03]  /*19fd0*/  ISETP.GE.U32.AND P5, PT, R225, 0x7ffffe37, PT ;  /* 0x7ffffe37e100780c */ /* 0x000fc60003fa6070 */
[----:B------:R1:W-:Y:S04]  /*19fe0*/  STL.64 [R1+0xf00], R226 ;  /* 0x000f00e201007387 */ /* 0x0003e80000100a00 */
[----:B------:R1:W-:Y:S04]  /*19ff0*/  LDGSTS.E [R224+-0x67800], [R226.64], !P0 ;  /* 0x98800000e2e07fae */ /* 0x0003e8000c121848 */
[----:B-1----:R-:W4:Y:S04]  /*1a000*/  LDL.LU.64 R224, [R1+0x2c0] ;  /* 0x0002c00001e07983 */ /* 0x002f280000300a00 */
[----:B------:R-:W4:Y:S01]  /*1a010*/  LDL.LU.64 R242, [R1+0x2a8] ;  /* 0x0002a80001f27983 */ /* 0x000f220000300a00 */
[----:B------:R-:W-:-:S02]  /*1a020*/  IADD3 R226, R245, 0x100000, RZ ;  /* 0x00100000f5e27810 */ /* 0x000fc40007ffe0ff */
[----:B------:R-:W-:Y:S02]  /*1a030*/  IADD3 R235, R252, -0x14e, RZ ;  /* 0xfffffeb2fceb7810 */ /* 0x000fe40007ffe0ff */
[C---:B------:R-:W-:Y:S02]  /*1a040*/  IADD3 R234, R245.reuse, 0x100000, RZ ;  /* 0x00100000f5ea7810 */ /* 0x040fe40007ffe0ff */
[----:B------:R-:W-:Y:S01]  /*1a050*/  IADD3 R244, R245, 0x100000, RZ ;  /* 0x00100000f5f47810 */ /* 0x000fe20007ffe0ff */
[----:B---3--:R-:W-:-:S04]  /*1a060*/  IMAD.WIDE R228, R0, 0x4, R228 ;  /* 0x0000000400e47825 */ /* 0x008fc800078e02e4 */
[C---:B--2---:R-:W-:Y:S01]  /*1a070*/  IMAD.WIDE R240, R0.reuse, 0x4, R238 ;  /* 0x0000000400f07825 */ /* 0x044fe200078e02ee */
[----:B------:R1:W-:Y:S03]  /*1a080*/  STL.64 [R1+0xef8], R228 ;  /* 0x000ef8e401007387 */ /* 0x0003e60000100a00 */
[C---:B------:R-:W-:Y:S01]  /*1a090*/  IMAD.WIDE R238, R0.reuse, 0x4, R236 ;  /* 0x0000000400ee7825 */ /* 0x040fe200078e02ec */
[----:B------:R-:W-:Y:S04]  /*1a0a0*/  STL.64 [R1+0xef0], R240 ;  /* 0x000ef0f001007387 */ /* 0x000fe80000100a00 */
[----:B------:R2:W-:Y:S04]  /*1a0b0*/  LDGSTS.E [R226+-0x67600], [R228.64], !P0 ;  /* 0x98a00000e4e27fae */ /* 0x0005e8000c121848 */
[----:B------:R-:W-:Y:S01]  /*1a0c0*/  STL.64 [R1+0xee8], R238 ;  /* 0x000ee8ee01007387 */ /* 0x000fe20000100a00 */
[----:B----4-:R-:W-:-:S03]  /*1a0d0*/  IMAD.WIDE R236, R0, 0x4, R230 ;  /* 0x0000000400ec7825 */ /* 0x010fc600078e02e6 */
[----:B------:R3:W-:Y:S04]  /*1a0e0*/  LDGSTS.E [R233+-0x67400], [R240.64], !P0 ;  /* 0x98c00000f0e97fae */ /* 0x0007e8000c121848 */
[----:B--2---:R-:W2:Y:S04]  /*1a0f0*/  LDL.LU.64 R226, [R1+0x290] ;  /* 0x0002900001e27983 */ /* 0x004ea80000300a00 */
[----:B-1----:R-:W4:Y:S04]  /*1a100*/  LDL.LU.64 R228, [R1+0x278] ;  /* 0x0002780001e47983 */ /* 0x002f280000300a00 */
[----:B------:R1:W-:Y:S04]  /*1a110*/  STL.64 [R1+0xee0], R236 ;  /* 0x000ee0ec01007387 */ /* 0x0003e80000100a00 */
[----:B------:R-:W4:Y:S04]  /*1a120*/  LDL.LU.64 R230, [R1+0x260] ;  /* 0x0002600001e67983 */ /* 0x000f280000300a00 */
[----:B------:R3:W-:Y:S01]  /*1a130*/  LDGSTS.E [R232+-0x67200], [R238.64], !P0 ;  /* 0x98e00000eee87fae */ /* 0x0007e2000c121848 */
[----:B------:R-:W-:-:S03]  /*1a140*/  ISETP.GE.U32.AND P0, PT, R235, 0x7ffffe33, PT ;  /* 0x7ffffe33eb00780c */ /* 0x000fc60003f06070 */
[----:B------:R1:W-:Y:S04]  /*1a150*/  LDGSTS.E [R234+-0x65800], [R236.64], !P4 ;  /* 0x9a800000ecea7fae */ /* 0x0003e8000e121848 */
[----:B---3--:R-:W3:Y:S04]  /*1a160*/  LDL.LU.64 R232, [R1+0x248] ;  /* 0x0002480001e87983 */ /* 0x008ee80000300a00 */
[----:B-1----:R-:W3:Y:S04]  /*1a170*/  LDL.LU.64 R234, [R1+0x230] ;  /* 0x0002300001ea7983 */ /* 0x002ee80000300a00 */
[----:B------:R-:W3:Y:S01]  /*1a180*/  LDL.LU.64 R236, [R1+0x218] ;  /* 0x0002180001ec7983 */ /* 0x000ee20000300a00 */
[----:B------:R-:W-:-:S02]  /*1a190*/  IADD3 R241, R252, -0x152, RZ ;  /* 0xfffffeaefcf17810 */ /* 0x000fc40007ffe0ff */
[----:B------:R-:W-:Y:S01]  /*1a1a0*/  IADD3 R252, R245, 0x100000, RZ ;  /* 0x00100000f5fc7810 */ /* 0x000fe20007ffe0ff */
[----:B------:R-:W-:-:S05]  /*1a1b0*/  IMAD.WIDE R220, R0, 0x4, R220 ;  /* 0x0000000400dc7825 */ /* 0x000fca00078e02dc */
[----:B------:R1:W-:Y:S01]  /*1a1c0*/  STL.64 [R1+0xed8], R220 ;  /* 0x000ed8dc01007387 */ /* 0x0003e20000100a00 */
[----:B------:R-:W-:-:S03]  /*1a1d0*/  IMAD.WIDE R222, R0, 0x4, R222 ;  /* 0x0000000400de7825 */ /* 0x000fc600078e02de */
[----:B------:R-:W3:Y:S04]  /*1a1e0*/  LDL.LU.64 R238, [R1+0x30] ;  /* 0x0000300001ee7983 */ /* 0x000ee80000300a00 */
[----:B------:R1:W-:Y:S04]  /*1a1f0*/  STL.64 [R1+0xed0], R222 ;  /* 0x000ed0de01007387 */ /* 0x0003e80000100a00 */
[----:B------:R-:W3:Y:S01]  /*1a200*/  LDL.LU.64 R246, [R1+0x8] ;  /* 0x0000080001f67983 */ /* 0x000ee20000300a00 */
[----:B------:R-:W-:Y:S01]  /*1a210*/  IADD3 R240, R245, 0x100000, RZ ;  /* 0x00100000f5f07810 */ /* 0x000fe20007ffe0ff */
[----:B------:R-:W-:-:S04]  /*1a220*/  IMAD.WIDE R224, R0, 0x4, R224 ;  /* 0x0000000400e07825 */ /* 0x000fc800078e02e0 */
[----:B------:R-:W-:Y:S01]  /*1a230*/  IMAD.WIDE R242, R0, 0x4, R242 ;  /* 0x0000000400f27825 */ /* 0x000fe200078e02f2 */
[----:B------:R-:W-:Y:S01]  /*1a240*/  IADD3 R0, R245, 0x100000, RZ ;  /* 0x00100000f5007810 */ /* 0x000fe20007ffe0ff */
[----:B------:R1:W-:Y:S04]  /*1a250*/  STL.64 [R1+0xec8], R224 ;  /* 0x000ec8e001007387 */ /* 0x0003e80000100a00 */
[----:B------:R1:W-:Y:S04]  /*1a260*/  LDGSTS.E [R0+-0x65600], [R220.64], !P4 ;  /* 0x9aa00000dc007fae */ /* 0x0003e8000e121848 */
[----:B------:R1:W-:Y:S04]  /*1a270*/  LDGSTS.E [R252+-0x65400], [R222.64], !P4 ;  /* 0x9ac00000defc7fae */ /* 0x0003e8000e121848 */
[----:B------:R1:W-:Y:S01]  /*1a280*/  LDGSTS.E [R244+-0x65200], [R224.64], !P4 ;  /* 0x9ae00000e0f47fae */ /* 0x0003e2000e121848 */
[----:B------:R-:W-:-:S03]  /*1a290*/  ISETP.GE.U32.AND P4, PT, R241, 0x7ffffe2f, PT ;  /* 0x7ffffe2ff100780c */ /* 0x000fc60003f86070 */
[----:B-1----:R-:W3:Y:S04]  /*1a2a0*/  LDL.LU.64 R220, [R1+0x19e8] ;  /* 0x0019e80001dc7983 */ /* 0x002ee80000300a00 */
[----:B------:R-:W3:Y:S04]  /*1a2b0*/  LDL.LU.64 R222, [R1+0x19e0] ;  /* 0x0019e00001de7983 */ /* 0x000ee80000300a00 */
[----:B------:R-:W3:Y:S04]  /*1a2c0*/  LDL.LU.64 R224, [R1+0x19d8] ;  /* 0x0019d80001e07983 */ /* 0x000ee80000300a00 */
[----:B------:R1:W-:Y:S04]  /*1a2d0*/  STL.64 [R1+0xec0], R242 ;  /* 0x000ec0f201007387 */ /* 0x0003e80000100a00 */
[----:B------:R1:W-:Y:S04]  /*1a2e0*/  LDGSTS.E [R240+-0x63800], [R242.64], !P3 ;  /* 0x9c800000f2f07fae */ /* 0x0003e8000d921848 */
[----:B-1----:R-:W3:Y:S01]  /*1a2f0*/  LDL.LU.64 R240, [R1] ;  /* 0x0000000001f07983 */ /* 0x002ee20000300a00 */
[----:B------:R-:W-:-:S05]  /*1a300*/  MOV R0, c[0x0][0x188] ;  /* 0x0000620000007a02 */ /* 0x000fca0000000f00 */
[----:B------:R-:W-:Y:S02]  /*1a310*/  IMAD.SHL.U32 R0, R0, 0x80, RZ ;  /* 0x0000008000007824 */ /* 0x000fe400078e00ff */
[----:B------:R-:W-:-:S05]  /*1a320*/  IMAD.MOV.U32 R252, RZ, RZ, c[0x0][0x180] ;  /* 0x00006000fffc7624 */ /* 0x000fca00078e00ff */
[----:B------:R-:W-:Y:S02]  /*1a330*/  IADD3 R243, R252, -0x156, RZ ;  /* 0xfffffeaafcf37810 */ /* 0x000fe40007ffe0ff */
[C---:B------:R-:W-:Y:S02]  /*1a340*/  IADD3 R252, R245.reuse, 0x100000, RZ ;  /* 0x00100000f5fc7810 */ /* 0x040fe40007ffe0ff */
[----:B------:R-:W-:Y:S01]  /*1a350*/  IADD3 R242, R245, 0x100000, RZ ;  /* 0x00100000f5f27810 */ /* 0x000fe20007ffe0ff */
[----:B--2---:R-:W-:-:S04]  /*1a360*/  IMAD.WIDE R226, R0, 0x4, R226 ;  /* 0x0000000400e27825 */ /* 0x004fc800078e02e2 */
[----:B----4-:R-:W-:-:S04]  /*1a370*/  IMAD.WIDE R228, R0, 0x4, R228 ;  /* 0x0000000400e47825 */ /* 0x010fc800078e02e4 */
[----:B------:R-:W-:-:S04]  /*1a380*/  IMAD.WIDE R230, R0, 0x4, R230 ;  /* 0x0000000400e67825 */ /* 0x000fc800078e02e6 */
[----:B---3--:R-:W-:Y:S01]  /*1a390*/  IMAD.WIDE R232, R0, 0x4, R232 ;  /* 0x0000000400e87825 */ /* 0x008fe200078e02e8 */
[----:B------:R-:W-:-:S05]  /*1a3a0*/  IADD3 R0, R245, 0x100000, RZ ;  /* 0x00100000f5007810 */ /* 0x000fca0007ffe0ff */
[----:B------:R1:W-:Y:S04]  /*1a3b0*/  LDGSTS.E [R0+-0x63600], [R226.64], !P3 ;  /* 0x9ca00000e2007fae */ /* 0x0003e8000d921848 */
[----:B------:R2:W-:Y:S04]  /*1a3c0*/  LDGSTS.E [R252+-0x63400], [R228.64], !P3 ;  /* 0x9cc00000e4fc7fae */ /* 0x0005e8000d921848 */
[----:B------:R3:W-:Y:S01]  /*1a3d0*/  STL.64 [R1+0xeb8], R226 ;  /* 0x000eb8e201007387 */ /* 0x0007e20000100a00 */
[----:B-1----:R-:W-:-:S03]  /*1a3e0*/  MOV R0, c[0x0][0x188] ;  /* 0x0000620000007a02 */ /* 0x002fc60000000f00 */
[----:B------:R1:W-:Y:S02]  /*1a3f0*/  LDGSTS.E [R244+-0x63200], [R230.64], !P3 ;  /* 0x9ce00000e6f47fae */ /* 0x0003e4000d921848 */
[----:B------:R-:W-:Y:S02]  /*1a400*/  IMAD.SHL.U32 R0, R0, 0x80, RZ ;  /* 0x0000008000007824 */ /* 0x000fe400078e00ff */
[----:B--2---:R-:W-:Y:S01]  /*1a410*/  IMAD.MOV.U32 R252, RZ, RZ, c[0x0][0x180] ;  /* 0x00006000fffc7624 */ /* 0x004fe200078e00ff */
[----:B------:R2:W-:Y:S01]  /*1a420*/  STL.64 [R1+0xeb0], R228 ;  /* 0x000eb0e401007387 */ /* 0x0005e20000100a00 */
[C---:B------:R-:W-:Y:S01]  /*1a430*/  IMAD.WIDE R234, R0.reuse, 0x4, R234 ;  /* 0x0000000400ea7825 */ /* 0x040fe200078e02ea */
[----:B------:R-:W-:Y:S02]  /*1a440*/  ISETP.GE.U32.AND P3, PT, R243, 0x7ffffe2b, PT ;  /* 0x7ffffe2bf300780c */ /* 0x000fe40003f66070 */
[----:B---3--:R-:W3:Y:S01]  /*1a450*/  LDL.LU.64 R226, [R1+0x19d0] ;  /* 0x0019d00001e27983 */ /* 0x008ee20000300a00 */
[----:B------:R-:W-:Y:S01]  /*1a460*/  IMAD.WIDE R236, R0, 0x4, R236 ;  /* 0x0000000400ec7825 */ /* 0x000fe200078e02ec */
[----:B------:R-:W-:-:S02]  /*1a470*/  IADD3 R243, R252, -0x15a, RZ ;  /* 0xfffffea6fcf37810 */ /* 0x000fc40007ffe0ff */
[----:B------:R1:W-:Y:S01]  /*1a480*/  STL.64 [R1+0xea8], R230 ;  /* 0x000ea8e601007387 */ /* 0x0003e20000100a00 */
[----:B------:R-:W-:-:S03]  /*1a490*/  IMAD.WIDE R238, R0, 0x4, R238 ;  /* 0x0000000400ee7825 */ /* 0x000fc600078e02ee */
[----:B--2---:R-:W2:Y:S01]  /*1a4a0*/  LDL.LU.64 R228, [R1+0x19c8] ;  /* 0x0019c80001e47983 */ /* 0x004ea20000300a00 */
[----:B------:R-:W-:-:S03]  /*1a4b0*/  IADD3 R252, R245, 0x100000, RZ ;  /* 0x00100000f5fc7810 */ /* 0x000fc60007ffe0ff */
[----:B------:R4:W-:Y:S01]  /*1a4c0*/  LDGSTS.E [R242+-0x61800], [R232.64], !P1 ;  /* 0x9e800000e8f27fae */ /* 0x0009e2000c921848 */
[----:B------:R-:W-:Y:S01]  /*1a4d0*/  IMAD.WIDE R246, R0, 0x4, R246 ;  /* 0x0000000400f67825 */ /* 0x000fe200078e02f6 */
[----:B------:R-:W-:Y:S02]  /*1a4e0*/  IADD3 R0, R245, 0x100000, RZ ;  /* 0x00100000f5007810 */ /* 0x000fe40007ffe0ff */
[----:B-1----:R-:W2:Y:S04]  /*1a4f0*/  LDL.LU.64 R230, [R1+0x19c0] ;  /* 0x0019c00001e67983 */ /* 0x002ea80000300a00 */
[----:B------:R4:W-:Y:S04]  /*1a500*/  STL.64 [R1+0xea0], R232 ;  /* 0x000ea0e801007387 */ /* 0x0009e80000100a00 */
[----:B------:R1:W-:Y:S04]  /*1a510*/  LDGSTS.E [R0+-0x61600], [R234.64], !P1 ;  /* 0x9ea00000ea007fae */ /* 0x0003e8000c921848 */
[----:B------:R1:W-:Y:S04]  /*1a520*/  LDGSTS.E [R252+-0x61400], [R236.64], !P1 ;  /* 0x9ec00000ecfc7fae */ /* 0x0003e8000c921848 */
[----:B----4-:R-:W4:Y:S01]  /*1a530*/  LDL.LU.64 R232, [R1+0x19b8] ;  /* 0x0019b80001e87983 */ /* 0x010f220000300a00 */
[----:B-1----:R-:W-:-:S03]  /*1a540*/  MOV R0, c[0x0][0x188] ;  /* 0x0000620000007a02 */ /* 0x002fc60000000f00 */
[----:B------:R1:W-:Y:S01]  /*1a550*/  STL.64 [R1+0xe98], R234 ;  /* 0x000e98ea01007387 */ /* 0x0003e20000100a00 */
[----:B------:R-:W-:-:S03]  /*1a560*/  IMAD.MOV.U32 R252, RZ, RZ, c[0x0][0x180] ;  /* 0x00006000fffc7624 */ /* 0x000fc600078e00ff */
[----:B------:R1:W-:Y:S01]  /*1a570*/  STL.64 [R1+0xe90], R236 ;  /* 0x000e90ec01007387 */ /* 0x0003e20000100a00 */
[----:B------:R-:W-:-:S03]  /*1a580*/  IMAD.SHL.U32 R0, R0, 0x80, RZ ;  /* 0x0000008000007824 */ /* 0x000fc600078e00ff */
[----:B------:R1:W-:Y:S04]  /*1a590*/  LDGSTS.E [R244+-0x61200], [R238.64], !P1 ;  /* 0x9ee00000eef47fae */ /* 0x0003e8000c921848 */
[----:B-1----:R-:W2:Y:S04]  /*1a5a0*/  LDL.LU.64 R234, [R1+0x19b0] ;  /* 0x0019b00001ea7983 */ /* 0x002ea80000300a00 */
[----:B------:R1:W-:Y:S04]  /*1a5b0*/  STL.64 [R1+0xe88], R238 ;  /* 0x000e88ee01007387 */ /* 0x0003e80000100a00 */
[----:B------:R-:W2:Y:S01]  /*1a5c0*/  LDL.LU.64 R236, [R1+0x19a8] ;  /* 0x0019a80001ec7983 */ /* 0x000ea20000300a00 */
[----:B------:R-:W-:-:S03]  /*1a5d0*/  ISETP.GE.U32.AND P1, PT, R243, 0x7ffffe27, PT ;  /* 0x7ffffe27f300780c */ /* 0x000fc60003f26070 */
[----:B------:R1:W-:Y:S04]  /*1a5e0*/  LDGSTS.E [R242+-0x5f800], [R246.64], !P6 ;  /* 0xa0800000f6f27fae */ /* 0x0003e8000f121848 */
[----:B-1----:R-:W2:Y:S04]  /*1a5f0*/  LDL.LU.64 R238, [R1+0x19a0] ;  /* 0x0019a00001ee7983 */ /* 0x002ea80000300a00 */
[----:B------:R1:W-:Y:S01]  /*1a600*/  STL.64 [R1+0xe80], R246 ;  /* 0x000e80f601007387 */ /* 0x0003e20000100a00 */
[----:B-----5:R-:W-:-:S04]  /*1a610*/  IMAD.WIDE R242, R0, 0x4, R250 ;  /* 0x0000000400f27825 */ /* 0x020fc800078e02fa */
[----:B------:R-:W-:Y:S01]  /*1a620*/  IMAD.WIDE R240, R0, 0x4, R240 ;  /* 0x0000000400f07825 */ /* 0x000fe200078e02f0 */
[----:B-1----:R-:W-:Y:S02]  /*1a630*/  IADD3 R246, R252, -0x15e, RZ ;  /* 0xfffffea2fcf67810 */ /* 0x002fe40007ffe0ff */
[----:B------:R-:W-:-:S05]  /*1a640*/  IADD3 R252, R245, 0x100000, RZ ;  /* 0x00100000f5fc7810 */ /* 0x000fca0007ffe0ff */
[----:B------:R1:W-:Y:S04]  /*1a650*/  LDGSTS.E [R252+-0x5f600], [R240.64], !P6 ;  /* 0xa0a00000f0fc7fae */ /* 0x0003e8000f121848 */
[----:B------:R1:W-:Y:S04]  /*1a660*/  LDGSTS.E [R244+-0x5f400], [R242.64], !P6 ;  /* 0xa0c00000f2f47fae */ /* 0x0003e8000f121848 */
[----:B-1----:R-:W1:Y:S01]  /*1a670*/  S2R R244, SR_TID.X ;  /* 0x0000000000f47919 */ /* 0x002e620000002100 */
[----:B------:R-:W-:Y:S01]  /*1a680*/  IADD3 R247, R245, 0x100000, RZ ;  /* 0x00100000f5f77810 */ /* 0x000fe20007ffe0ff */
[----:B------:R-:W-:-:S02]  /*1a690*/  IMAD.WIDE R250, R0, 0x4, R248 ;  /* 0x0000000400fa7825 */ /* 0x000fc400078e02f8 */
[----:B------:R1:W-:Y:S04]  /*1a6a0*/  STL.64 [R1+0xe78], R240 ;  /* 0x000e78f001007387 */ /* 0x0003e80000100a00 */
[----:B------:R1:W-:Y:S04]  /*1a6b0*/  STL.64 [R1+0xe70], R242 ;  /* 0x000e70f201007387 */ /* 0x0003e80000100a00 */
[----:B------:R1:W-:Y:S04]  /*1a6c0*/  LDGSTS.E [R247+-0x5f200], [R250.64], !P6 ;  /* 0xa0e00000faf77fae */ /* 0x0003e8000f121848 */
[----:B-1----:R-:W2:Y:S04]  /*1a6d0*/  LDL.LU.64 R240, [R1+0x1998] ;  /* 0x0019980001f07983 */ /* 0x002ea80000300a00 */
[----:B------:R1:W-:Y:S01]  /*1a6e0*/  STL.64 [R1+0xe68], R250 ;  /* 0x000e68fa01007387 */ /* 0x0003e20000100a00 */
[----:B------:R-:W-:Y:S01]  /*1a6f0*/  LOP3.LUT R244, R244, 0x7f, RZ, 0xc0, !PT ;  /* 0x0000007ff4f47812 */ /* 0x000fe200078ec0ff */
[----:B------:R-:W-:Y:S01]  /*1a700*/  IMAD.WIDE R2, R0, 0x4, R2 ;  /* 0x0000000400027825 */ /* 0x000fe200078e0202 */
[----:B------:R-:W-:Y:S01]  /*1a710*/  ISETP.GE.U32.AND P6, PT, R246, 0x7ffffe23, PT ;  /* 0x7ffffe23f600780c */ /* 0x000fe20003fc6070 */
[----:B------:R-:W2:Y:S02]  /*1a720*/  LDL.LU.64 R242, [R1+0x1990] ;  /* 0x0019900001f27983 */ /* 0x000ea40000300a00 */
[----:B-1----:R-:W-:-:S02]  /*1a730*/  IMAD.SHL.U32 R251, R244, 0x4, RZ ;  /* 0x00000004f4fb7824 */ /* 0x002fc400078e00ff */
[----:B------:R-:W-:-:S03]  /*1a740*/  IMAD.WIDE R246, R0, 0x4, R6 ;  /* 0x0000000400f67825 */ /* 0x000fc600078e0206 */
[----:B------:R-:W-:Y:S02]  /*1a750*/  LOP3.LUT R7, R251, 0x20, RZ, 0x3c, !PT ;  /* 0x00000020fb077812 */ /* 0x000fe400078e3cff */
[----:B------:R-:W1:Y:S01]  /*1a760*/  S2R R251, SR_TID.X ;  /* 0x0000000000fb7919 */ /* 0x000e620000002100 */
[C---:B------:R-:W-:Y:S02]  /*1a770*/  IADD3 R248, R245.reuse, 0x100000, RZ ;  /* 0x00100000f5f87810 */ /* 0x040fe40007ffe0ff */
[C---:B------:R-:W-:Y:S01]  /*1a780*/  IADD3 R249, R245.reuse, 0x100000, RZ ;  /* 0x00100000f5f97810 */ /* 0x040fe20007ffe0ff */
[----:B------:R1:W-:Y:S04]  /*1a790*/  STL.64 [R1+0xe60], R2 ;  /* 0x000e600201007387 */ /* 0x0003e80000100a00 */
[----:B------:R1:W-:Y:S01]  /*1a7a0*/  LDGSTS.E [R248+-0x5d800], [R2.64], !P2 ;  /* 0xa280000002f87fae */ /* 0x0003e2000d121848 */
[----:B------:R-:W-:Y:S01]  /*1a7b0*/  IMAD.WIDE R8, R0, 0x4, R8 ;  /* 0x0000000400087825 */ /* 0x000fe200078e0208 */
[----:B-1----:R-:W-:-:S03]  /*1a7c0*/  IADD3 R3, R245, 0x100000, RZ ;  /* 0x00100000f5037810 */ /* 0x002fc60007ffe0ff */
[----:B------:R-:W-:Y:S01]  /*1a7d0*/  IMAD.WIDE R244, R0, 0x4, R4 ;  /* 0x0000000400f47825 */ /* 0x000fe200078e0204 */
[----:B------:R-:W-:-:S03]  /*1a7e0*/  LOP3.LUT R251, R251, 0x7f, RZ, 0xc0, !PT ;  /* 0x0000007ffbfb7812 */ /* 0x000fc600078ec0ff */
[C---:B------:R-:W-:Y:S01]  /*1a7f0*/  IMAD.WIDE R4, R0.reuse, 0x4, R10 ;  /* 0x0000000400047825 */ /* 0x040fe200078e020a */
[----:B------:R1:W-:Y:S01]  /*1a800*/  STL.64 [R1+0xe58], R244 ;  /* 0x000e58f401007387 */ /* 0x0003e20000100a00 */
[----:B------:R-:W-:Y:S02]  /*1a810*/  IADD3 R2, R7, 0x100000, RZ ;  /* 0x0010000007027810 */ /* 0x000fe40007ffe0ff */
[----:B------:R-:W-:Y:S01]  /*1a820*/  IMAD.SHL.U32 R251, R251, 0x4, RZ ;  /* 0x00000004fbfb7824 */ /* 0x000fe200078e00ff */
[----:B------:R1:W-:Y:S04]  /*1a830*/  STL.64 [R1+0xe50], R246 ;  /* 0x000e50f601007387 */ /* 0x0003e80000100a00 */
[----:B------:R1:W-:Y:S01]  /*1a840*/  LDGSTS.E [R249+-0x5d600], [R244.64], !P2 ;  /* 0xa2a00000f4f97fae */ /* 0x0003e2000d121848 */
[----:B------:R-:W-:-:S03]  /*1a850*/  IMAD.WIDE R12, R0, 0x4, R12 ;  /* 0x00000004000c7825 */ /* 0x000fc600078e020c */
[----:B------:R1:W-:Y:S04]  /*1a860*/  LDGSTS.E [R248+-0x5d400], [R246.64], !P2 ;  /* 0xa2c00000f6f87fae */ /* 0x0003e8000d121848 */
[----:B------:R1:W-:Y:S04]  /*1a870*/  LDGSTS.E [R3+-0x5d200], [R8.64], !P2 ;  /* 0xa2e0000008037fae */ /* 0x0003e8000d121848 */
[----:B-1----:R-:W2:Y:S04]  /*1a880*/  LDL.LU.64 R244, [R1+0x1988] ;  /* 0x0019880001f47983 */ /* 0x002ea80000300a00 */
[----:B------:R1:W-:Y:S01]  /*1a890*/  STL.64 [R1+0xe48], R8 ;  /* 0x000e480801007387 */ /* 0x0003e20000100a00 */
[----:B------:R-:W-:Y:S01]  /*1a8a0*/  IMAD.WIDE R248, R0, 0x4, R14 ;  /* 0x0000000400f87825 */ /* 0x000fe200078e020e */
[----:B------:R-:W-:-:S02]  /*1a8b0*/  LOP3.LUT R15, R251, 0x20, RZ, 0x3c, !PT ;  /* 0x00000020fb0f7812 */ /* 0x000fc400078e3cff */
[----:B------:R-:W2:Y:S01]  /*1a8c0*/  LDL.LU.64 R246, [R1+0x1980] ;  /* 0x0019800001f67983 */ /* 0x000ea20000300a00 */
[----:B------:R-:W-:-:S03]  /*1a8d0*/  IADD3 R3, R7, 0x100000, RZ ;  /* 0x0010000007037810 */ /* 0x000fc60007ffe0ff */
[----:B------:R1:W-:Y:S01]  /*1a8e0*/  STL.64 [R1+0xe40], R4 ;  /* 0x000e400401007387 */ /* 0x0003e20000100a00 */
[----:B------:R-:W-:-:S03]  /*1a8f0*/  IMAD.WIDE R10, R0, 0x4, R16 ;  /* 0x00000004000a7825 */ /* 0x000fc600078e0210 */
[----:B------:R1:W-:Y:S02]  /*1a900*/  LDGSTS.E [R2+-0x5b800], [R4.64], !P5 ;  /* 0xa480000004027fae */ /* 0x0003e4000e921848 */
[C---:B-1----:R-:W-:Y:S02]  /*1a910*/  IMAD.WIDE R8, R0.reuse, 0x4, R18 ;  /* 0x0000000400087825 */ /* 0x042fe400078e0212 */
[----:B------:R1:W-:Y:S02]  /*1a920*/  STL.64 [R1+0xe38], R12 ;  /* 0x000e380c01007387 */ /* 0x0003e40000100a00 */
[----:B------:R-:W-:Y:S01]  /*1a930*/  IMAD.WIDE R16, R0, 0x4, R20 ;  /* 0x0000000400107825 */ /* 0x000fe200078e0214 */
[C---:B------:R-:W-:Y:S02]  /*1a940*/  IADD3 R5, R7.reuse, 0x100000, RZ ;  /* 0x0010000007057810 */ /* 0x040fe40007ffe0ff */
[----:B------:R-:W-:Y:S02]  /*1a950*/  IADD3 R4, R7, 0x100000, RZ ;  /* 0x0010000007047810 */ /* 0x000fe40007ffe0ff */
[C---:B------:R-:W-:Y:S01]  /*1a960*/  IADD3 R2, R15.reuse, 0x100000, RZ ;  /* 0x001000000f027810 */ /* 0x040fe20007ffe0ff */
[----:B------:R1:W-:Y:S04]  /*1a970*/  LDGSTS.E [R5+-0x5b600], [R12.64], !P5 ;  /* 0xa4a000000c057fae */ /* 0x0003e8000e921848 */
[----:B------:R-:W-:Y:S04]  /*1a980*/  STL.64 [R1+0xe30], R248 ;  /* 0x000e30f801007387 */ /* 0x000fe80000100a00 */
[----:B------:R1:W-:Y:S02]  /*1a990*/  LDGSTS.E [R4+-0x5b400], [R248.64], !P5 ;  /* 0xa4c00000f8047fae */ /* 0x0003e4000e921848 */
[----:B-1----:R-:W-:-:S02]  /*1a9a0*/  IADD3 R5, R15, 0x100000, RZ ;  /* 0x001000000f057810 */ /* 0x002fc40007ffe0ff */
[----:B------:R1:W-:Y:S01]  /*1a9b0*/  STL.64 [R1+0xe28], R10 ;  /* 0x000e280a01007387 */ /* 0x0003e20000100a00 */
[----:B------:R-:W-:-:S03]  /*1a9c0*/  IMAD.WIDE R12, R0, 0x4, R22 ;  /* 0x00000004000c7825 */ /* 0x000fc600078e0216 */
[----:B------:R1:W-:Y:S01]  /*1a9d0*/  LDGSTS.E [R3+-0x5b200], [R10.64], !P5 ;  /* 0xa4e000000a037fae */ /* 0x0003e2000e921848 */
[----:B------:R-:W-:-:S03]  /*1a9e0*/  IADD3 R4, R15, 0x100000, RZ ;  /* 0x001000000f047810 */ /* 0x000fc60007ffe0ff */
[----:B------:R1:W-:Y:S04]  /*1a9f0*/  STL.64 [R1+0xe20], R8 ;  /* 0x000e200801007387 */ /* 0x0003e80000100a00 */
[----:B------:R1:W-:Y:S02]  /*1aa00*/  LDGSTS.E [R2+-0x59800], [R8.64], !P0 ;  /* 0xa680000008027fae */ /* 0x0003e4000c121848 */
[----:B-1----:R-:W-:Y:S01]  /*1aa10*/  IADD3 R3, R15, 0x100000, RZ ;  /* 0x001000000f037810 */ /* 0x002fe20007ffe0ff */
[C---:B------:R-:W-:Y:S01]  /*1aa20*/  IMAD.WIDE R10, R0.reuse, 0x4, R24 ;  /* 0x00000004000a7825 */ /* 0x040fe200078e0218 */
[----:B------:R1:W-:Y:S04]  /*1aa30*/  STL.64 [R1+0xe18], R16 ;  /* 0x000e181001007387 */ /* 0x0003e80000100a00 */
[----:B------:R1:W-:Y:S01]  /*1aa40*/  LDGSTS.E [R5+-0x59600], [R16.64], !P0 ;  /* 0xa6a0000010057fae */ /* 0x0003e2000c121848 */
[----:B------:R-:W-:-:S03]  /*1aa50*/  IMAD.WIDE R8, R0, 0x4, R26 ;  /* 0x0000000400087825 */ /* 0x000fc600078e021a */
[----:B------:R1:W-:Y:S04]  /*1aa60*/  STL.64 [R1+0xe10], R12 ;  /* 0x000e100c01007387 */ /* 0x0003e80000100a00 */
[----:B------:R1:W-:Y:S02]  /*1aa70*/  LDGSTS.E [R4+-0x59400], [R12.64], !P0 ;  /* 0xa6c000000c047fae */ /* 0x0003e4000c121848 */
[C---:B-1----:R-:W-:Y:S02]  /*1aa80*/  IMAD.WIDE R16, R0.reuse, 0x4, R28 ;  /* 0x0000000400107825 */ /* 0x042fe400078e021c */
[----:B------:R1:W-:Y:S04]  /*1aa90*/  STL.64 [R1+0xe08], R10 ;  /* 0x000e080a01007387 */ /* 0x0003e80000100a00 */
[----:B------:R1:W-:Y:S01]  /*1aaa0*/  LDGSTS.E [R3+-0x59200], [R10.64], !P0 ;  /* 0xa6e000000a037fae */ /* 0x0003e2000c121848 */
[----:B------:R-:W-:-:S03]  /*1aab0*/  IMAD.WIDE R12, R0, 0x4, R30 ;  /* 0x00000004000c7825 */ /* 0x000fc600078e021e */
[----:B------:R1:W-:Y:S01]  /*1aac0*/  STL.64 [R1+0xe00], R8 ;  /* 0x000e000801007387 */ /* 0x0003e20000100a00 */
[----:B------:R-:W-:-:S03]  /*1aad0*/  MOV R252, c[0x0][0x180] ;  /* 0x0000600000fc7a02 */ /* 0x000fc60000000f00 */
[----:B------:R1:W-:Y:S02]  /*1aae0*/  LDGSTS.E [R2+-0x57800], [R8.64], !P4 ;  /* 0xa880000008027fae */ /* 0x0003e4000e121848 */
[C---:B-1----:R-:W-:Y:S02]  /*1aaf0*/  IMAD.WIDE R10, R0.reuse, 0x4, R32 ;  /* 0x00000004000a7825 */ /* 0x042fe400078e0220 */
[----:B------:R1:W-:Y:S04]  /*1ab00*/  STL.64 [R1+0xdf8], R16 ;  /* 0x000df81001007387 */ /* 0x0003e80000100a00 */
[----:B------:R1:W-:Y:S01]  /*1ab10*/  LDGSTS.E [R5+-0x57600], [R16.64], !P4 ;  /* 0xa8a0000010057fae */ /* 0x0003e2000e121848 */
[----:B------:R-:W-:-:S03]  /*1ab20*/  IMAD.WIDE R8, R0, 0x4, R34 ;  /* 0x0000000400087825 */ /* 0x000fc600078e0222 */
[----:B------:R3:W-:Y:S01]  /*1ab30*/  STL.64 [R1+0xdf0], R12 ;  /* 0x000df00c01007387 */ /* 0x0007e20000100a00 */
[----:B------:R-:W-:-:S03]  /*1ab40*/  IADD3 R250, R252, -0x162, RZ ;  /* 0xfffffe9efcfa7810 */ /* 0x000fc60007ffe0ff */
[----:B------:R3:W-:Y:S01]  /*1ab50*/  LDGSTS.E [R4+-0x57400], [R12.64], !P4 ;  /* 0xa8c000000c047fae */ /* 0x0007e2000e121848 */
[----:B-1----:R-:W-:-:S03]  /*1ab60*/  IMAD.WIDE R16, R0, 0x4, R36 ;  /* 0x0000000400107825 */ /* 0x002fc600078e0224 */
[----:B------:R1:W-:Y:S04]  /*1ab70*/  STL.64 [R1+0xde8], R10 ;  /* 0x000de80a01007387 */ /* 0x0003e80000100a00 */
[----:B------:R1:W-:Y:S01]  /*1ab80*/  LDGSTS.E [R3+-0x57200], [R10.64], !P4 ;  /* 0xa8e000000a037fae */ /* 0x0003e2000e121848 */
[----:B---3--:R-:W-:-:S03]  /*1ab90*/  IMAD.WIDE R12, R0, 0x4, R38 ;  /* 0x00000004000c7825 */ /* 0x008fc600078e0226 */
[----:B------:R3:W-:Y:S04]  /*1aba0*/  STL.64 [R1+0xde0], R8 ;  /* 0x000de00801007387 */ /* 0x0007e80000100a00 */
[----:B------:R3:W-:Y:S01]  /*1abb0*/  LDGSTS.E [R2+-0x55800], [R8.64], !P3 ;  /* 0xaa80000008027fae */ /* 0x0007e2000d921848 */
[----:B-1----:R-:W-:-:S03]  /*1abc0*/  IMAD.WIDE R10, R0, 0x4, R40 ;  /* 0x00000004000a7825 */ /* 0x002fc600078e0228 */
[----:B------:R1:W-:Y:S01]  /*1abd0*/  STL.64 [R1+0xdd8], R16 ;  /* 0x000dd81001007387 */ /* 0x0003e20000100a00 */
[----:B------:R-:W-:-:S03]  /*1abe0*/  ISETP.GE.U32.AND P2, PT, R250, 0x7ffffe1f, PT ;  /* 0x7ffffe1ffa00780c */ /* 0x000fc60003f46070 */
[----:B------:R1:W-:Y:S01]  /*1abf0*/  LDGSTS.E [R5+-0x55600], [R16.64], !P3 ;  /* 0xaaa0000010057fae */ /* 0x0003e2000d921848 */
[----:B---3--:R-:W-:-:S03]  /*1ac00*/  IMAD.WIDE R8, R0, 0x4, R42 ;  /* 0x0000000400087825 */ /* 0x008fc600078e022a */
        /* <DEDUP_REMOVED lines=84> */
[----:B------:R3:W-:Y:S04]  /*1b150*/  STL.64 [R1+0xd10], R12 ;  /* 0x000d100c01007387 */ /* 0x0007e80000100a00 */
        /* <DEDUP_REMOVED lines=25> */
[----:B------:R-:W-:-:S03]  /*1b2f0*/  IMAD.WIDE R18, R0, 0x4, R110 ;  /* 0x0000000400127825 */ /* 0x000fc600078e026e */
[----:B------:R1:W-:Y:S04]  /*1b300*/  STL.64 [R1+0xa00], R10 ;  /* 0x000a000a01007387 */ /* 0x0003e80000100a00 */
[----:B------:R2:W-:Y:S04]  /*1b310*/  LDGSTS.E [R3+-0x45200], [R10.64], !P1 ;  /* 0xbae000000a037fae */ /* 0x0005e8000c921848 */
[----:B------:R4:W-:Y:S04]  /*1b320*/  STL.64 [R1+0x9f0], R8 ;  /* 0x0009f00801007387 */ /* 0x0009e80000100a00 */
[----:B------:R4:W-:Y:S01]  /*1b330*/  LDGSTS.E [R2+-0x43800], [R8.64], !P6 ;  /* 0xbc80000008027fae */ /* 0x0009e2000f121848 */
[----:B-1----:R-:W-:-:S03]  /*1b340*/  IMAD.WIDE R16, R0, 0x4, R114 ;  /* 0x0000000400107825 */ /* 0x002fc600078e0272 */
[----:B---3--:R-:W3:Y:S01]  /*1b350*/  LDL.LU.64 R12, [R1+0x210] ;  /* 0x00021000010c7983 */ /* 0x008ee20000300a00 */
[----:B--2---:R-:W-:-:S04]  /*1b360*/  IMAD.WIDE R10, R0, 0x4, R112 ;  /* 0x00000004000a7825 */ /* 0x004fc800078e0270 */
[----:B----4-:R-:W-:-:S05]  /*1b370*/  IMAD.WIDE R8, R0, 0x4, R108 ;  /* 0x0000000400087825 */ /* 0x010fca00078e026c */
[----:B------:R1:W-:Y:S04]  /*1b380*/  STL.64 [R1+0x9e0], R8 ;  /* 0x0009e00801007387 */ /* 0x0003e80000100a00 */
[----:B------:R-:W-:Y:S04]  /*1b390*/  STL.64 [R1+0x9d0], R18 ;  /* 0x0009d01201007387 */ /* 0x000fe80000100a00 */
[----:B------:R2:W-:Y:S04]  /*1b3a0*/  STL.64 [R1+0x9c0], R10 ;  /* 0x0009c00a01007387 */ /* 0x0005e80000100a00 */
[----:B------:R1:W-:Y:S04]  /*1b3b0*/  LDGSTS.E [R5+-0x43600], [R8.64], !P6 ;  /* 0xbca0000008057fae */ /* 0x0003e8000f121848 */
[----:B------:R-:W4:Y:S04]  /*1b3c0*/  LDL.LU.64 R250, [R1+0x208] ;  /* 0x0002080001fa7983 */ /* 0x000f280000300a00 */
[----:B------:R2:W-:Y:S04]  /*1b3d0*/  LDGSTS.E [R4+-0x43400], [R18.64], !P6 ;  /* 0xbcc0000012047fae */ /* 0x0005e8000f121848 */
[----:B-1----:R-:W4:Y:S04]  /*1b3e0*/  LDL.LU.64 R8, [R1+0x200] ;  /* 0x0002000001087983 */ /* 0x002f280000300a00 */
[----:B------:R1:W-:Y:S04]  /*1b3f0*/  STL.64 [R1+0x9b0], R16 ;  /* 0x0009b01001007387 */ /* 0x0003e80000100a00 */
[----:B------:R-:W4:Y:S04]  /*1b400*/  LDL.LU.64 R248, [R1+0x1f8] ;  /* 0x0001f80001f87983 */ /* 0x000f280000300a00 */
[----:B------:R2:W-:Y:S04]  /*1b410*/  LDGSTS.E [R3+-0x43200], [R10.64], !P6 ;  /* 0xbce000000a037fae */ /* 0x0005e8000f121848 */
[----:B--2---:R-:W2:Y:S04]  /*1b420*/  LDL.LU.64 R10, [R1+0x1f0] ;  /* 0x0001f000010a7983 */ /* 0x004ea80000300a00 */
[----:B------:R-:W1:Y:S01]  /*1b430*/  S2R R7, SR_TID.X ;  /* 0x0000000000077919 */ /* 0x000e620000002100 */
[----:B------:R-:W-:Y:S01]  /*1b440*/  IADD3 R6, R252, -0x17e, RZ ;  /* 0xfffffe82fc067810 */ /* 0x000fe20007ffe0ff */
[----:B------:R-:W-:-:S03]  /*1b450*/  IMAD.WIDE R26, R0, 0x4, R116 ;  /* 0x00000004001a7825 */ /* 0x000fc600078e0274 */
[----:B------:R-:W-:Y:S01]  /*1b460*/  ISETP.GE.U32.AND P2, PT, R6, 0x7ffffe03, PT ;  /* 0x7ffffe030600780c */ /* 0x000fe20003f46070 */
[----:B------:R-:W-:Y:S01]  /*1b470*/  IMAD.WIDE R14, R0, 0x4, R118 ;  /* 0x00000004000e7825 */ /* 0x000fe200078e0276 */
[----:B------:R-:W-:Y:S01]  /*1b480*/  IADD3 R6, R252, -0x103, RZ ;  /* 0xfffffefdfc067810 */ /* 0x000fe20007ffe0ff */
[----:B------:R-:W-:Y:S02]  /*1b490*/  STL.64 [R1+0x990], R26 ;  /* 0x0009901a01007387 */ /* 0x000fe40000100a00 */
[----:B------:R-:W-:Y:S01]  /*1b4a0*/  IMAD.WIDE R24, R0, 0x4, R120 ;  /* 0x0000000400187825 */ /* 0x000fe200078e0278 */
[----:B------:R-:W-:Y:S01]  /*1b4b0*/  ISETP.GE.U32.AND P5, PT, R6, 0x7ffffe7e, PT ;  /* 0x7ffffe7e0600780c */ /* 0x000fe20003fa6070 */
[----:B------:R1:W-:Y:S04]  /*1b4c0*/  STL.64 [R1+0x978], R14 ;  /* 0x0009780e01007387 */ /* 0x0003e80000100a00 */
[----:B------:R-:W2:Y:S01]  /*1b4d0*/  LDL.LU.64 R20, [R1+0x1e8] ;  /* 0x0001e80001147983 */ /* 0x000ea20000300a00 */
[----:B-1----:R-:W-:-:S03]  /*1b4e0*/  LOP3.LUT R7, R7, 0x7f, RZ, 0xc0, !PT ;  /* 0x0000007f07077812 */ /* 0x002fc600078ec0ff */
[----:B------:R1:W-:Y:S01]  /*1b4f0*/  STL.64 [R1+0x940], R24 ;  /* 0x0009401801007387 */ /* 0x0003e20000100a00 */
[----:B------:R-:W-:-:S03]  /*1b500*/  SHF.L.U32 R7, R7, 0x2, RZ ;  /* 0x0000000207077819 */ /* 0x000fc600000006ff */
[----:B------:R1:W-:Y:S04]  /*1b510*/  LDGSTS.E [R2+-0x41800], [R16.64], !P2 ;  /* 0xbe80000010027fae */ /* 0x0003e8000d121848 */
[----:B------:R1:W-:Y:S04]  /*1b520*/  LDGSTS.E [R5+-0x41600], [R26.64], !P2 ;  /* 0xbea000001a057fae */ /* 0x0003e8000d121848 */
[----:B------:R1:W-:Y:S02]  /*1b530*/  LDGSTS.E [R4+-0x41400], [R14.64], !P2 ;  /* 0xbec000000e047fae */ /* 0x0003e4000d121848 */
[----:B-1----:R-:W-:-:S02]  /*1b540*/  LOP3.LUT R17, R7, 0x40, RZ, 0x3c, !PT ;  /* 0x0000004007117812 */ /* 0x002fc400078e3cff */
[----:B------:R1:W-:Y:S02]  /*1b550*/  LDGSTS.E [R3+-0x41200], [R24.64], !P2 ;  /* 0xbee0000018037fae */ /* 0x0003e4000d121848 */
[C---:B------:R-:W-:Y:S02]  /*1b560*/  IADD3 R2, R17.reuse, 0x100000, RZ ;  /* 0x0010000011027810 */ /* 0x040fe40007ffe0ff */
[C---:B------:R-:W-:Y:S02]  /*1b570*/  IADD3 R5, R17.reuse, 0x100000, RZ ;  /* 0x0010000011057810 */ /* 0x040fe40007ffe0ff */
[----:B------:R-:W-:Y:S01]  /*1b580*/  IADD3 R4, R17, 0x100000, RZ ;  /* 0x0010000011047810 */ /* 0x000fe20007ffe0ff */
[C---:B---3--:R-:W-:Y:S02]  /*1b590*/  IMAD.WIDE R22, R0.reuse, 0x4, R12 ;  /* 0x0000000400167825 */ /* 0x048fe400078e020c */
[----:B------:R-:W3:Y:S04]  /*1b5a0*/  LDL.LU.64 R12, [R1+0x1e0] ;  /* 0x0001e000010c7983 */ /* 0x000ee80000300a00 */
[----:B------:R-:W3:Y:S04]  /*1b5b0*/  LDL.LU.64 R18, [R1+0x1d8] ;  /* 0x0001d80001127983 */ /* 0x000ee80000300a00 */
[----:B------:R2:W-:Y:S04]  /*1b5c0*/  STL.64 [R1+0x930], R22 ;  /* 0x0009301601007387 */ /* 0x0005e80000100a00 */
[----:B------:R-:W3:Y:S04]  /*1b5d0*/  LDL.LU.64 R14, [R1+0x1d0] ;  /* 0x0001d000010e7983 */ /* 0x000ee80000300a00 */
[----:B------:R2:W-:Y:S01]  /*1b5e0*/  LDGSTS.E [R2+-0x7f000], [R22.64], !P5 ;  /* 0x8100000016027fae */ /* 0x0005e2000e921848 */
[----:B----4-:R-:W-:-:S04]  /*1b5f0*/  IMAD.WIDE R26, R0, 0x4, R250 ;  /* 0x00000004001a7825 */ /* 0x010fc800078e02fa */
[C---:B------:R-:W-:Y:S01]  /*1b600*/  IMAD.WIDE R8, R0.reuse, 0x4, R8 ;  /* 0x0000000400087825 */ /* 0x040fe200078e0208 */
[----:B------:R-:W-:Y:S04]  /*1b610*/  STL.64 [R1+0x428], R26 ;  /* 0x0004281a01007387 */ /* 0x000fe80000100a00 */
[----:B------:R4:W-:Y:S01]  /*1b620*/  STL.64 [R1+0x928], R8 ;  /* 0x0009280801007387 */ /* 0x0009e20000100a00 */
[----:B-1----:R-:W-:-:S03]  /*1b630*/  IMAD.WIDE R24, R0, 0x4, R248 ;  /* 0x0000000400187825 */ /* 0x002fc600078e02f8 */
[----:B------:R-:W3:Y:S04]  /*1b640*/  LDL.LU.64 R250, [R1+0x1c8] ;  /* 0x0001c80001fa7983 */ /* 0x000ee80000300a00 */
[----:B------:R1:W-:Y:S04]  /*1b650*/  STL.64 [R1+0x418], R24 ;  /* 0x0004181801007387 */ /* 0x0003e80000100a00 */
[----:B------:R1:W-:Y:S04]  /*1b660*/  LDGSTS.E [R5+-0x7ee00], [R26.64], !P5 ;  /* 0x812000001a057fae */ /* 0x0003e8000e921848 */
[----:B------:R4:W-:Y:S01]  /*1b670*/  LDGSTS.E [R4+-0x7ec00], [R8.64], !P5 ;  /* 0x8140000008047fae */ /* 0x0009e2000e921848 */
[----:B--2---:R-:W-:-:S03]  /*1b680*/  IMAD.WIDE R22, R0, 0x4, R10 ;  /* 0x0000000400167825 */ /* 0x004fc600078e020a */
[----:B------:R-:W2:Y:S04]  /*1b690*/  LDL.LU.64 R10, [R1+0x1c0] ;  /* 0x0001c000010a7983 */ /* 0x000ea80000300a00 */
[----:B------:R-:W2:Y:S04]  /*1b6a0*/  LDL.LU.64 R248, [R1+0x1b8] ;  /* 0x0001b80001f87983 */ /* 0x000ea80000300a00 */
[----:B------:R1:W-:Y:S04]  /*1b6b0*/  STL.64 [R1+0x920], R22 ;  /* 0x0009201601007387 */ /* 0x0003e80000100a00 */
[----:B----4-:R-:W4:Y:S01]  /*1b6c0*/  LDL.LU.64 R8, [R1+0x1b0] ;  /* 0x0001b00001087983 */ /* 0x010f220000300a00 */
[----:B------:R-:W-:-:S04]  /*1b6d0*/  IADD3 R6, R252, -0x107, RZ ;  /* 0xfffffef9fc067810 */ /* 0x000fc80007ffe0ff */
[----:B------:R-:W-:Y:S02]  /*1b6e0*/  ISETP.GE.U32.AND P0, PT, R6, 0x7ffffe7a, PT ;  /* 0x7ffffe7a0600780c */ /* 0x000fe40003f06070 */
[----:B------:R-:W-:Y:S01]  /*1b6f0*/  IADD3 R3, R17, 0x100000, RZ ;  /* 0x0010000011037810 */ /* 0x000fe20007ffe0ff */
[----:B-1----:R-:W-:Y:S01]  /*1b700*/  IMAD.WIDE R26, R0, 0x4, R20 ;  /* 0x00000004001a7825 */ /* 0x002fe200078e0214 */
[----:B------:R-:W-:-:S03]  /*1b710*/  IADD3 R6, R252, -0x10b, RZ ;  /* 0xfffffef5fc067810 */ /* 0x000fc60007ffe0ff */
[----:B------:R1:W-:Y:S01]  /*1b720*/  LDGSTS.E [R3+-0x7ea00], [R24.64], !P5 ;  /* 0x8160000018037fae */ /* 0x0003e2000e921848 */
[----:B------:R-:W-:-:S03]  /*1b730*/  ISETP.GE.U32.AND P4, PT, R6, 0x7ffffe76, PT ;  /* 0x7ffffe760600780c */ /* 0x000fc60003f86070 */
[----:B------:R-:W-:Y:S04]  /*1b740*/  STL.64 [R1+0x3c8], R26 ;  /* 0x0003c81a01007387 */ /* 0x000fe80000100a00 */
[----:B------:R1:W-:Y:S04]  /*1b750*/  LDGSTS.E [R2+-0x7d000], [R22.64], !P0 ;  /* 0x8300000016027fae */ /* 0x0003e8000c121848 */
[----:B------:R1:W-:Y:S01]  /*1b760*/  LDGSTS.E [R5+-0x7ce00], [R26.64], !P0 ;  /* 0x832000001a057fae */ /* 0x0003e2000c121848 */
[----:B---3--:R-:W-:-:S04]  /*1b770*/  IMAD.WIDE R12, R0, 0x4, R12 ;  /* 0x00000004000c7825 */ /* 0x008fc800078e020c */
[C---:B-1----:R-:W-:Y:S01]  /*1b780*/  IMAD.WIDE R24, R0.reuse, 0x4, R18 ;  /* 0x0000000400187825 */ /* 0x042fe200078e0212 */
[----:B------:R1:W-:Y:S04]  /*1b790*/  STL.64 [R1+0x3c0], R12 ;  /* 0x0003c00c01007387 */ /* 0x0003e80000100a00 */
[----:B------:R-:W3:Y:S01]  /*1b7a0*/  LDL.LU.64 R20, [R1+0x1a8] ;  /* 0x0001a80001147983 */ /* 0x000ee20000300a00 */
[----:B------:R-:W-:-:S03]  /*1b7b0*/  IMAD.WIDE R22, R0, 0x4, R14 ;  /* 0x0000000400167825 */ /* 0x000fc600078e020e */
[----:B------:R1:W-:Y:S04]  /*1b7c0*/  STL.64 [R1+0x918], R24 ;  /* 0x0009181801007387 */ /* 0x0003e80000100a00 */
[----:B------:R-:W3:Y:S04]  /*1b7d0*/  LDL.LU.64 R14, [R1+0x1a0] ;  /* 0x0001a000010e7983 */ /* 0x000ee80000300a00 */
[----:B------:R-:W3:Y:S04]  /*1b7e0*/  LDL.LU.64 R18, [R1+0x198] ;  /* 0x0001980001127983 */ /* 0x000ee80000300a00 */
[----:B------:R1:W-:Y:S04]  /*1b7f0*/  LDGSTS.E [R4+-0x7cc00], [R12.64], !P0 ;  /* 0x834000000c047fae */ /* 0x0003e8000c121848 */
[----:B------:R4:W-:Y:S04]  /*1b800*/  STL.64 [R1+0x910], R22 ;  /* 0x0009101601007387 */ /* 0x0009e80000100a00 */
[----:B------:R2:W-:Y:S04]  /*1b810*/  LDGSTS.E [R3+-0x7ca00], [R24.64], !P0 ;  /* 0x8360000018037fae */ /* 0x0005e8000c121848 */
[----:B-1----:R-:W3:Y:S04]  /*1b820*/  LDL.LU.64 R12, [R1+0x190] ;  /* 0x00019000010c7983 */ /* 0x002ee80000300a00 */
[----:B------:R4:W-:Y:S01]  /*1b830*/  LDGSTS.E [R2+-0x7b000], [R22.64], !P4 ;  /* 0x8500000016027fae */ /* 0x0009e2000e121848 */
[----:B------:R-:W-:-:S05]  /*1b840*/  IMAD.WIDE R26, R0, 0x4, R250 ;  /* 0x00000004001a7825 */ /* 0x000fca00078e02fa */
[----:B------:R-:W-:Y:S04]  /*1b850*/  STL.64 [R1+0x908], R26 ;  /* 0x0009081a01007387 */ /* 0x000fe80000100a00 */
[----:B------:R3:W-:Y:S01]  /*1b860*/  LDGSTS.E [R5+-0x7ae00], [R26.64], !P4 ;  /* 0x852000001a057fae */ /* 0x0007e2000e121848 */
[----:B--2---:R-:W-:-:S04]  /*1b870*/  IMAD.WIDE R10, R0, 0x4, R10 ;  /* 0x00000004000a7825 */ /* 0x004fc800078e020a */
[C---:B------:R-:W-:Y:S01]  /*1b880*/  IMAD.WIDE R24, R0.reuse, 0x4, R248 ;  /* 0x0000000400187825 */ /* 0x040fe200078e02f8 */
[----:B------:R1:W-:Y:S04]  /*1b890*/  STL.64 [R1+0x900], R10 ;  /* 0x0009000a01007387 */ /* 0x0003e80000100a00 */
[----:B------:R-:W2:Y:S01]  /*1b8a0*/  LDL.LU.64 R250, [R1+0x188] ;  /* 0x0001880001fa7983 */ /* 0x000ea20000300a00 */
[----:B----4-:R-:W-:-:S03]  /*1b8b0*/  IMAD.WIDE R22, R0, 0x4, R8 ;  /* 0x0000000400167825 */ /* 0x010fc600078e0208 */
[----:B------:R4:W-:Y:S04]  /*1b8c0*/  STL.64 [R1+0x8f8], R24 ;  /* 0x0008f81801007387 */ /* 0x0009e80000100a00 */
[----:B------:R-:W2:Y:S04]  /*1b8d0*/  LDL.LU.64 R8, [R1+0x180] ;  /* 0x0001800001087983 */ /* 0x000ea80000300a00 */
[----:B------:R-:W2:Y:S04]  /*1b8e0*/  LDL.LU.64 R248, [R1+0x178] ;  /* 0x0001780001f87983 */ /* 0x000ea80000300a00 */
[----:B------:R1:W-:Y:S04]  /*1b8f0*/  STL.64 [R1+0x8f0], R22 ;  /* 0x0008f01601007387 */ /* 0x0003e80000100a00 */
[----:B------:R1:W-:Y:S01]  /*1b900*/  LDGSTS.E [R4+-0x7ac00], [R10.64], !P4 ;  /* 0x854000000a047fae */ /* 0x0003e2000e121848 */
[----:B------:R-:W-:-:S03]  /*1b910*/  IADD3 R6, R252, -0x10f, RZ ;  /* 0xfffffef1fc067810 */ /* 0x000fc60007ffe0ff */
[----:B------:R4:W-:Y:S04]  /*1b920*/  LDGSTS.E [R3+-0x7aa00], [R24.64], !P4 ;  /* 0x8560000018037fae */ /* 0x0009e8000e121848 */
[----:B-1----:R-:W2:Y:S01]  /*1b930*/  LDL.LU.64 R10, [R1+0x170] ;  /* 0x00017000010a7983 */ /* 0x002ea20000300a00 */
[----:B------:R-:W-:Y:S02]  /*1b940*/  ISETP.GE.U32.AND P3, PT, R6, 0x7ffffe72, PT ;  /* 0x7ffffe720600780c */ /* 0x000fe40003f66070 */
[----:B------:R-:W-:-:S04]  /*1b950*/  IADD3 R6, R252, -0x113, RZ ;  /* 0xfffffeedfc067810 */ /* 0x000fc80007ffe0ff */
[----:B------:R-:W-:-:S07]  /*1b960*/  ISETP.GE.U32.AND P1, PT, R6, 0x7ffffe6e, PT ;  /* 0x7ffffe6e0600780c */ /* 0x000fce0003f26070 */
[----:B------:R1:W-:Y:S01]  /*1b970*/  LDGSTS.E [R2+-0x79000], [R22.64], !P3 ;  /* 0x8700000016027fae */ /* 0x0003e2000d921848 */
[----:B---3--:R-:W-:-:S04]  /*1b980*/  IMAD.WIDE R26, R0, 0x4, R20 ;  /* 0x00000004001a7825 */ /* 0x008fc800078e0214 */
[C---:B------:R-:W-:Y:S01]  /*1b990*/  IMAD.WIDE R14, R0.reuse, 0x4, R14 ;  /* 0x00000004000e7825 */ /* 0x040fe200078e020e */
[----:B------:R-:W-:Y:S03]  /*1b9a0*/  STL.64 [R1+0x8e8], R26 ;  /* 0x0008e81a01007387 */ /* 0x000fe60000100a00 */
[C---:B----4-:R-:W-:Y:S01]  /*1b9b0*/  IMAD.WIDE R24, R0.reuse, 0x4, R18 ;  /* 0x0000000400187825 */ /* 0x050fe200078e0212 */
[----:B------:R3:W-:Y:S04]  /*1b9c0*/  STL.64 [R1+0x8e0], R14 ;  /* 0x0008e00e01007387 */ /* 0x0007e80000100a00 */
[----:B------:R-:W4:Y:S04]  /*1b9d0*/  LDL.LU.64 R20, [R1+0x168] ;  /* 0x0001680001147983 */ /* 0x000f280000300a00 */
[----:B------:R2:W-:Y:S04]  /*1b9e0*/  STL.64 [R1+0x6a8], R24 ;  /* 0x0006a81801007387 */ /* 0x0005e80000100a00 */
[----:B------:R2:W-:Y:S01]  /*1b9f0*/  LDGSTS.E [R5+-0x78e00], [R26.64], !P3 ;  /* 0x872000001a057fae */ /* 0x0005e2000d921848 */
[----:B-1----:R-:W-:-:S03]  /*1ba00*/  IMAD.WIDE R22, R0, 0x4, R12 ;  /* 0x0000000400167825 */ /* 0x002fc600078e020c */
[----:B------:R3:W-:Y:S04]  /*1ba10*/  LDGSTS.E [R4+-0x78c00], [R14.64], !P3 ;  /* 0x874000000e047fae */ /* 0x0007e8000d921848 */
[----:B------:R-:W4:Y:S04]  /*1ba20*/  LDL.LU.64 R12, [R1+0x160] ;  /* 0x00016000010c7983 */ /* 0x000f280000300a00 */
[----:B------:R-:W4:Y:S04]  /*1ba30*/  LDL.LU.64 R18, [R1+0x158] ;  /* 0x0001580001127983 */ /* 0x000f280000300a00 */
[----:B------:R1:W-:Y:S04]  /*1ba40*/  STL.64 [R1+0x718], R22 ;  /* 0x0007181601007387 */ /* 0x0003e80000100a00 */
[----:B------:R1:W-:Y:S04]  /*1ba50*/  LDGSTS.E [R3+-0x78a00], [R24.64], !P3 ;  /* 0x8760000018037fae */ /* 0x0003e8000d921848 */
[----:B---3--:R-:W3:Y:S04]  /*1ba60*/  LDL.LU.64 R14, [R1+0x150] ;  /* 0x00015000010e7983 */ /* 0x008ee80000300a00 */
[----:B------:R1:W-:Y:S01]  /*1ba70*/  LDGSTS.E [R2+-0x77000], [R22.64], !P1 ;  /* 0x8900000016027fae */ /* 0x0003e2000c921848 */
[----:B--2---:R-:W-:-:S04]  /*1ba80*/  IMAD.WIDE R26, R0, 0x4, R250 ;  /* 0x00000004001a7825 */ /* 0x004fc800078e02fa */
[C---:B------:R-:W-:Y:S01]  /*1ba90*/  IMAD.WIDE R8, R0.reuse, 0x4, R8 ;  /* 0x0000000400087825 */ /* 0x040fe200078e0208 */
[----:B------:R-:W-:Y:S03]  /*1baa0*/  STL.64 [R1+0x720], R26 ;  /* 0x0007201a01007387 */ /* 0x000fe60000100a00 */
[C---:B-1----:R-:W-:Y:S01]  /*1bab0*/  IMAD.WIDE R24, R0.reuse, 0x4, R248 ;  /* 0x0000000400187825 */ /* 0x042fe200078e02f8 */
[----:B------:R1:W-:Y:S04]  /*1bac0*/  STL.64 [R1+0x728], R8 ;  /* 0x0007280801007387 */ /* 0x0003e80000100a00 */
[----:B------:R-:W2:Y:S04]  /*1bad0*/  LDL.LU.64 R250, [R1+0x148] ;  /* 0x0001480001fa7983 */ /* 0x000ea80000300a00 */
[----:B------:R1:W-:Y:S04]  /*1bae0*/  STL.64 [R1+0x730], R24 ;  /* 0x0007301801007387 */ /* 0x0003e80000100a00 */
[----:B------:R4:W-:Y:S04]  /*1baf0*/  LDGSTS.E [R5+-0x76e00], [R26.64], !P1 ;  /* 0x892000001a057fae */ /* 0x0009e8000c921848 */
[----:B------:R1:W-:Y:S01]  /*1bb00*/  LDGSTS.E [R4+-0x76c00], [R8.64], !P1 ;  /* 0x8940000008047fae */ /* 0x0003e2000c921848 */
[----:B------:R-:W-:Y:S01]  /*1bb10*/  IMAD.WIDE R22, R0, 0x4, R10 ;  /* 0x0000000400167825 */ /* 0x000fe200078e020a */
[----:B------:R-:W-:-:S02]  /*1bb20*/  IADD3 R6, R252, -0x117, RZ ;  /* 0xfffffee9fc067810 */ /* 0x000fc40007ffe0ff */
[----:B------:R-:W2:Y:S04]  /*1bb30*/  LDL.LU.64 R10, [R1+0x140] ;  /* 0x00014000010a7983 */ /* 0x000ea80000300a00 */
[----:B------:R-:W2:Y:S04]  /*1bb40*/  LDL.LU.64 R248, [R1+0x138] ;  /* 0x0001380001f87983 */ /* 0x000ea80000300a00 */
[----:B------:R3:W-:Y:S04]  /*1bb50*/  STL.64 [R1+0x8d8], R22 ;  /* 0x0008d81601007387 */ /* 0x0007e80000100a00 */
[----:B-1----:R-:W2:Y:S01]  /*1bb60*/  LDL.LU.64 R8, [R1+0x130] ;  /* 0x0001300001087983 */ /* 0x002ea20000300a00 */
[----:B------:R-:W-:-:S02]  /*1bb70*/  ISETP.GE.U32.AND P6, PT, R6, 0x7ffffe6a, PT ;  /* 0x7ffffe6a0600780c */ /* 0x000fc40003fc6070 */
[----:B------:R-:W-:Y:S01]  /*1bb80*/  IADD3 R6, R252, -0x11b, RZ ;  /* 0xfffffee5fc067810 */ /* 0x000fe20007ffe0ff */
[----:B------:R1:W-:Y:S03]  /*1bb90*/  LDGSTS.E [R3+-0x76a00], [R24.64], !P1 ;  /* 0x8960000018037fae */ /* 0x0003e6000c921848 */
[----:B------:R-:W-:-:S07]  /*1bba0*/  ISETP.GE.U32.AND P2, PT, R6, 0x7ffffe66, PT ;  /* 0x7ffffe660600780c */ /* 0x000fce0003f46070 */
[----:B------:R3:W-:Y:S01]  /*1bbb0*/  LDGSTS.E [R2+-0x75000], [R22.64], !P6 ;  /* 0x8b00000016027fae */ /* 0x0007e2000f121848 */
[----:B----4-:R-:W-:-:S05]  /*1bbc0*/  IMAD.WIDE R26, R0, 0x4, R20 ;  /* 0x00000004001a7825 */ /* 0x010fca00078e0214 */
[----:B------:R-:W-:Y:S04]  /*1bbd0*/  STL.64 [R1+0x8d0], R26 ;  /* 0x0008d01a01007387 */ /* 0x000fe80000100a00 */
[----:B------:R2:W-:Y:S01]  /*1bbe0*/  LDGSTS.E [R5+-0x74e00], [R26.64], !P6 ;  /* 0x8b2000001a057fae */ /* 0x0005e2000f121848 */
[----:B------:R-:W-:-:S04]  /*1bbf0*/  IMAD.WIDE R12, R0, 0x4, R12 ;  /* 0x00000004000c7825 */ /* 0x000fc800078e020c */
[C---:B-1----:R-:W-:Y:S01]  /*1bc00*/  IMAD.WIDE R24, R0.reuse, 0x4, R18 ;  /* 0x0000000400187825 */ /* 0x042fe200078e0212 */
[----:B------:R1:W-:Y:S04]  /*1bc10*/  STL.64 [R1+0x8c8], R12 ;  /* 0x0008c80c01007387 */ /* 0x0003e80000100a00 */
[----:B------:R-:W4:Y:S04]  /*1bc20*/  LDL.LU.64 R20, [R1+0x128] ;  /* 0x0001280001147983 */ /* 0x000f280000300a00 */
[----:B------:R1:W-:Y:S01]  /*1bc30*/  STL.64 [R1+0x8c0], R24 ;  /* 0x0008c01801007387 */ /* 0x0003e20000100a00 */
[----:B---3--:R-:W-:-:S03]  /*1bc40*/  IMAD.WIDE R22, R0, 0x4, R14 ;  /* 0x0000000400167825 */ /* 0x008fc600078e020e */
[----:B------:R1:W-:Y:S04]  /*1bc50*/  LDGSTS.E [R4+-0x74c00], [R12.64], !P6 ;  /* 0x8b4000000c047fae */ /* 0x0003e8000f121848 */
[----:B------:R-:W3:Y:S04]  /*1bc60*/  LDL.LU.64 R14, [R1+0x120] ;  /* 0x00012000010e7983 */ /* 0x000ee80000300a00 */
[----:B------:R-:W3:Y:S04]  /*1bc70*/  LDL.LU.64 R18, [R1+0x118] ;  /* 0x0001180001127983 */ /* 0x000ee80000300a00 */
[----:B------:R2:W-:Y:S04]  /*1bc80*/  STL.64 [R1+0x8b8], R22 ;  /* 0x0008b81601007387 */ /* 0x0005e80000100a00 */
[----:B------:R2:W-:Y:S04]  /*1bc90*/  LDGSTS.E [R3+-0x74a00], [R24.64], !P6 ;  /* 0x8b60000018037fae */ /* 0x0005e8000f121848 */
[----:B-1----:R-:W3:Y:S04]  /*1bca0*/  LDL.LU.64 R12, [R1+0x110] ;  /* 0x00011000010c7983 */ /* 0x002ee80000300a00 */
[----:B------:R1:W-:Y:S01]  /*1bcb0*/  LDGSTS.E [R2+-0x73000], [R22.64], !P2 ;  /* 0x8d00000016027fae */ /* 0x0003e2000d121848 */
[----:B--2---:R-:W-:-:S05]  /*1bcc0*/  IMAD.WIDE R26, R0, 0x4, R250 ;  /* 0x00000004001a7825 */ /* 0x004fca00078e02fa */
[----:B------:R-:W-:Y:S04]  /*1bcd0*/  STL.64 [R1+0x8a8], R26 ;  /* 0x0008a81a01007387 */ /* 0x000fe80000100a00 */
[----:B------:R4:W-:Y:S01]  /*1bce0*/  LDGSTS.E [R5+-0x72e00], [R26.64], !P2 ;  /* 0x8d2000001a057fae */ /* 0x0009e2000d121848 */
[----:B------:R-:W-:-:S04]  /*1bcf0*/  IMAD.WIDE R10, R0, 0x4, R10 ;  /* 0x00000004000a7825 */ /* 0x000fc800078e020a */
[C---:B------:R-:W-:Y:S01]  /*1bd00*/  IMAD.WIDE R24, R0.reuse, 0x4, R248 ;  /* 0x0000000400187825 */ /* 0x040fe200078e02f8 */
[----:B------:R2:W-:Y:S04]  /*1bd10*/  STL.64 [R1+0x7b0], R10 ;  /* 0x0007b00a01007387 */ /* 0x0005e80000100a00 */
[----:B------:R-:W3:Y:S01]  /*1bd20*/  LDL.LU.64 R250, [R1+0x108] ;  /* 0x0001080001fa7983 */ /* 0x000ee20000300a00 */
[----:B-1----:R-:W-:-:S03]  /*1bd30*/  IMAD.WIDE R22, R0, 0x4, R8 ;  /* 0x0000000400167825 */ /* 0x002fc600078e0208 */
[----:B------:R1:W-:Y:S04]  /*1bd40*/  STL.64 [R1+0x7a0], R24 ;  /* 0x0007a01801007387 */ /* 0x0003e80000100a00 */
[----:B------:R-:W3:Y:S04]  /*1bd50*/  LDL.LU.64 R8, [R1+0x100] ;  /* 0x0001000001087983 */ /* 0x000ee80000300a00 */
[----:B------:R-:W3:Y:S04]  /*1bd60*/  LDL.LU.64 R248, [R1+0xf8] ;  /* 0x0000f80001f87983 */ /* 0x000ee80000300a00 */
[----:B------:R1:W-:Y:S04]  /*1bd70*/  STL.64 [R1+0x760], R22 ;  /* 0x0007601601007387 */ /* 0x0003e80000100a00 */
[----:B------:R2:W-:Y:S01]  /*1bd80*/  LDGSTS.E [R4+-0x72c00], [R10.64], !P2 ;  /* 0x8d4000000a047fae */ /* 0x0005e2000d121848 */
[----:B------:R-:W-:-:S03]  /*1bd90*/  IADD3 R6, R252, -0x11f, RZ ;  /* 0xfffffee1fc067810 */ /* 0x000fc60007ffe0ff */
[----:B------:R1:W-:Y:S04]  /*1bda0*/  LDGSTS.E [R3+-0x72a00], [R24.64], !P2 ;  /* 0x8d60000018037fae */ /* 0x0003e8000d121848 */
[----:B--2---:R-:W2:Y:S01]  /*1bdb0*/  LDL.LU.64 R10, [R1+0xf0] ;  /* 0x0000f000010a7983 */ /* 0x004ea20000300a00 */
[----:B------:R-:W-:Y:S02]  /*1bdc0*/  ISETP.GE.U32.AND P5, PT, R6, 0x7ffffe62, PT ;  /* 0x7ffffe620600780c */ /* 0x000fe40003fa6070 */
[----:B------:R-:W-:-:S04]  /*1bdd0*/  IADD3 R6, R252, -0x123, RZ ;  /* 0xfffffeddfc067810 */ /* 0x000fc80007ffe0ff */
[----:B------:R-:W-:-:S07]  /*1bde0*/  ISETP.GE.U32.AND P0, PT, R6, 0x7ffffe5e, PT ;  /* 0x7ffffe5e0600780c */ /* 0x000fce0003f06070 */
[----:B------:R1:W-:Y:S01]  /*1bdf0*/  LDGSTS.E [R2+-0x71000], [R22.64], !P5 ;  /* 0x8f00000016027fae */ /* 0x0003e2000e921848 */
[----:B----4-:R-:W-:-:S05]  /*1be00*/  IMAD.WIDE R26, R0, 0x4, R20 ;  /* 0x00000004001a7825 */ /* 0x010fca00078e0214 */
[----:B------:R-:W-:Y:S04]  /*1be10*/  STL.64 [R1+0x750], R26 ;  /* 0x0007501a01007387 */ /* 0x000fe80000100a00 */
[----:B------:R4:W-:Y:S01]  /*1be20*/  LDGSTS.E [R5+-0x70e00], [R26.64], !P5 ;  /* 0x8f2000001a057fae */ /* 0x0009e2000e921848 */
[----:B---3--:R-:W-:-:S04]  /*1be30*/  IMAD.WIDE R14, R0, 0x4, R14 ;  /* 0x00000004000e7825 */ /* 0x008fc800078e020e */
[C---:B-1----:R-:W-:Y:S01]  /*1be40*/  IMAD.WIDE R24, R0.reuse, 0x4, R18 ;  /* 0x0000000400187825 */ /* 0x042fe200078e0212 */
[----:B------:R1:W-:Y:S04]  /*1be50*/  STL.64 [R1+0x748], R14 ;  /* 0x0007480e01007387 */ /* 0x0003e80000100a00 */
[----:B------:R-:W3:Y:S04]  /*1be60*/  LDL.LU.64 R20, [R1+0xe8] ;  /* 0x0000e80001147983 */ /* 0x000ee80000300a00 */
[----:B------:R1:W-:Y:S01]  /*1be70*/  STL.64 [R1+0x740], R24 ;  /* 0x0007401801007387 */ /* 0x0003e20000100a00 */
[----:B------:R-:W-:-:S03]  /*1be80*/  IMAD.WIDE R22, R0, 0x4, R12 ;  /* 0x0000000400167825 */ /* 0x000fc600078e020c */
[----:B------:R1:W-:Y:S04]  /*1be90*/  LDGSTS.E [R4+-0x70c00], [R14.64], !P5 ;  /* 0x8f4000000e047fae */ /* 0x0003e8000e921848 */
[----:B------:R-:W3:Y:S04]  /*1bea0*/  LDL.LU.64 R12, [R1+0xe0] ;  /* 0x0000e000010c7983 */ /* 0x000ee80000300a00 */
[----:B------:R-:W3:Y:S04]  /*1beb0*/  LDL.LU.64 R18, [R1+0xd8] ;  /* 0x0000d80001127983 */ /* 0x000ee80000300a00 */
[----:B------:R2:W-:Y:S04]  /*1bec0*/  STL.64 [R1+0x738], R22 ;  /* 0x0007381601007387 */ /* 0x0005e80000100a00 */
[----:B-1----:R-:W3:Y:S04]  /*1bed0*/  LDL.LU.64 R14, [R1+0xd0] ;  /* 0x0000d000010e7983 */ /* 0x002ee80000300a00 */
[----:B------:R1:W-:Y:S04]  /*1bee0*/  LDGSTS.E [R3+-0x70a00], [R24.64], !P5 ;  /* 0x8f60000018037fae */ /* 0x0003e8000e921848 */
[----:B------:R2:W-:Y:S01]  /*1bef0*/  LDGSTS.E [R2+-0x6f000], [R22.64], !P0 ;  /* 0x9100000016027fae */ /* 0x0005e2000c121848 */
[----:B----4-:R-:W-:-:S04]  /*1bf00*/  IMAD.WIDE R26, R0, 0x4, R250 ;  /* 0x00000004001a7825 */ /* 0x010fc800078e02fa */
[C---:B------:R-:W-:Y:S01]  /*1bf10*/  IMAD.WIDE R8, R0.reuse, 0x4, R8 ;  /* 0x0000000400087825 */ /* 0x040fe200078e0208 */
[----:B------:R-:W-:Y:S03]  /*1bf20*/  STL.64 [R1+0x700], R26 ;  /* 0x0007001a01007387 */ /* 0x000fe60000100a00 */
[C---:B-1----:R-:W-:Y:S01]  /*1bf30*/  IMAD.WIDE R24, R0.reuse, 0x4, R248 ;  /* 0x0000000400187825 */ /* 0x042fe200078e02f8 */
[----:B------:R1:W-:Y:S04]  /*1bf40*/  STL.64 [R1+0x6c8], R8 ;  /* 0x0006c80801007387 */ /* 0x0003e80000100a00 */
[----:B------:R-:W4:Y:S04]  /*1bf50*/  LDL.LU.64 R250, [R1+0xc8] ;  /* 0x0000c80001fa7983 */ /* 0x000f280000300a00 */
[----:B------:R1:W-:Y:S04]  /*1bf60*/  STL.64 [R1+0x6c0], R24 ;  /* 0x0006c01801007387 */ /* 0x0003e80000100a00 */
[----:B------:R-:W4:Y:S04]  /*1bf70*/  LDL.LU.64 R248, [R1+0xc0] ;  /* 0x0000c00001f87983 */ /* 0x000f280000300a00 */
[----:B------:R3:W-:Y:S01]  /*1bf80*/  LDGSTS.E [R5+-0x6ee00], [R26.64], !P0 ;  /* 0x912000001a057fae */ /* 0x0007e2000c121848 */
[----:B--2---:R-:W-:-:S03]  /*1bf90*/  IMAD.WIDE R22, R0, 0x4, R10 ;  /* 0x0000000400167825 */ /* 0x004fc600078e020a */
[----:B------:R1:W-:Y:S04]  /*1bfa0*/  LDGSTS.E [R4+-0x6ec00], [R8.64], !P0 ;  /* 0x9140000008047fae */ /* 0x0003e8000c121848 */
[----:B------:R-:W2:Y:S04]  /*1bfb0*/  LDL.LU.64 R10, [R1+0xb8] ;  /* 0x0000b800010a7983 */ /* 0x000ea80000300a00 */
[----:B------:R3:W-:Y:S04]  /*1bfc0*/  STL.64 [R1+0x6b8], R22 ;  /* 0x0006b81601007387 */ /* 0x0007e80000100a00 */
[----:B-1----:R-:W2:Y:S01]  /*1bfd0*/  LDL.LU.64 R8, [R1+0xb0] ;  /* 0x0000b00001087983 */ /* 0x002ea20000300a00 */
[----:B------:R-:W-:-:S03]  /*1bfe0*/  IADD3 R6, R252, -0x127, RZ ;  /* 0xfffffed9fc067810 */ /* 0x000fc60007ffe0ff */
[----:B------:R1:W-:Y:S01]  /*1bff0*/  LDGSTS.E [R3+-0x6ea00], [R24.64], !P0 ;  /* 0x9160000018037fae */ /* 0x0003e2000c121848 */
[----:B------:R-:W-:Y:S02]  /*1c000*/  ISETP.GE.U32.AND P4, PT, R6, 0x7ffffe5a, PT ;  /* 0x7ffffe5a0600780c */ /* 0x000fe40003f86070 */
[----:B------:R-:W-:-:S04]  /*1c010*/  IADD3 R6, R252, -0x12b, RZ ;  /* 0xfffffed5fc067810 */ /* 0x000fc80007ffe0ff */
[----:B------:R-:W-:-:S07]  /*1c020*/  ISETP.GE.U32.AND P3, PT, R6, 0x7ffffe56, PT ;  /* 0x7ffffe560600780c */ /* 0x000fce0003f66070 */
[----:B------:R1:W-:Y:S01]  /*1c030*/  LDGSTS.E [R2+-0x6d000], [R22.64], !P4 ;  /* 0x9300000016027fae */ /* 0x0003e2000e121848 */
[----:B------:R-:W-:-:S04]  /*1c040*/  IADD3 R6, R252, -0x12f, RZ ;  /* 0xfffffed1fc067810 */ /* 0x000fc80007ffe0ff */
[----:B------:R-:W-:Y:S01]  /*1c050*/  ISETP.GE.U32.AND P1, PT, R6, 0x7ffffe52, PT ;  /* 0x7ffffe520600780c */ /* 0x000fe20003f26070 */
[----:B---3--:R-:W-:-:S05]  /*1c060*/  IMAD.WIDE R26, R0, 0x4, R20 ;  /* 0x00000004001a7825 */ /* 0x008fca00078e0214 */
[----:B------:R-:W-:Y:S04]  /*1c070*/  STL.64 [R1+0x6b0], R26 ;  /* 0x0006b01a01007387 */ /* 0x000fe80000100a00 */
[----:B------:R4:W-:Y:S01]  /*1c080*/  LDGSTS.E [R5+-0x6ce00], [R26.64], !P4 ;  /* 0x932000001a057fae */ /* 0x0009e2000e121848 */
[----:B------:R-:W-:-:S04]  /*1c090*/  IMAD.WIDE R12, R0, 0x4, R12 ;  /* 0x00000004000c7825 */ /* 0x000fc800078e020c */
[C---:B-1----:R-:W-:Y:S01]  /*1c0a0*/  IMAD.WIDE R24, R0.reuse, 0x4, R18 ;  /* 0x0000000400187825 */ /* 0x042fe200078e0212 */
[----:B------:R1:W-:Y:S04]  /*1c0b0*/  STL.64 [R1+0x6a0], R12 ;  /* 0x0006a00c01007387 */ /* 0x0003e80000100a00 */
[----:B------:R-:W3:Y:S01]  /*1c0c0*/  LDL.LU.64 R20, [R1+0xa8] ;  /* 0x0000a80001147983 */ /* 0x000ee20000300a00 */
[----:B------:R-:W-:-:S03]  /*1c0d0*/  IMAD.WIDE R22, R0, 0x4, R14 ;  /* 0x0000000400167825 */ /* 0x000fc600078e020e */
[----:B------:R1:W-:Y:S04]  /*1c0e0*/  STL.64 [R1+0x698], R24 ;  /* 0x0006981801007387 */ /* 0x0003e80000100a00 */
[----:B------:R-:W3:Y:S04]  /*1c0f0*/  LDL.LU.64 R18, [R1+0xa0] ;  /* 0x0000a00001127983 */ /* 0x000ee80000300a00 */
[----:B------:R-:W3:Y:S04]  /*1c100*/  LDL.LU.64 R14, [R1+0x98] ;  /* 0x00009800010e7983 */ /* 0x000ee80000300a00 */
[----:B------:R2:W-:Y:S04]  /*1c110*/  STL.64 [R1+0x690], R22 ;  /* 0x0006901601007387 */ /* 0x0005e80000100a00 */
[----:B------:R1:W-:Y:S04]  /*1c120*/  LDGSTS.E [R4+-0x6cc00], [R12.64], !P4 ;  /* 0x934000000c047fae */ /* 0x0003e8000e121848 */
[----:B------:R4:W-:Y:S04]  /*1c130*/  LDGSTS.E [R3+-0x6ca00], [R24.64], !P4 ;  /* 0x9360000018037fae */ /* 0x0009e8000e121848 */
[----:B------:R2:W-:Y:S04]  /*1c140*/  LDGSTS.E [R2+-0x6b000], [R22.64], !P3 ;  /* 0x9500000016027fae */ /* 0x0005e8000d921848 */
[----:B-1----:R-:W3:Y:S01]  /*1c150*/  LDL.LU.64 R12, [R1+0x90] ;  /* 0x00009000010c7983 */ /* 0x002ee20000300a00 */
[----:B----4-:R-:W-:-:S04]  /*1c160*/  IMAD.WIDE R26, R0, 0x4, R250 ;  /* 0x00000004001a7825 */ /* 0x010fc800078e02fa */
[C---:B------:R-:W-:Y:S01]  /*1c170*/  IMAD.WIDE R24, R0.reuse, 0x4, R248 ;  /* 0x0000000400187825 */ /* 0x040fe200078e02f8 */
[----:B------:R-:W-:Y:S04]  /*1c180*/  STL.64 [R1+0x688], R26 ;  /* 0x0006881a01007387 */ /* 0x000fe80000100a00 */
[----:B------:R-:W-:Y:S04]  /*1c190*/  STL.64 [R1+0x680], R24 ;  /* 0x0006801801007387 */ /* 0x000fe80000100a00 */
[----:B------:R-:W4:Y:S01]  /*1c1a0*/  LDL.LU.64 R250, [R1+0x88] ;  /* 0x0000880001fa7983 */ /* 0x000f220000300a00 */
[----:B--2---:R-:W-:-:S03]  /*1c1b0*/  IMAD.WIDE R22, R0, 0x4, R10 ;  /* 0x0000000400167825 */ /* 0x004fc600078e020a */
[----:B------:R1:W-:Y:S04]  /*1c1c0*/  LDGSTS.E [R5+-0x6ae00], [R26.64], !P3 ;  /* 0x952000001a057fae */ /* 0x0003e8000d921848 */
[----:B------:R-:W-:Y:S01]  /*1c1d0*/  STL.64 [R1+0x678], R22 ;  /* 0x0006781601007387 */ /* 0x000fe20000100a00 */
[----:B------:R-:W-:-:S03]  /*1c1e0*/  IMAD.WIDE R8, R0, 0x4, R8 ;  /* 0x0000000400087825 */ /* 0x000fc600078e0208 */
[----:B------:R-:W3:Y:S04]  /*1c1f0*/  LDL.LU.64 R248, [R1+0x80] ;  /* 0x0000800001f87983 */ /* 0x000ee80000300a00 */
[----:B------:R-:W3:Y:S04]  /*1c200*/  LDL.LU.64 R10, [R1+0x78] ;  /* 0x00007800010a7983 */ /* 0x000ee80000300a00 */
[----:B------:R1:W-:Y:S04]  /*1c210*/  LDGSTS.E [R4+-0x6ac00], [R24.64], !P3 ;  /* 0x9540000018047fae */ /* 0x0003e8000d921848 */
[----:B------:R1:W-:Y:S04]  /*1c220*/  LDGSTS.E [R3+-0x6aa00], [R22.64], !P3 ;  /* 0x9560000016037fae */ /* 0x0003e8000d921848 */
[----:B------:R1:W-:Y:S04]  /*1c230*/  STL.64 [R1+0x670], R8 ;  /* 0x0006700801007387 */ /* 0x0003e80000100a00 */
[----:B------:R1:W-:Y:S04]  /*1c240*/  LDGSTS.E [R2+-0x69000], [R8.64], !P1 ;  /* 0x9700000008027fae */ /* 0x0003e8000c921848 */
[----:B-1----:R-:W3:Y:S01]  /*1c250*/  LDL.LU.64 R8, [R1+0x70] ;  /* 0x0000700001087983 */ /* 0x002ee20000300a00 */
[----:B------:R-:W-:-:S04]  /*1c260*/  IADD3 R6, R252, -0x133, RZ ;  /* 0xfffffecdfc067810 */ /* 0x000fc80007ffe0ff */
[----:B------:R-:W-:Y:S02]  /*1c270*/  ISETP.GE.U32.AND P6, PT, R6, 0x7ffffe4e, PT ;  /* 0x7ffffe4e0600780c */ /* 0x000fe40003fc6070 */
[----:B------:R-:W-:-:S04]  /*1c280*/  IADD3 R6, R252, -0x137, RZ ;  /* 0xfffffec9fc067810 */ /* 0x000fc80007ffe0ff */
[----:B------:R-:W-:Y:S01]  /*1c290*/  ISETP.GE.U32.AND P2, PT, R6, 0x7ffffe4a, PT ;  /* 0x7ffffe4a0600780c */ /* 0x000fe20003f46070 */
[----:B---3--:R-:W-:-:S04]  /*1c2a0*/  IMAD.WIDE R20, R0, 0x4, R20 ;  /* 0x0000000400147825 */ /* 0x008fc800078e0214 */
[C---:B------:R-:W-:Y:S01]  /*1c2b0*/  IMAD.WIDE R18, R0.reuse, 0x4, R18 ;  /* 0x0000000400127825 */ /* 0x040fe200078e0212 */
[----:B------:R1:W-:Y:S03]  /*1c2c0*/  STL.64 [R1+0x668], R20 ;  /* 0x0006681401007387 */ /* 0x0003e60000100a00 */
[C---:B------:R-:W-:Y:S01]  /*1c2d0*/  IMAD.WIDE R14, R0.reuse, 0x4, R14 ;  /* 0x00000004000e7825 */ /* 0x040fe200078e020e */
[----:B------:R3:W-:Y:S04]  /*1c2e0*/  STL.64 [R1+0x660], R18 ;  /* 0x0006601201007387 */ /* 0x0007e80000100a00 */
[----:B------:R1:W-:Y:S04]  /*1c2f0*/  STL.64 [R1+0x658], R14 ;  /* 0x0006580e01007387 */ /* 0x0003e80000100a00 */
[----:B------:R1:W-:Y:S04]  /*1c300*/  LDGSTS.E [R5+-0x68e00], [R20.64], !P1 ;  /* 0x9720000014057fae */ /* 0x0003e8000c921848 */
[----:B------:R3:W-:Y:S04]  /*1c310*/  LDGSTS.E [R4+-0x68c00], [R18.64], !P1 ;  /* 0x9740000012047fae */ /* 0x0007e8000c921848 */
[----:B------:R1:W-:Y:S01]  /*1c320*/  LDGSTS.E [R3+-0x68a00], [R14.64], !P1 ;  /* 0x976000000e037fae */ /* 0x0003e2000c921848 */
[----:B------:R-:W-:-:S05]  /*1c330*/  IMAD.WIDE R12, R0, 0x4, R12 ;  /* 0x00000004000c7825 */ /* 0x000fca00078e020c */
[----:B------:R1:W-:Y:S04]  /*1c340*/  STL.64 [R1+0x650], R12 ;  /* 0x0006500c01007387 */ /* 0x0003e80000100a00 */
[----:B------:R-:W2:Y:S04]  /*1c350*/  LDL.LU.64 R26, [R1+0x68] ;  /* 0x00006800011a7983 */ /* 0x000ea80000300a00 */
[----:B------:R-:W2:Y:S04]  /*1c360*/  LDL.LU.64 R24, [R1+0x60] ;  /* 0x0000600001187983 */ /* 0x000ea80000300a00 */
[----:B------:R-:W2:Y:S04]  /*1c370*/  LDL.LU.64 R22, [R1+0x58] ;  /* 0x0000580001167983 */ /* 0x000ea80000300a00 */
[----:B-1----:R-:W2:Y:S01]  /*1c380*/  LDL.LU.64 R20, [R1+0x50] ;  /* 0x0000500001147983 */ /* 0x002ea20000300a00 */
[----:B----4-:R-:W-:-:S03]  /*1c390*/  IMAD.WIDE R30, R0, 0x4, R250 ;  /* 0x00000004001e7825 */ /* 0x010fc600078e02fa */
[----:B---3--:R-:W3:Y:S04]  /*1c3a0*/  LDL.LU.64 R18, [R1+0x48] ;  /* 0x0000480001127983 */ /* 0x008ee80000300a00 */
[----:B------:R-:W-:Y:S04]  /*1c3b0*/  STL.64 [R1+0x648], R30 ;  /* 0x0006481e01007387 */ /* 0x000fe80000100a00 */
[----:B------:R-:W4:Y:S01]  /*1c3c0*/  LDL.LU.64 R14, [R1+0x40] ;  /* 0x00004000010e7983 */ /* 0x000f220000300a00 */
[----:B------:R-:W-:-:S03]  /*1c3d0*/  IMAD.WIDE R28, R0, 0x4, R248 ;  /* 0x00000004001c7825 */ /* 0x000fc600078e02f8 */
[----:B------:R1:W-:Y:S01]  /*1c3e0*/  LDGSTS.E [R2+-0x67000], [R12.64], !P6 ;  /* 0x990000000c027fae */ /* 0x0003e2000f121848 */
[----:B------:R-:W-:-:S03]  /*1c3f0*/  IMAD.WIDE R10, R0, 0x4, R10 ;  /* 0x00000004000a7825 */ /* 0x000fc600078e020a */
[----:B------:R-:W-:Y:S04]  /*1c400*/  STL.64 [R1+0x640], R28 ;  /* 0x0006401c01007387 */ /* 0x000fe80000100a00 */
[----:B------:R2:W-:Y:S04]  /*1c410*/  LDGSTS.E [R5+-0x66e00], [R30.64], !P6 ;  /* 0x992000001e057fae */ /* 0x0005e8000f121848 */
[----:B-1----:R-:W3:Y:S04]  /*1c420*/  LDL.LU.64 R12, [R1+0x38] ;  /* 0x00003800010c7983 */ /* 0x002ee80000300a00 */
[----:B------:R1:W-:Y:S04]  /*1c430*/  STL.64 [R1+0x638], R10 ;  /* 0x0006380a01007387 */ /* 0x0003e80000100a00 */
[----:B------:R-:W4:Y:S04]  /*1c440*/  LDL.LU.64 R250, [R1+0x28] ;  /* 0x0000280001fa7983 */ /* 0x000f280000300a00 */
[----:B------:R1:W-:Y:S04]  /*1c450*/  LDGSTS.E [R4+-0x66c00], [R28.64], !P6 ;  /* 0x994000001c047fae */ /* 0x0003e8000f121848 */
[----:B------:R1:W-:Y:S01]  /*1c460*/  LDGSTS.E [R3+-0x66a00], [R10.64], !P6 ;  /* 0x996000000a037fae */ /* 0x0003e2000f121848 */
[----:B------:R-:W-:-:S05]  /*1c470*/  IMAD.WIDE R8, R0, 0x4, R8 ;  /* 0x0000000400087825 */ /* 0x000fca00078e0208 */
[----:B------:R1:W-:Y:S04]  /*1c480*/  STL.64 [R1+0x630], R8 ;  /* 0x0006300801007387 */ /* 0x0003e80000100a00 */
[----:B------:R-:W4:Y:S04]  /*1c490*/  LDL.LU.64 R248, [R1+0x20] ;  /* 0x0000200001f87983 */ /* 0x000f280000300a00 */
[----:B------:R1:W-:Y:S04]  /*1c4a0*/  LDGSTS.E [R2+-0x65000], [R8.64], !P2 ;  /* 0x9b00000008027fae */ /* 0x0003e8000d121848 */
[----:B-1----:R-:W4:Y:S04]  /*1c4b0*/  LDL.LU.64 R10, [R1+0x18] ;  /* 0x00001800010a7983 */ /* 0x002f280000300a00 */
[----:B------:R-:W4:Y:S01]  /*1c4c0*/  LDL.LU.64 R8, [R1+0x10] ;  /* 0x0000100001087983 */ /* 0x000f220000300a00 */
        /* <DEDUP_REMOVED lines=14> */
[C---:B------:R-:W-:Y:S01]  /*1c5b0*/  IMAD.WIDE R24, R0.reuse, 0x4, R24 ;  /* 0x0000000400187825 */ /* 0x040fe200078e0218 */
[----:B------:R-:W-:Y:S03]  /*1c5c0*/  STL.64 [R1+0x628], R26 ;  /* 0x0006281a01007387 */ /* 0x000fe60000100a00 */
[C---:B------:R-:W-:Y:S01]  /*1c5d0*/  IMAD.WIDE R22, R0.reuse, 0x4, R22 ;  /* 0x0000000400167825 */ /* 0x040fe200078e0216 */
[----:B------:R1:W-:Y:S03]  /*1c5e0*/  LDGSTS.E [R5+-0x64e00], [R26.64], !P2 ;  /* 0x9b2000001a057fae */ /* 0x0003e6000d121848 */
[C---:B------:R-:W-:Y:S01]  /*1c5f0*/  IMAD.WIDE R20, R0.reuse, 0x4, R20 ;  /* 0x0000000400147825 */ /* 0x040fe200078e0214 */
[----:B------:R-:W-:Y:S04]  /*1c600*/  STL.64 [R1+0x620], R24 ;  /* 0x0006201801007387 */ /* 0x000fe80000100a00 */
[----:B------:R2:W-:Y:S04]  /*1c610*/  LDGSTS.E [R4+-0x64c00], [R24.64], !P2 ;  /* 0x9b40000018047fae */ /* 0x0005e8000d121848 */
[----:B------:R-:W-:Y:S04]  /*1c620*/  STL.64 [R1+0x610], R22 ;  /* 0x0006101601007387 */ /* 0x000fe80000100a00 */
[----:B------:R1:W-:Y:S04]  /*1c630*/  LDGSTS.E [R3+-0x64a00], [R22.64], !P2 ;  /* 0x9b60000016037fae */ /* 0x0003e8000d121848 */
[----:B------:R3:W-:Y:S04]  /*1c640*/  STL.64 [R1+0x608], R20 ;  /* 0x0006081401007387 */ /* 0x0007e80000100a00 */
[----:B------:R3:W-:Y:S02]  /*1c650*/  LDGSTS.E [R2+-0x63000], [R20.64], !P5 ;  /* 0x9d00000014027fae */ /* 0x0007e4000e921848 */
[----:B---3--:R-:W-:-:S04]  /*1c660*/  IMAD.WIDE R20, R0, 0x4, R18 ;  /* 0x0000000400147825 */ /* 0x008fc800078e0212 */
[C---:B----4-:R-:W-:Y:S01]  /*1c670*/  IMAD.WIDE R18, R0.reuse, 0x4, R14 ;  /* 0x0000000400127825 */ /* 0x050fe200078e020e */
[----:B------:R-:W-:Y:S03]  /*1c680*/  STL.64 [R1+0x600], R20 ;  /* 0x0006001401007387 */ /* 0x000fe60000100a00 */
[C---:B------:R-:W-:Y:S01]  /*1c690*/  IMAD.WIDE R14, R0.reuse, 0x4, R12 ;  /* 0x00000004000e7825 */ /* 0x040fe200078e020c */
[----:B------:R3:W-:Y:S03]  /*1c6a0*/  LDGSTS.E [R5+-0x62e00], [R20.64], !P5 ;  /* 0x9d20000014057fae */ /* 0x0007e6000e921848 */
[C---:B------:R-:W-:Y:S01]  /*1c6b0*/  IMAD.WIDE R12, R0.reuse, 0x4, R250 ;  /* 0x00000004000c7825 */ /* 0x040fe200078e02fa */
[----:B------:R-:W-:Y:S04]  /*1c6c0*/  STL.64 [R1+0x5f8], R18 ;  /* 0x0005f81201007387 */ /* 0x000fe80000100a00 */
[----:B------:R4:W-:Y:S04]  /*1c6d0*/  LDGSTS.E [R4+-0x62c00], [R18.64], !P5 ;  /* 0x9d40000012047fae */ /* 0x0009e8000e921848 */
[----:B------:R1:W-:Y:S04]  /*1c6e0*/  STL.64 [R1+0x5f0], R14 ;  /* 0x0005f00e01007387 */ /* 0x0003e80000100a00 */
[----:B------:R1:W-:Y:S04]  /*1c6f0*/  LDGSTS.E [R3+-0x62a00], [R14.64], !P5 ;  /* 0x9d6000000e037fae */ /* 0x0003e8000e921848 */
[----:B------:R2:W-:Y:S04]  /*1c700*/  STL.64 [R1+0x5e8], R12 ;  /* 0x0005e80c01007387 */ /* 0x0005e80000100a00 */
[----:B------:R2:W-:Y:S01]  /*1c710*/  LDGSTS.E [R2+-0x61000], [R12.64], !P0 ;  /* 0x9f0000000c027fae */ /* 0x0005e2000c121848 */
[----:B-1----:R-:W-:-:S04]  /*1c720*/  IMAD.WIDE R14, R0, 0x4, R248 ;  /* 0x00000004000e7825 */ /* 0x002fc800078e02f8 */
[C---:B--2---:R-:W-:Y:S01]  /*1c730*/  IMAD.WIDE R12, R0.reuse, 0x4, R10 ;  /* 0x00000004000c7825 */ /* 0x044fe200078e020a */
[----:B------:R1:W-:Y:S03]  /*1c740*/  STL.64 [R1+0x5e0], R14 ;  /* 0x0005e00e01007387 */ /* 0x0003e60000100a00 */
[C---:B------:R-:W-:Y:S01]  /*1c750*/  IMAD.WIDE R10, R0.reuse, 0x4, R8 ;  /* 0x00000004000a7825 */ /* 0x040fe200078e0208 */
[----:B------:R1:W-:Y:S03]  /*1c760*/  LDGSTS.E [R5+-0x60e00], [R14.64], !P0 ;  /* 0x9f2000000e057fae */ /* 0x0003e6000c121848 */
[C---:B------:R-:W-:Y:S01]  /*1c770*/  IMAD.WIDE R8, R0.reuse, 0x4, R122 ;  /* 0x0000000400087825 */ /* 0x040fe200078e027a */
[----:B------:R2:W-:Y:S04]  /*1c780*/  STL.64 [R1+0x5d8], R12 ;  /* 0x0005d80c01007387 */ /* 0x0005e80000100a00 */
[----:B------:R2:W-:Y:S01]  /*1c790*/  LDGSTS.E [R4+-0x60c00], [R12.64], !P0 ;  /* 0x9f4000000c047fae */ /* 0x0005e2000c121848 */
[----:B-1----:R-:W-:-:S03]  /*1c7a0*/  IMAD.WIDE R14, R0, 0x4, R124 ;  /* 0x00000004000e7825 */ /* 0x002fc600078e027c */
[----:B------:R1:W-:Y:S04]  /*1c7b0*/  STL.64 [R1+0x5d0], R10 ;  /* 0x0005d00a01007387 */ /* 0x0003e80000100a00 */
[----:B------:R1:W-:Y:S01]  /*1c7c0*/  LDGSTS.E [R3+-0x60a00], [R10.64], !P0 ;  /* 0x9f6000000a037fae */ /* 0x0003e2000c121848 */
[----:B--2---:R-:W-:-:S03]  /*1c7d0*/  IMAD.WIDE R12, R0, 0x4, R126 ;  /* 0x00000004000c7825 */ /* 0x004fc600078e027e */
        /* <DEDUP_REMOVED lines=15> */
[----:B------:R1:W-:Y:S01]  /*1c8d0*/  STL.64 [R1+0x598], R14 ;  /* 0x0005980e01007387 */ /* 0x0003e20000100a00 */
[----:B------:R-:W-:-:S03]  /*1c8e0*/  ISETP.GE.U32.AND P2, PT, R6, 0x7ffffe2e, PT ;  /* 0x7ffffe2e0600780c */ /* 0x000fc60003f46070 */
[----:B------:R1:W-:Y:S01]  /*1c8f0*/  LDGSTS.E [R5+-0x5ce00], [R14.64], !P3 ;  /* 0xa32000000e057fae */ /* 0x0003e2000d921848 */
[----:B--2---:R-:W-:-:S03]  /*1c900*/  IMAD.WIDE R8, R0, 0x4, R138 ;  /* 0x0000000400087825 */ /* 0x004fc600078e028a */
[----:B------:R2:W-:Y:S01]  /*1c910*/  STL.64 [R1+0x590], R12 ;  /* 0x0005900c01007387 */ /* 0x0005e20000100a00 */
[----:B------:R-:W-:-:S03]  /*1c920*/  IADD3 R6, R252, -0x157, RZ ;  /* 0xfffffea9fc067810 */ /* 0x000fc60007ffe0ff */
        /* <DEDUP_REMOVED lines=61> */
[----:B------:R-:W-:Y:S04]  /*1cd00*/  STL.64 [R1+0x4e0], R14 ;  /* 0x0004e00e01007387 */ /* 0x000fe80000100a00 */
[----:B------:R1:W-:Y:S01]  /*1cd10*/  LDGSTS.E [R5+-0x52e00], [R14.64], !P0 ;  /* 0xad2000000e057fae */ /* 0x0003e2000c121848 */
[----:B--2---:R-:W-:-:S03]  /*1cd20*/  IMAD.WIDE R8, R0, 0x4, R178 ;  /* 0x0000000400087825 */ /* 0x004fc600078e02b2 */
[----:B------:R-:W-:Y:S04]  /*1cd30*/  STL.64 [R1+0x4d8], R12 ;  /* 0x0004d80c01007387 */ /* 0x000fe80000100a00 */
[----:B------:R2:W-:Y:S04]  /*1cd40*/  LDGSTS.E [R4+-0x52c00], [R12.64], !P0 ;  /* 0xad4000000c047fae */ /* 0x0005e8000c121848 */
[----:B------:R-:W-:Y:S04]  /*1cd50*/  STL.64 [R1+0x4d0], R10 ;  /* 0x0004d00a01007387 */ /* 0x000fe80000100a00 */
[----:B------:R1:W-:Y:S04]  /*1cd60*/  LDGSTS.E [R3+-0x52a00], [R10.64], !P0 ;  /* 0xad6000000a037fae */ /* 0x0003e8000c121848 */
[----:B------:R1:W-:Y:S04]  /*1cd70*/  STL.64 [R1+0x4c8], R8 ;  /* 0x0004c80801007387 */ /* 0x0003e80000100a00 */
[----:B------:R1:W-:Y:S04]  /*1cd80*/  LDGSTS.E [R2+-0x51000], [R8.64], !P4 ;  /* 0xaf00000008027fae */ /* 0x0003e8000e121848 */
[----:B-1----:R-:W3:Y:S01]  /*1cd90*/  LDL.LU.64 R8, [R1+0x220] ;  /* 0x0002200001087983 */ /* 0x002ee20000300a00 */
[----:B------:R-:W-:-:S04]  /*1cda0*/  IADD3 R6, R252, -0x163, RZ ;  /* 0xfffffe9dfc067810 */ /* 0x000fc80007ffe0ff */
[----:B------:R-:W-:Y:S02]  /*1cdb0*/  ISETP.GE.U32.AND P3, PT, R6, 0x7ffffe1e, PT ;  /* 0x7ffffe1e0600780c */ /* 0x000fe40003f66070 */
[----:B------:R-:W-:Y:S01]  /*1cdc0*/  IADD3 R6, R252, -0x167, RZ ;  /* 0xfffffe99fc067810 */ /* 0x000fe20007ffe0ff */
[----:B----4-:R-:W-:-:S03]  /*1cdd0*/  IMAD.WIDE R18, R0, 0x4, R180 ;  /* 0x0000000400127825 */ /* 0x010fc600078e02b4 */
[----:B------:R-:W-:Y:S01]  /*1cde0*/  ISETP.GE.U32.AND P1, PT, R6, 0x7ffffe1a, PT ;  /* 0x7ffffe1a0600780c */ /* 0x000fe20003f26070 */
[----:B------:R-:W-:Y:S01]  /*1cdf0*/  IMAD.WIDE R14, R0, 0x4, R182 ;  /* 0x00000004000e7825 */ /* 0x000fe200078e02b6 */
[----:B------:R-:W-:-:S03]  /*1ce00*/  IADD3 R6, R252, -0x16b, RZ ;  /* 0xfffffe95fc067810 */ /* 0x000fc60007ffe0ff */
[C---:B--2---:R-:W-:Y:S01]  /*1ce10*/  IMAD.WIDE R12, R0.reuse, 0x4, R184 ;  /* 0x00000004000c7825 */ /* 0x044fe200078e02b8 */
[----:B------:R1:W-:Y:S03]  /*1ce20*/  STL.64 [R1+0x4c0], R18 ;  /* 0x0004c01201007387 */ /* 0x0003e60000100a00 */
[----:B------:R-:W-:Y:S01]  /*1ce30*/  IMAD.WIDE R10, R0, 0x4, R186 ;  /* 0x00000004000a7825 */ /* 0x000fe200078e02ba */
[----:B------:R1:W-:Y:S01]  /*1ce40*/  LDGSTS.E [R5+-0x50e00], [R18.64], !P4 ;  /* 0xaf20000012057fae */ /* 0x0003e2000e121848 */
[----:B------:R-:W-:-:S03]  /*1ce50*/  ISETP.GE.U32.AND P6, PT, R6, 0x7ffffe16, PT ;  /* 0x7ffffe160600780c */ /* 0x000fc60003fc6070 */
[----:B------:R2:W-:Y:S04]  /*1ce60*/  STL.64 [R1+0x4b8], R14 ;  /* 0x0004b80e01007387 */ /* 0x0005e80000100a00 */
[----:B------:R2:W-:Y:S01]  /*1ce70*/  LDGSTS.E [R4+-0x50c00], [R14.64], !P4 ;  /* 0xaf4000000e047fae */ /* 0x0005e2000e121848 */
[----:B-1----:R-:W-:-:S03]  /*1ce80*/  IMAD.WIDE R18, R0, 0x4, R188 ;  /* 0x0000000400127825 */ /* 0x002fc600078e02bc */
[----:B------:R1:W-:Y:S01]  /*1ce90*/  STL.64 [R1+0x4b0], R12 ;  /* 0x0004b00c01007387 */ /* 0x0003e20000100a00 */
[----:B------:R-:W-:-:S03]  /*1cea0*/  IADD3 R6, R252, -0x16f, RZ ;  /* 0xfffffe91fc067810 */ /* 0x000fc60007ffe0ff */
[----:B------:R1:W-:Y:S01]  /*1ceb0*/  LDGSTS.E [R3+-0x50a00], [R12.64], !P4 ;  /* 0xaf6000000c037fae */ /* 0x0003e2000e121848 */
[----:B--2---:R-:W-:-:S03]  /*1cec0*/  IMAD.WIDE R14, R0, 0x4, R190 ;  /* 0x00000004000e7825 */ /* 0x004fc600078e02be */
[----:B------:R2:W-:Y:S04]  /*1ced0*/  STL.64 [R1+0x4a8], R10 ;  /* 0x0004a80a01007387 */ /* 0x0005e80000100a00 */
[----:B------:R2:W-:Y:S01]  /*1cee0*/  LDGSTS.E [R2+-0x4f000], [R10.64], !P3 ;  /* 0xb10000000a027fae */ /* 0x0005e2000d921848 */
[----:B-1----:R-:W-:-:S03]  /*1cef0*/  IMAD.WIDE R12, R0, 0x4, R192 ;  /* 0x00000004000c7825 */ /* 0x002fc600078e02c0 */
[----:B------:R-:W-:Y:S01]  /*1cf00*/  STL.64 [R1+0x4a0], R18 ;  /* 0x0004a01201007387 */ /* 0x000fe20000100a00 */
[----:B------:R-:W-:-:S03]  /*1cf10*/  ISETP.GE.U32.AND P2, PT, R6, 0x7ffffe12, PT ;  /* 0x7ffffe120600780c */ /* 0x000fc60003f46070 */
[----:B------:R1:W-:Y:S01]  /*1cf20*/  LDGSTS.E [R5+-0x4ee00], [R18.64], !P3 ;  /* 0xb120000012057fae */ /* 0x0003e2000d921848 */
[----:B--2---:R-:W-:-:S03]  /*1cf30*/  IMAD.WIDE R10, R0, 0x4, R194 ;  /* 0x00000004000a7825 */ /* 0x004fc600078e02c2 */
[----:B------:R2:W-:Y:S04]  /*1cf40*/  STL.64 [R1+0x498], R14 ;  /* 0x0004980e01007387 */ /* 0x0005e80000100a00 */
[----:B------:R2:W-:Y:S01]  /*1cf50*/  LDGSTS.E [R4+-0x4ec00], [R14.64], !P3 ;  /* 0xb14000000e047fae */ /* 0x0005e2000d921848 */
[----:B------:R-:W-:-:S03]  /*1cf60*/  IADD3 R6, R252, -0x173, RZ ;  /* 0xfffffe8dfc067810 */ /* 0x000fc60007ffe0ff */
[----:B------:R4:W-:Y:S04]  /*1cf70*/  STL.64 [R1+0x490], R12 ;  /* 0x0004900c01007387 */ /* 0x0009e80000100a00 */
[----:B------:R4:W-:Y:S01]  /*1cf80*/  LDGSTS.E [R3+-0x4ea00], [R12.64], !P3 ;  /* 0xb16000000c037fae */ /* 0x0009e2000d921848 */
[----:B--2---:R-:W-:-:S03]  /*1cf90*/  IMAD.WIDE R14, R0, 0x4, R196 ;  /* 0x00000004000e7825 */ /* 0x004fc600078e02c4 */
[----:B------:R2:W-:Y:S04]  /*1cfa0*/  STL.64 [R1+0x488], R10 ;  /* 0x0004880a01007387 */ /* 0x0005e80000100a00 */
[----:B------:R2:W-:Y:S01]  /*1cfb0*/  LDGSTS.E [R2+-0x4d000], [R10.64], !P1 ;  /* 0xb30000000a027fae */ /* 0x0005e2000c921848 */
[----:B----4-:R-:W-:-:S03]  /*1cfc0*/  IMAD.WIDE R12, R0, 0x4, R198 ;  /* 0x00000004000c7825 */ /* 0x010fc600078e02c6 */
[----:B------:R4:W-:Y:S01]  /*1cfd0*/  STL.64 [R1+0x480], R14 ;  /* 0x0004800e01007387 */ /* 0x0009e20000100a00 */
[----:B------:R-:W-:-:S03]  /*1cfe0*/  ISETP.GE.U32.AND P5, PT, R6, 0x7ffffe0e, PT ;  /* 0x7ffffe0e0600780c */ /* 0x000fc60003fa6070 */
[----:B------:R4:W-:Y:S01]  /*1cff0*/  LDGSTS.E [R5+-0x4ce00], [R14.64], !P1 ;  /* 0xb32000000e057fae */ /* 0x0009e2000c921848 */
[----:B--2---:R-:W-:-:S03]  /*1d000*/  IMAD.WIDE R10, R0, 0x4, R200 ;  /* 0x00000004000a7825 */ /* 0x004fc600078e02c8 */
[----:B------:R2:W-:Y:S01]  /*1d010*/  STL.64 [R1+0x478], R12 ;  /* 0x0004780c01007387 */ /* 0x0005e20000100a00 */
[----:B------:R-:W-:-:S03]  /*1d020*/  IADD3 R6, R252, -0x177, RZ ;  /* 0xfffffe89fc067810 */ /* 0x000fc60007ffe0ff */
[----:B------:R2:W-:Y:S01]  /*1d030*/  LDGSTS.E [R4+-0x4cc00], [R12.64], !P1 ;  /* 0xb34000000c047fae */ /* 0x0005e2000c921848 */
[----:B----4-:R-:W-:-:S03]  /*1d040*/  IMAD.WIDE R14, R0, 0x4, R202 ;  /* 0x00000004000e7825 */ /* 0x010fc600078e02ca */
[----:B------:R4:W-:Y:S04]  /*1d050*/  STL.64 [R1+0x330], R10 ;  /* 0x0003300a01007387 */ /* 0x0009e80000100a00 */
[----:B------:R4:W-:Y:S01]  /*1d060*/  LDGSTS.E [R3+-0x4ca00], [R10.64], !P1 ;  /* 0xb36000000a037fae */ /* 0x0009e2000c921848 */
[----:B--2---:R-:W-:Y:S01]  /*1d070*/  IMAD.WIDE R12, R0, 0x4, R204 ;  /* 0x00000004000c7825 */ /* 0x004fe200078e02cc */
[----:B------:R-:W-:-:S03]  /*1d080*/  ISETP.GE.U32.AND P0, PT, R6, 0x7ffffe0a, PT ;  /* 0x7ffffe0a0600780c */ /* 0x000fc60003f06070 */
[----:B----4-:R-:W-:-:S04]  /*1d090*/  IMAD.WIDE R10, R0, 0x4, R206 ;  /* 0x00000004000a7825 */ /* 0x010fc800078e02ce */
[----:B---3--:R-:W-:-:S05]  /*1d0a0*/  IMAD.WIDE R8, R0, 0x4, R8 ;  /* 0x0000000400087825 */ /* 0x008fca00078e0208 */
[----:B------:R2:W-:Y:S04]  /*1d0b0*/  STL.64 [R1+0x328], R8 ;  /* 0x0003280801007387 */ /* 0x0005e80000100a00 */
[----:B------:R2:W-:Y:S04]  /*1d0c0*/  LDGSTS.E [R2+-0x4b000], [R8.64], !P6 ;  /* 0xb500000008027fae */ /* 0x0005e8000f121848 */
[----:B------:R3:W-:Y:S04]  /*1d0d0*/  STL.64 [R1+0x320], R14 ;  /* 0x0003200e01007387 */ /* 0x0007e80000100a00 */
[----:B------:R3:W-:Y:S01]  /*1d0e0*/  LDGSTS.E [R5+-0x4ae00], [R14.64], !P6 ;  /* 0xb52000000e057fae */ /* 0x0007e2000f121848 */
[----:B--2---:R-:W-:-:S03]  /*1d0f0*/  IMAD.WIDE R8, R0, 0x4, R208 ;  /* 0x0000000400087825 */ /* 0x004fc600078e02d0 */
[----:B------:R2:W-:Y:S04]  /*1d100*/  STL.64 [R1+0x310], R12 ;  /* 0x0003100c01007387 */ /* 0x0005e80000100a00 */
[----:B------:R2:W-:Y:S01]  /*1d110*/  LDGSTS.E [R4+-0x4ac00], [R12.64], !P6 ;  /* 0xb54000000c047fae */ /* 0x0005e2000f121848 */
[----:B---3--:R-:W-:-:S03]  /*1d120*/  IMAD.WIDE R14, R0, 0x4, R210 ;  /* 0x00000004000e7825 */ /* 0x008fc600078e02d2 */
        /* <DEDUP_REMOVED lines=30> */
[----:B------:R-:W-:Y:S04]  /*1d310*/  STL.64 [R1+0x290], R14 ;  /* 0x0002900e01007387 */ /* 0x000fe80000100a00 */
[----:B------:R3:W-:Y:S01]  /*1d320*/  STL.64 [R1+0x280], R12 ;  /* 0x0002800c01007387 */ /* 0x0007e20000100a00 */
[----:B--2---:R-:W-:-:S03]  /*1d330*/  IMAD.WIDE R8, R0, 0x4, R232 ;  /* 0x0000000400087825 */ /* 0x004fc600078e02e8 */
[----:B------:R2:W-:Y:S04]  /*1d340*/  STL.64 [R1+0x278], R10 ;  /* 0x0002780a01007387 */ /* 0x0005e80000100a00 */
[----:B------:R2:W-:Y:S04]  /*1d350*/  STL.64 [R1+0x268], R8 ;  /* 0x0002680801007387 */ /* 0x0005e80000100a00 */
[----:B------:R-:W4:Y:S01]  /*1d360*/  LDL.LU.64 R248, [R1+0x228] ;  /* 0x0002280001f87983 */ /* 0x000f220000300a00 */
[----:B------:R-:W-:-:S03]  /*1d370*/  IADD3 R6, R252, -0x17b, RZ ;  /* 0xfffffe85fc067810 */ /* 0x000fc60007ffe0ff */
[----:B------:R-:W2:Y:S01]  /*1d380*/  S2R R7, SR_TID.X ;  /* 0x0000000000077919 */ /* 0x000ea20000002100 */
[----:B------:R-:W-:Y:S02]  /*1d390*/  ISETP.GE.U32.AND P4, PT, R6, 0x7ffffe06, PT ;  /* 0x7ffffe060600780c */ /* 0x000fe40003f86070 */
[----:B------:R-:W-:Y:S01]  /*1d3a0*/  IADD3 R6, R252, -0x17f, RZ ;  /* 0xfffffe81fc067810 */ /* 0x000fe20007ffe0ff */
[----:B------:R2:W-:Y:S03]  /*1d3b0*/  LDGSTS.E [R5+-0x44e00], [R14.64], !P0 ;  /* 0xbb2000000e057fae */ /* 0x0005e6000c121848 */
[----:B------:R-:W-:Y:S01]  /*1d3c0*/  ISETP.GE.U32.AND P3, PT, R6, 0x7ffffe02, PT ;  /* 0x7ffffe020600780c */ /* 0x000fe20003f66070 */
[----:B------:R3:W-:Y:S01]  /*1d3d0*/  LDGSTS.E [R4+-0x44c00], [R12.64], !P0 ;  /* 0xbb4000000c047fae */ /* 0x0007e2000c121848 */
[----:B------:R-:W-:Y:S01]  /*1d3e0*/  IADD3 R6, R252, -0x104, RZ ;  /* 0xfffffefcfc067810 */ /* 0x000fe20007ffe0ff */
[----:B-1----:R-:W-:-:S02]  /*1d3f0*/  IMAD.WIDE R18, R0, 0x4, R238 ;  /* 0x0000000400127825 */ /* 0x002fc400078e02ee */
[----:B------:R2:W-:Y:S01]  /*1d400*/  LDGSTS.E [R3+-0x44a00], [R10.64], !P0 ;  /* 0xbb6000000a037fae */ /* 0x0005e2000c121848 */
[----:B------:R-:W-:Y:S02]  /*1d410*/  ISETP.GE.U32.AND P1, PT, R6, 0x7ffffe7d, PT ;  /* 0x7ffffe7d0600780c */ /* 0x000fe40003f26070 */
[----:B------:R-:W-:Y:S01]  /*1d420*/  IADD3 R6, R252, -0x108, RZ ;  /* 0xfffffef8fc067810 */ /* 0x000fe20007ffe0ff */
[----:B------:R1:W-:Y:S03]  /*1d430*/  LDGSTS.E [R2+-0x43000], [R8.64], !P4 ;  /* 0xbd00000008027fae */ /* 0x0003e6000e121848 */
[----:B------:R-:W-:Y:S02]  /*1d440*/  ISETP.GE.U32.AND P6, PT, R6, 0x7ffffe79, PT ;  /* 0x7ffffe790600780c */ /* 0x000fe40003fc6070 */
[----:B------:R-:W-:Y:S01]  /*1d450*/  IADD3 R6, R252, -0x10c, RZ ;  /* 0xfffffef4fc067810 */ /* 0x000fe20007ffe0ff */
[----:B---3--:R-:W-:-:S03]  /*1d460*/  IMAD.WIDE R12, R0, 0x4, R234 ;  /* 0x00000004000c7825 */ /* 0x008fc600078e02ea */
[----:B------:R-:W-:Y:S01]  /*1d470*/  ISETP.GE.U32.AND P2, PT, R6, 0x7ffffe75, PT ;  /* 0x7ffffe750600780c */ /* 0x000fe20003f46070 */
[----:B--2---:R-:W-:Y:S01]  /*1d480*/  IMAD.WIDE R10, R0, 0x4, R236 ;  /* 0x00000004000a7825 */ /* 0x004fe200078e02ec */
[----:B------:R-:W-:Y:S01]  /*1d490*/  IADD3 R6, R252, -0x110, RZ ;  /* 0xfffffef0fc067810 */ /* 0x000fe20007ffe0ff */
[----:B------:R-:W-:Y:S02]  /*1d4a0*/  STL.64 [R1+0x260], R12 ;  /* 0x0002600c01007387 */ /* 0x000fe40000100a00 */
[----:B-1----:R-:W-:Y:S01]  /*1d4b0*/  IMAD.WIDE R8, R0, 0x4, R240 ;  /* 0x0000000400087825 */ /* 0x002fe200078e02f0 */
[----:B------:R-:W-:Y:S01]  /*1d4c0*/  ISETP.GE.U32.AND P5, PT, R6, 0x7ffffe71, PT ;  /* 0x7ffffe710600780c */ /* 0x000fe20003fa6070 */
[----:B------:R1:W-:Y:S01]  /*1d4d0*/  STL.64 [R1+0x250], R10 ;  /* 0x0002500a01007387 */ /* 0x0003e20000100a00 */
[----:B------:R-:W-:-:S03]  /*1d4e0*/  IADD3 R6, R252, -0x114, RZ ;  /* 0xfffffeecfc067810 */ /* 0x000fc60007ffe0ff */
[----:B------:R-:W-:Y:S04]  /*1d4f0*/  STL.64 [R1+0x248], R18 ;  /* 0x0002481201007387 */ /* 0x000fe80000100a00 */
[----:B------:R2:W-:Y:S04]  /*1d500*/  LDGSTS.E [R5+-0x42e00], [R12.64], !P4 ;  /* 0xbd2000000c057fae */ /* 0x0005e8000e121848 */
[----:B------:R-:W3:Y:S01]  /*1d510*/  LDL.LU.64 R14, [R1+0x240] ;  /* 0x00024000010e7983 */ /* 0x000ee20000300a00 */
[----:B------:R-:W-:-:S03]  /*1d520*/  ISETP.GE.U32.AND P0, PT, R6, 0x7ffffe6d, PT ;  /* 0x7ffffe6d0600780c */ /* 0x000fc60003f06070 */
[----:B------:R1:W-:Y:S01]  /*1d530*/  LDGSTS.E [R4+-0x42c00], [R10.64], !P4 ;  /* 0xbd4000000a047fae */ /* 0x0003e2000e121848 */
[----:B------:R-:W-:-:S03]  /*1d540*/  LOP3.LUT R7, R7, 0x7f, RZ, 0xc0, !PT ;  /* 0x0000007f07077812 */ /* 0x000fc600078ec0ff */
[----:B------:R2:W-:Y:S01]  /*1d550*/  STL.64 [R1+0x238], R8 ;  /* 0x0002380801007387 */ /* 0x0005e20000100a00 */
[----:B------:R-:W-:-:S03]  /*1d560*/  IADD3 R6, R252, -0x118, RZ ;  /* 0xfffffee8fc067810 */ /* 0x000fc60007ffe0ff */
[----:B------:R4:W-:Y:S04]  /*1d570*/  LDGSTS.E [R3+-0x42a00], [R18.64], !P4 ;  /* 0xbd60000012037fae */ /* 0x0009e8000e121848 */
[----:B-1----:R-:W3:Y:S04]  /*1d580*/  LDL.LU.64 R10, [R1+0x258] ;  /* 0x00025800010a7983 */ /* 0x002ee80000300a00 */
[----:B--2---:R-:W3:Y:S01]  /*1d590*/  LDL.LU.64 R12, [R1+0x270] ;  /* 0x00027000010c7983 */ /* 0x004ee20000300a00 */
[----:B------:R-:W-:-:S03]  /*1d5a0*/  ISETP.GE.U32.AND P4, PT, R6, 0x7ffffe69, PT ;  /* 0x7ffffe690600780c */ /* 0x000fc60003f86070 */
[----:B------:R1:W-:Y:S01]  /*1d5b0*/  LDGSTS.E [R2+-0x41000], [R8.64], !P3 ;  /* 0xbf00000008027fae */ /* 0x0003e2000d921848 */
[----:B------:R-:W-:Y:S01]  /*1d5c0*/  IADD3 R6, R17, 0x100000, RZ ;  /* 0x0010000011067810 */ /* 0x000fe20007ffe0ff */
[C---:B------:R-:W-:Y:S02]  /*1d5d0*/  IMAD.WIDE R26, R0.reuse, 0x4, R244 ;  /* 0x00000004001a7825 */ /* 0x040fe400078e02f4 */
[----:B------:R-:W3:Y:S02]  /*1d5e0*/  LDL.LU.64 R250, [R1+0x288] ;  /* 0x0002880001fa7983 */ /* 0x000ee40000300a00 */
[----:B-1----:R-:W-:Y:S01]  /*1d5f0*/  IMAD.SHL.U32 R9, R7, 0x4, RZ ;  /* 0x0000000407097824 */ /* 0x002fe200078e00ff */
[----:B------:R-:W-:Y:S01]  /*1d600*/  IADD3 R7, R17, 0x100000, RZ ;  /* 0x0010000011077810 */ /* 0x000fe20007ffe0ff */
[----:B------:R-:W-:-:S05]  /*1d610*/  IMAD.WIDE R16, R0, 0x4, R242 ;  /* 0x0000000400107825 */ /* 0x000fca00078e02f2 */
[----:B------:R1:W-:Y:S04]  /*1d620*/  STL.64 [R1+0x230], R16 ;  /* 0x0002301001007387 */ /* 0x0003e80000100a00 */
[----:B------:R3:W-:Y:S04]  /*1d630*/  STL.64 [R1+0x220], R26 ;  /* 0x0002201a01007387 */ /* 0x0007e80000100a00 */
[----:B------:R-:W3:Y:S04]  /*1d640*/  LDL.LU.64 R22, [R1+0x2a0] ;  /* 0x0002a00001167983 */ /* 0x000ee80000300a00 */
[----:B------:R-:W3:Y:S04]  /*1d650*/  LDL.LU.64 R20, [R1+0x2b8] ;  /* 0x0002b80001147983 */ /* 0x000ee80000300a00 */
[----:B------:R1:W-:Y:S01]  /*1d660*/  LDGSTS.E [R7+-0x40e00], [R16.64], !P3 ;  /* 0xbf20000010077fae */ /* 0x0003e2000d921848 */
[----:B----4-:R-:W-:Y:S01]  /*1d670*/  IMAD.WIDE R24, R0, 0x4, R248 ;  /* 0x0000000400187825 */ /* 0x010fe200078e02f8 */
[----:B------:R-:W-:-:S02]  /*1d680*/  LOP3.LUT R18, R9, 0x60, RZ, 0x3c, !PT ;  /* 0x0000006009127812 */ /* 0x000fc400078e3cff */
[----:B------:R4:W-:Y:S04]  /*1d690*/  LDGSTS.E [R6+-0x40c00], [R26.64], !P3 ;  /* 0xbf4000001a067fae */ /* 0x0009e8000d921848 */
[----:B------:R3:W-:Y:S04]  /*1d6a0*/  STL.64 [R1+0x218], R24 ;  /* 0x0002181801007387 */ /* 0x0007e80000100a00 */
[----:B-1----:R-:W2:Y:S04]  /*1d6b0*/  LDL.LU.64 R16, [R1+0x2d0] ;  /* 0x0002d00001107983 */ /* 0x002ea80000300a00 */
[----:B------:R-:W2:Y:S01]  /*1d6c0*/  LDL.LU.64 R248, [R1+0x2e8] ;  /* 0x0002e80001f87983 */ /* 0x000ea20000300a00 */
[----:B------:R-:W-:Y:S01]  /*1d6d0*/  IMAD.WIDE R2, R0, 0x4, R246 ;  /* 0x0000000400027825 */ /* 0x000fe200078e02f6 */
[----:B------:R-:W-:-:S04]  /*1d6e0*/  IADD3 R4, R18, 0x100000, RZ ;  /* 0x0010000012047810 */ /* 0x000fc80007ffe0ff */
[----:B------:R1:W-:Y:S04]  /*1d6f0*/  LDGSTS.E [R5+-0x40a00], [R2.64], !P3 ;  /* 0xbf60000002057fae */ /* 0x0003e8000d921848 */
[----:B------:R3:W-:Y:S04]  /*1d700*/  LDGSTS.E [R4+-0x7e800], [R24.64], !P1 ;  /* 0x8180000018047fae */ /* 0x0007e8000c921848 */
[----:B------:R3:W-:Y:S01]  /*1d710*/  STL.64 [R1+0x1978], R2 ;  /* 0x0019780201007387 */ /* 0x0007e20000100a00 */
[C---:B------:R-:W-:Y:S02]  /*1d720*/  IADD3 R7, R18.reuse, 0x100000, RZ ;  /* 0x0010000012077810 */ /* 0x040fe40007ffe0ff */
[----:B----4-:R-:W-:-:S02]  /*1d730*/  IADD3 R6, R18, 0x100000, RZ ;  /* 0x0010000012067810 */ /* 0x010fc40007ffe0ff */
[----:B-1----:R-:W-:Y:S01]  /*1d740*/  IADD3 R5, R18, 0x100000, RZ ;  /* 0x0010000012057810 */ /* 0x002fe20007ffe0ff */
[----:B---3--:R-:W-:-:S05]  /*1d750*/  IMAD.WIDE R26, R0, 0x4, R14 ;  /* 0x00000004001a7825 */ /* 0x008fca00078e020e */
[----:B------:R1:W-:Y:S04]  /*1d760*/  STL.64 [R1+0x210], R26 ;  /* 0x0002101a01007387 */ /* 0x0003e80000100a00 */
[----:B------:R1:W-:Y:S01]  /*1d770*/  LDGSTS.E [R7+-0x7e600], [R26.64], !P1 ;  /* 0x81a000001a077fae */ /* 0x0003e2000c921848 */
[----:B------:R-:W-:-:S04]  /*1d780*/  IMAD.WIDE R10, R0, 0x4, R10 ;  /* 0x00000004000a7825 */ /* 0x000fc800078e020a */
[C---:B------:R-:W-:Y:S01]  /*1d790*/  IMAD.WIDE R24, R0.reuse, 0x4, R12 ;  /* 0x0000000400187825 */ /* 0x040fe200078e020c */
[----:B------:R3:W-:Y:S04]  /*1d7a0*/  STL.64 [R1+0x208], R10 ;  /* 0x0002080a01007387 */ /* 0x0007e80000100a00 */
[----:B------:R-:W4:Y:S04]  /*1d7b0*/  LDL.LU.64 R14, [R1+0x300] ;  /* 0x00030000010e7983 */ /* 0x000f280000300a00 */
[----:B------:R2:W-:Y:S01]  /*1d7c0*/  STL.64 [R1+0x200], R24 ;  /* 0x0002001801007387 */ /* 0x0005e20000100a00 */
[----:B------:R-:W-:-:S03]  /*1d7d0*/  IMAD.WIDE R2, R0, 0x4, R250 ;  /* 0x0000000400027825 */ /* 0x000fc600078e02fa */
[----:B------:R-:W4:Y:S04]  /*1d7e0*/  LDL.LU.64 R12, [R1+0x318] ;  /* 0x00031800010c7983 */ /* 0x000f280000300a00 */
[----:B------:R-:W4:Y:S04]  /*1d7f0*/  LDL.LU.64 R250, [R1+0x338] ;  /* 0x0003380001fa7983 */ /* 0x000f280000300a00 */
[----:B------:R1:W-:Y:S04]  /*1d800*/  STL.64 [R1+0x1f8], R2 ;  /* 0x0001f80201007387 */ /* 0x0003e80000100a00 */
[----:B------:R3:W-:Y:S04]  /*1d810*/  LDGSTS.E [R6+-0x7e400], [R10.64], !P1 ;  /* 0x81c000000a067fae */ /* 0x0007e8000c921848 */
[----:B------:R2:W-:Y:S01]  /*1d820*/  LDGSTS.E [R5+-0x7e200], [R24.64], !P1 ;  /* 0x81e0000018057fae */ /* 0x0005e2000c921848 */
[----:B------:R-:W-:-:S03]  /*1d830*/  IMAD.WIDE R28, R0, 0x4, R22 ;  /* 0x00000004001c7825 */ /* 0x000fc600078e0216 */
[----:B------:R2:W-:Y:S01]  /*1d840*/  LDGSTS.E [R4+-0x7c800], [R2.64], !P6 ;  /* 0x8380000002047fae */ /* 0x0005e2000f121848 */
[----:B-1----:R-:W-:-:S03]  /*1d850*/  IMAD.WIDE R26, R0, 0x4, R20 ;  /* 0x00000004001a7825 */ /* 0x002fc600078e0214 */
[----:B---3--:R-:W2:Y:S04]  /*1d860*/  LDL.LU.64 R10, [R1+0x340] ;  /* 0x00034000010a7983 */ /* 0x008ea80000300a00 */
[----:B------:R4:W-:Y:S04]  /*1d870*/  STL.64 [R1+0x1f0], R28 ;  /* 0x0001f01c01007387 */ /* 0x0009e80000100a00 */
[----:B------:R1:W-:Y:S04]  /*1d880*/  STL.64 [R1+0x1e8], R26 ;  /* 0x0001e81a01007387 */ /* 0x0003e80000100a00 */
[----:B------:R-:W2:Y:S04]  /*1d890*/  LDL.LU.64 R22, [R1+0x348] ;  /* 0x0003480001167983 */ /* 0x000ea80000300a00 */
[----:B------:R4:W-:Y:S04]  /*1d8a0*/  LDGSTS.E [R7+-0x7c600], [R28.64], !P6 ;  /* 0x83a000001c077fae */ /* 0x0009e8000f121848 */
[----:B------:R1:W-:Y:S01]  /*1d8b0*/  LDGSTS.E [R6+-0x7c400], [R26.64], !P6 ;  /* 0x83c000001a067fae */ /* 0x0003e2000f121848 */
[----:B--2---:R-:W-:-:S05]  /*1d8c0*/  IMAD.WIDE R24, R0, 0x4, R16 ;  /* 0x0000000400187825 */ /* 0x004fca00078e0210 */
[----:B------:R2:W-:Y:S04]  /*1d8d0*/  STL.64 [R1+0x1e0], R24 ;  /* 0x0001e01801007387 */ /* 0x0005e80000100a00 */
[----:B------:R-:W3:Y:S04]  /*1d8e0*/  LDL.LU.64 R20, [R1+0x350] ;  /* 0x0003500001147983 */ /* 0x000ee80000300a00 */
[----:B------:R-:W3:Y:S01]  /*1d8f0*/  LDL.LU.64 R16, [R1+0x358] ;  /* 0x0003580001107983 */ /* 0x000ee20000300a00 */
[----:B------:R-:W-:-:S03]  /*1d900*/  IMAD.WIDE R2, R0, 0x4, R248 ;  /* 0x0000000400027825 */ /* 0x000fc600078e02f8 */
[----:B------:R2:W-:Y:S04]  /*1d910*/  LDGSTS.E [R5+-0x7c200], [R24.64], !P6 ;  /* 0x83e0000018057fae */ /* 0x0005e8000f121848 */
[----:B------:R1:W-:Y:S04]  /*1d920*/  STL.64 [R1+0x1d8], R2 ;  /* 0x0001d80201007387 */ /* 0x0003e80000100a00 */
[----:B------:R-:W3:Y:S04]  /*1d930*/  LDL.LU.64 R248, [R1+0x360] ;  /* 0x0003600001f87983 */ /* 0x000ee80000300a00 */
[----:B------:R1:W-:Y:S01]  /*1d940*/  LDGSTS.E [R4+-0x7a800], [R2.64], !P2 ;  /* 0x8580000002047fae */ /* 0x0003e2000d121848 */
[----:B----4-:R-:W-:-:S04]  /*1d950*/  IMAD.WIDE R28, R0, 0x4, R14 ;  /* 0x00000004001c7825 */ /* 0x010fc800078e020e */
[C---:B-1----:R-:W-:Y:S01]  /*1d960*/  IMAD.WIDE R26, R0.reuse, 0x4, R12 ;  /* 0x00000004001a7825 */ /* 0x042fe200078e020c */
[----:B------:R1:W-:Y:S03]  /*1d970*/  STL.64 [R1+0x1d0], R28 ;  /* 0x0001d01c01007387 */ /* 0x0003e60000100a00 */
[C---:B--2---:R-:W-:Y:S01]  /*1d980*/  IMAD.WIDE R24, R0.reuse, 0x4, R250 ;  /* 0x0000000400187825 */ /* 0x044fe200078e02fa */
[----:B------:R3:W-:Y:S04]  /*1d990*/  STL.64 [R1+0x1c8], R26 ;  /* 0x0001c81a01007387 */ /* 0x0007e80000100a00 */
[----:B------:R-:W2:Y:S04]  /*1d9a0*/  LDL.LU.64 R14, [R1+0x368] ;  /* 0x00036800010e7983 */ /* 0x000ea80000300a00 */
[----:B------:R4:W-:Y:S04]  /*1d9b0*/  STL.64 [R1+0x1c0], R24 ;  /* 0x0001c01801007387 */ /* 0x0009e80000100a00 */
[----:B------:R1:W-:Y:S04]  /*1d9c0*/  LDGSTS.E [R7+-0x7a600], [R28.64], !P2 ;  /* 0x85a000001c077fae */ /* 0x0003e8000d121848 */
[----:B------:R3:W-:Y:S01]  /*1d9d0*/  LDGSTS.E [R6+-0x7a400], [R26.64], !P2 ;  /* 0x85c000001a067fae */ /* 0x0007e2000d121848 */
[----:B------:R-:W-:-:S03]  /*1d9e0*/  IMAD.WIDE R2, R0, 0x4, R10 ;  /* 0x0000000400027825 */ /* 0x000fc600078e020a */
[----:B------:R4:W-:Y:S04]  /*1d9f0*/  LDGSTS.E [R5+-0x7a200], [R24.64], !P2 ;  /* 0x85e0000018057fae */ /* 0x0009e8000d121848 */
[----:B------:R-:W2:Y:S04]  /*1da00*/  LDL.LU.64 R10, [R1+0x370] ;  /* 0x00037000010a7983 */ /* 0x000ea80000300a00 */
[----:B------:R-:W2:Y:S01]  /*1da10*/  LDL.LU.64 R12, [R1+0x378] ;  /* 0x00037800010c7983 */ /* 0x000ea20000300a00 */
[----:B-1----:R-:W-:-:S03]  /*1da20*/  IMAD.WIDE R28, R0, 0x4, R22 ;  /* 0x00000004001c7825 */ /* 0x002fc600078e0216 */
[----:B------:R1:W-:Y:S04]  /*1da30*/  STL.64 [R1+0x1b8], R2 ;  /* 0x0001b80201007387 */ /* 0x0003e80000100a00 */
[----:B------:R-:W2:Y:S04]  /*1da40*/  LDL.LU.64 R250, [R1+0x380] ;  /* 0x0003800001fa7983 */ /* 0x000ea80000300a00 */
[----:B------:R-:W-:Y:S04]  /*1da50*/  STL.64 [R1+0x1b0], R28 ;  /* 0x0001b01c01007387 */ /* 0x000fe80000100a00 */
[----:B------:R1:W-:Y:S04]  /*1da60*/  LDGSTS.E [R4+-0x78800], [R2.64], !P5 ;  /* 0x8780000002047fae */ /* 0x0003e8000e921848 */
[----:B------:R1:W-:Y:S01]  /*1da70*/  LDGSTS.E [R7+-0x78600], [R28.64], !P5 ;  /* 0x87a000001c077fae */ /* 0x0003e2000e921848 */
[----:B---3--:R-:W-:-:S04]  /*1da80*/  IMAD.WIDE R26, R0, 0x4, R20 ;  /* 0x00000004001a7825 */ /* 0x008fc800078e0214 */
[C---:B----4-:R-:W-:Y:S01]  /*1da90*/  IMAD.WIDE R24, R0.reuse, 0x4, R16 ;  /* 0x0000000400187825 */ /* 0x050fe200078e0210 */
[----:B------:R2:W-:Y:S04]  /*1daa0*/  STL.64 [R1+0x1a8], R26 ;  /* 0x0001a81a01007387 */ /* 0x0005e80000100a00 */
[----:B------:R-:W3:Y:S04]  /*1dab0*/  LDL.LU.64 R22, [R1+0x388] ;  /* 0x0003880001167983 */ /* 0x000ee80000300a00 */
[----:B------:R4:W-:Y:S04]  /*1dac0*/  STL.64 [R1+0x1a0], R24 ;  /* 0x0001a01801007387 */ /* 0x0009e80000100a00 */
[----:B------:R-:W3:Y:S04]  /*1dad0*/  LDL.LU.64 R20, [R1+0x390] ;  /* 0x0003900001147983 */ /* 0x000ee80000300a00 */
[----:B------:R-:W3:Y:S01]  /*1dae0*/  LDL.LU.64 R16, [R1+0x3a0] ;  /* 0x0003a00001107983 */ /* 0x000ee20000300a00 */
[----:B-1----:R-:W-:-:S03]  /*1daf0*/  IMAD.WIDE R2, R0, 0x4, R248 ;  /* 0x0000000400027825 */ /* 0x002fc600078e02f8 */
[----:B------:R2:W-:Y:S04]  /*1db00*/  LDGSTS.E [R6+-0x78400], [R26.64], !P5 ;  /* 0x87c000001a067fae */ /* 0x0005e8000e921848 */
[----:B------:R1:W-:Y:S04]  /*1db10*/  STL.64 [R1+0x198], R2 ;  /* 0x0001980201007387 */ /* 0x0003e80000100a00 */
[----:B------:R-:W3:Y:S04]  /*1db20*/  LDL.LU.64 R248, [R1+0x3a8] ;  /* 0x0003a80001f87983 */ /* 0x000ee80000300a00 */
[----:B------:R4:W-:Y:S04]  /*1db30*/  LDGSTS.E [R5+-0x78200], [R24.64], !P5 ;  /* 0x87e0000018057fae */ /* 0x0009e8000e921848 */
[----:B------:R1:W-:Y:S01]  /*1db40*/  LDGSTS.E [R4+-0x76800], [R2.64], !P0 ;  /* 0x8980000002047fae */ /* 0x0003e2000c121848 */
[----:B--2---:R-:W-:-:S05]  /*1db50*/  IMAD.WIDE R26, R0, 0x4, R14 ;  /* 0x00000004001a7825 */ /* 0x004fca00078e020e */
[----:B------:R-:W-:Y:S04]  /*1db60*/  STL.64 [R1+0x190], R26 ;  /* 0x0001901a01007387 */ /* 0x000fe80000100a00 */
[----:B------:R2:W-:Y:S01]  /*1db70*/  LDGSTS.E [R7+-0x76600], [R26.64], !P0 ;  /* 0x89a000001a077fae */ /* 0x0005e2000c121848 */
[----:B------:R-:W-:-:S04]  /*1db80*/  IMAD.WIDE R10, R0, 0x4, R10 ;  /* 0x00000004000a7825 */ /* 0x000fc800078e020a */
[C---:B----4-:R-:W-:Y:S01]  /*1db90*/  IMAD.WIDE R24, R0.reuse, 0x4, R12 ;  /* 0x0000000400187825 */ /* 0x050fe200078e020c */
[----:B------:R4:W-:Y:S04]  /*1dba0*/  STL.64 [R1+0x188], R10 ;  /* 0x0001880a01007387 */ /* 0x0009e80000100a00 */
[----:B------:R-:W3:Y:S04]  /*1dbb0*/  LDL.LU.64 R14, [R1+0x3b0] ;  /* 0x0003b000010e7983 */ /* 0x000ee80000300a00 */
[----:B------:R2:W-:Y:S01]  /*1dbc0*/  STL.64 [R1+0x180], R24 ;  /* 0x0001801801007387 */ /* 0x0005e20000100a00 */
[----:B-1----:R-:W-:-:S03]  /*1dbd0*/  IMAD.WIDE R2, R0, 0x4, R250 ;  /* 0x0000000400027825 */ /* 0x002fc600078e02fa */
[----:B------:R-:W3:Y:S04]  /*1dbe0*/  LDL.LU.64 R12, [R1+0x3b8] ;  /* 0x0003b800010c7983 */ /* 0x000ee80000300a00 */
[----:B------:R-:W3:Y:S04]  /*1dbf0*/  LDL.LU.64 R250, [R1+0x3d0] ;  /* 0x0003d00001fa7983 */ /* 0x000ee80000300a00 */
[----:B------:R1:W-:Y:S04]  /*1dc00*/  STL.64 [R1+0x178], R2 ;  /* 0x0001780201007387 */ /* 0x0003e80000100a00 */
[----:B------:R4:W-:Y:S04]  /*1dc10*/  LDGSTS.E [R6+-0x76400], [R10.64], !P0 ;  /* 0x89c000000a067fae */ /* 0x0009e8000c121848 */
[----:B------:R1:W-:Y:S04]  /*1dc20*/  LDGSTS.E [R5+-0x76200], [R24.64], !P0 ;  /* 0x89e0000018057fae */ /* 0x0003e8000c121848 */
[----:B------:R1:W-:Y:S04]  /*1dc30*/  LDGSTS.E [R4+-0x74800], [R2.64], !P4 ;  /* 0x8b80000002047fae */ /* 0x0003e8000e121848 */
[----:B----4-:R-:W4:Y:S01]  /*1dc40*/  LDL.LU.64 R10, [R1+0x3e0] ;  /* 0x0003e000010a7983 */ /* 0x010f220000300a00 */
[----:B---3--:R-:W-:-:S04]  /*1dc50*/  IMAD.WIDE R28, R0, 0x4, R22 ;  /* 0x00000004001c7825 */ /* 0x008fc800078e0216 */
[C---:B--2---:R-:W-:Y:S01]  /*1dc60*/  IMAD.WIDE R26, R0.reuse, 0x4, R20 ;  /* 0x00000004001a7825 */ /* 0x044fe200078e0214 */
[----:B------:R2:W-:Y:S03]  /*1dc70*/  STL.64 [R1+0x170], R28 ;  /* 0x0001701c01007387 */ /* 0x0005e60000100a00 */
[C---:B-1----:R-:W-:Y:S01]  /*1dc80*/  IMAD.WIDE R24, R0.reuse, 0x4, R16 ;  /* 0x0000000400187825 */ /* 0x042fe200078e0210 */
[----:B------:R1:W-:Y:S04]  /*1dc90*/  STL.64 [R1+0x168], R26 ;  /* 0x0001681a01007387 */ /* 0x0003e80000100a00 */
[----:B------:R-:W3:Y:S04]  /*1dca0*/  LDL.LU.64 R22, [R1+0x3f0] ;  /* 0x0003f00001167983 */ /* 0x000ee80000300a00 */
[----:B------:R1:W-:Y:S04]  /*1dcb0*/  STL.64 [R1+0x160], R24 ;  /* 0x0001601801007387 */ /* 0x0003e80000100a00 */
[----:B------:R-:W3:Y:S04]  /*1dcc0*/  LDL.LU.64 R20, [R1+0x400] ;  /* 0x0004000001147983 */ /* 0x000ee80000300a00 */
[----:B------:R-:W3:Y:S01]  /*1dcd0*/  LDL.LU.64 R16, [R1+0x410] ;  /* 0x0004100001107983 */ /* 0x000ee20000300a00 */
[----:B------:R-:W-:Y:S01]  /*1dce0*/  IMAD.WIDE R2, R0, 0x4, R248 ;  /* 0x0000000400027825 */ /* 0x000fe200078e02f8 */
[----:B------:R-:W-:-:S02]  /*1dcf0*/  IADD3 R8, R252, -0x11c, RZ ;  /* 0xfffffee4fc087810 */ /* 0x000fc40007ffe0ff */
[----:B------:R2:W-:Y:S04]  /*1dd00*/  LDGSTS.E [R7+-0x74600], [R28.64], !P4 ;  /* 0x8ba000001c077fae */ /* 0x0005e8000e121848 */
[----:B------:R4:W-:Y:S04]  /*1dd10*/  STL.64 [R1+0x158], R2 ;  /* 0x0001580201007387 */ /* 0x0009e80000100a00 */
[----:B------:R-:W3:Y:S01]  /*1dd20*/  LDL.LU.64 R248, [R1+0x420] ;  /* 0x0004200001f87983 */ /* 0x000ee20000300a00 */
[----:B------:R-:W-:-:S03]  /*1dd30*/  ISETP.GE.U32.AND P3, PT, R8, 0x7ffffe65, PT ;  /* 0x7ffffe650800780c */ /* 0x000fc60003f66070 */
[----:B------:R1:W-:Y:S04]  /*1dd40*/  LDGSTS.E [R6+-0x74400], [R26.64], !P4 ;  /* 0x8bc000001a067fae */ /* 0x0003e8000e121848 */
[----:B------:R1:W-:Y:S01]  /*1dd50*/  LDGSTS.E [R5+-0x74200], [R24.64], !P4 ;  /* 0x8be0000018057fae */ /* 0x0003e2000e121848 */
[----:B------:R-:W-:-:S05]  /*1dd60*/  IADD3 R8, R252, -0x120, RZ ;  /* 0xfffffee0fc087810 */ /* 0x000fca0007ffe0ff */
[----:B------:R4:W-:Y:S01]  /*1dd70*/  LDGSTS.E [R4+-0x72800], [R2.64], !P3 ;  /* 0x8d80000002047fae */ /* 0x0009e2000d921848 */
[----:B------:R-:W-:Y:S01]  /*1dd80*/  ISETP.GE.U32.AND P1, PT, R8, 0x7ffffe61, PT ;  /* 0x7ffffe610800780c */ /* 0x000fe20003f26070 */
[----:B--2---:R-:W-:-:S04]  /*1dd90*/  IMAD.WIDE R28, R0, 0x4, R14 ;  /* 0x00000004001c7825 */ /* 0x004fc800078e020e */
[C---:B-1----:R-:W-:Y:S01]  /*1dda0*/  IMAD.WIDE R26, R0.reuse, 0x4, R12 ;  /* 0x00000004001a7825 */ /* 0x042fe200078e020c */
[----:B------:R3:W-:Y:S03]  /*1ddb0*/  STL.64 [R1+0x150], R28 ;  /* 0x0001501c01007387 */ /* 0x0007e60000100a00 */
[C---:B------:R-:W-:Y:S01]  /*1ddc0*/  IMAD.WIDE R24, R0.reuse, 0x4, R250 ;  /* 0x0000000400187825 */ /* 0x040fe200078e02fa */
[----:B------:R1:W-:Y:S04]  /*1ddd0*/  STL.64 [R1+0x148], R26 ;  /* 0x0001481a01007387 */ /* 0x0003e80000100a00 */
[----:B------:R-:W2:Y:S04]  /*1dde0*/  LDL.LU.64 R14, [R1+0x430] ;  /* 0x00043000010e7983 */ /* 0x000ea80000300a00 */
[----:B------:R1:W-:Y:S04]  /*1ddf0*/  STL.64 [R1+0x140], R24 ;  /* 0x0001401801007387 */ /* 0x0003e80000100a00 */
[----:B------:R3:W-:Y:S04]  /*1de00*/  LDGSTS.E [R7+-0x72600], [R28.64], !P3 ;  /* 0x8da000001c077fae */ /* 0x0007e8000d921848 */
[----:B------:R1:W-:Y:S01]  /*1de10*/  LDGSTS.E [R6+-0x72400], [R26.64], !P3 ;  /* 0x8dc000001a067fae */ /* 0x0003e2000d921848 */
[----:B----4-:R-:W-:-:S03]  /*1de20*/  IMAD.WIDE R2, R0, 0x4, R10 ;  /* 0x0000000400027825 */ /* 0x010fc600078e020a */
[----:B------:R4:W-:Y:S04]  /*1de30*/  LDGSTS.E [R5+-0x72200], [R24.64], !P3 ;  /* 0x8de0000018057fae */ /* 0x0009e8000d921848 */
[----:B------:R-:W2:Y:S04]  /*1de40*/  LDL.LU.64 R10, [R1+0x440] ;  /* 0x00044000010a7983 */ /* 0x000ea80000300a00 */
[----:B------:R-:W2:Y:S04]  /*1de50*/  LDL.LU.64 R12, [R1+0x450] ;  /* 0x00045000010c7983 */ /* 0x000ea80000300a00 */
[----:B------:R1:W-:Y:S04]  /*1de60*/  STL.64 [R1+0x138], R2 ;  /* 0x0001380201007387 */ /* 0x0003e80000100a00 */
[----:B------:R-:W2:Y:S04]  /*1de70*/  LDL.LU.64 R250, [R1+0x460] ;  /* 0x0004600001fa7983 */ /* 0x000ea80000300a00 */
[----:B------:R1:W-:Y:S01]  /*1de80*/  LDGSTS.E [R4+-0x70800], [R2.64], !P1 ;  /* 0x8f80000002047fae */ /* 0x0003e2000c921848 */
[----:B---3--:R-:W-:-:S04]  /*1de90*/  IMAD.WIDE R28, R0, 0x4, R22 ;  /* 0x00000004001c7825 */ /* 0x008fc800078e0216 */
[C---:B-1----:R-:W-:Y:S01]  /*1dea0*/  IMAD.WIDE R26, R0.reuse, 0x4, R20 ;  /* 0x00000004001a7825 */ /* 0x042fe200078e0214 */
[----:B------:R-:W-:Y:S03]  /*1deb0*/  STL.64 [R1+0x130], R28 ;  /* 0x0001301c01007387 */ /* 0x000fe60000100a00 */
[C---:B----4-:R-:W-:Y:S01]  /*1dec0*/  IMAD.WIDE R24, R0.reuse, 0x4, R16 ;  /* 0x0000000400187825 */ /* 0x050fe200078e0210 */
[----:B------:R2:W-:Y:S04]  /*1ded0*/  STL.64 [R1+0x128], R26 ;  /* 0x0001281a01007387 */ /* 0x0005e80000100a00 */
[----:B------:R-:W3:Y:S04]  /*1dee0*/  LDL.LU.64 R22, [R1+0x470] ;  /* 0x0004700001167983 */ /* 0x000ee80000300a00 */
[----:B------:R1:W-:Y:S04]  /*1def0*/  STL.64 [R1+0x120], R24 ;  /* 0x0001201801007387 */ /* 0x0003e80000100a00 */
[----:B------:R-:W4:Y:S01]  /*1df00*/  LDL.LU.64 R20, [R1+0x7a8] ;  /* 0x0007a80001147983 */ /* 0x000f220000300a00 */
[----:B------:R-:W-:-:S03]  /*1df10*/  IMAD.WIDE R2, R0, 0x4, R248 ;  /* 0x0000000400027825 */ /* 0x000fc600078e02f8 */
[----:B------:R-:W4:Y:S04]  /*1df20*/  LDL.LU.64 R16, [R1+0x7b8] ;  /* 0x0007b80001107983 */ /* 0x000f280000300a00 */
[----:B------:R1:W-:Y:S04]  /*1df30*/  STL.64 [R1+0x118], R2 ;  /* 0x0001180201007387 */ /* 0x0003e80000100a00 */
[----:B------:R-:W4:Y:S01]  /*1df40*/  LDL.LU.64 R248, [R1+0x7c0] ;  /* 0x0007c00001f87983 */ /* 0x000f220000300a00 */
[----:B------:R-:W-:-:S03]  /*1df50*/  IADD3 R8, R252, -0x124, RZ ;  /* 0xfffffedcfc087810 */ /* 0x000fc60007ffe0ff */
[----:B------:R3:W-:Y:S01]  /*1df60*/  LDGSTS.E [R7+-0x70600], [R28.64], !P1 ;  /* 0x8fa000001c077fae */ /* 0x0007e2000c921848 */
[----:B------:R-:W-:-:S03]  /*1df70*/  ISETP.GE.U32.AND P6, PT, R8, 0x7ffffe5d, PT ;  /* 0x7ffffe5d0800780c */ /* 0x000fc60003fc6070 */
[----:B------:R2:W-:Y:S04]  /*1df80*/  LDGSTS.E [R6+-0x70400], [R26.64], !P1 ;  /* 0x8fc000001a067fae */ /* 0x0005e8000c921848 */
[----:B------:R1:W-:Y:S01]  /*1df90*/  LDGSTS.E [R5+-0x70200], [R24.64], !P1 ;  /* 0x8fe0000018057fae */ /* 0x0003e2000c921848 */
[----:B------:R-:W-:-:S05]  /*1dfa0*/  IADD3 R8, R252, -0x128, RZ ;  /* 0xfffffed8fc087810 */ /* 0x000fca0007ffe0ff */
[----:B------:R1:W-:Y:S01]  /*1dfb0*/  LDGSTS.E [R4+-0x6e800], [R2.64], !P6 ;  /* 0x9180000002047fae */ /* 0x0003e2000f121848 */
[----:B------:R-:W-:Y:S01]  /*1dfc0*/  ISETP.GE.U32.AND P2, PT, R8, 0x7ffffe59, PT ;  /* 0x7ffffe590800780c */ /* 0x000fe20003f46070 */
[----:B--2---:R-:W-:-:S05]  /*1dfd0*/  IMAD.WIDE R26, R0, 0x4, R14 ;  /* 0x00000004001a7825 */ /* 0x004fca00078e020e */
[----:B------:R-:W-:Y:S04]  /*1dfe0*/  STL.64 [R1+0x110], R26 ;  /* 0x0001101a01007387 */ /* 0x000fe80000100a00 */
[----:B------:R4:W-:Y:S01]  /*1dff0*/  LDGSTS.E [R7+-0x6e600], [R26.64], !P6 ;  /* 0x91a000001a077fae */ /* 0x0009e2000f121848 */
[----:B------:R-:W-:-:S04]  /*1e000*/  IMAD.WIDE R10, R0, 0x4, R10 ;  /* 0x00000004000a7825 */ /* 0x000fc800078e020a */
[C---:B-1----:R-:W-:Y:S01]  /*1e010*/  IMAD.WIDE R24, R0.reuse, 0x4, R12 ;  /* 0x0000000400187825 */ /* 0x042fe200078e020c */
[----:B------:R1:W-:Y:S04]  /*1e020*/  STL.64 [R1+0x108], R10 ;  /* 0x0001080a01007387 */ /* 0x0003e80000100a00 */
[----:B------:R-:W2:Y:S04]  /*1e030*/  LDL.LU.64 R14, [R1+0x7c8] ;  /* 0x0007c800010e7983 */ /* 0x000ea80000300a00 */
[----:B------:R1:W-:Y:S01]  /*1e040*/  STL.64 [R1+0x100], R24 ;  /* 0x0001001801007387 */ /* 0x0003e20000100a00 */
[----:B------:R-:W-:-:S03]  /*1e050*/  IMAD.WIDE R2, R0, 0x4, R250 ;  /* 0x0000000400027825 */ /* 0x000fc600078e02fa */
[----:B------:R-:W2:Y:S04]  /*1e060*/  LDL.LU.64 R12, [R1+0x7d0] ;  /* 0x0007d000010c7983 */ /* 0x000ea80000300a00 */
[----:B------:R-:W2:Y:S04]  /*1e070*/  LDL.LU.64 R250, [R1+0x7d8] ;  /* 0x0007d80001fa7983 */ /* 0x000ea80000300a00 */
[----:B------:R1:W-:Y:S04]  /*1e080*/  STL.64 [R1+0xf8], R2 ;  /* 0x0000f80201007387 */ /* 0x0003e80000100a00 */
[----:B------:R1:W-:Y:S04]  /*1e090*/  LDGSTS.E [R6+-0x6e400], [R10.64], !P6 ;  /* 0x91c000000a067fae */ /* 0x0003e8000f121848 */
[----:B------:R3:W-:Y:S04]  /*1e0a0*/  LDGSTS.E [R5+-0x6e200], [R24.64], !P6 ;  /* 0x91e0000018057fae */ /* 0x0007e8000f121848 */
[----:B------:R3:W-:Y:S04]  /*1e0b0*/  LDGSTS.E [R4+-0x6c800], [R2.64], !P2 ;  /* 0x9380000002047fae */ /* 0x0007e8000d121848 */
[----:B-1----:R-:W2:Y:S01]  /*1e0c0*/  LDL.LU.64 R10, [R1+0x7e0] ;  /* 0x0007e000010a7983 */ /* 0x002ea20000300a00 */
[----:B---3--:R-:W-:-:S04]  /*1e0d0*/  IMAD.WIDE R28, R0, 0x4, R22 ;  /* 0x00000004001c7825 */ /* 0x008fc800078e0216 */
[C---:B----4-:R-:W-:Y:S01]  /*1e0e0*/  IMAD.WIDE R26, R0.reuse, 0x4, R20 ;  /* 0x00000004001a7825 */ /* 0x050fe200078e0214 */
[----:B------:R2:W-:Y:S03]  /*1e0f0*/  STL.64 [R1+0xf0], R28 ;  /* 0x0000f01c01007387 */ /* 0x0005e60000100a00 */
[C---:B------:R-:W-:Y:S01]  /*1e100*/  IMAD.WIDE R24, R0.reuse, 0x4, R16 ;  /* 0x0000000400187825 */ /* 0x040fe200078e0210 */
[----:B------:R1:W-:Y:S04]  /*1e110*/  STL.64 [R1+0xe8], R26 ;  /* 0x0000e81a01007387 */ /* 0x0003e80000100a00 */
[----:B------:R-:W3:Y:S04]  /*1e120*/  LDL.LU.64 R22, [R1+0x7e8] ;  /* 0x0007e80001167983 */ /* 0x000ee80000300a00 */
[----:B------:R4:W-:Y:S01]  /*1e130*/  STL.64 [R1+0xe0], R24 ;  /* 0x0000e01801007387 */ /* 0x0009e20000100a00 */
[----:B------:R-:W-:-:S03]  /*1e140*/  IMAD.WIDE R2, R0, 0x4, R248 ;  /* 0x0000000400027825 */ /* 0x000fc600078e02f8 */
[----:B------:R-:W3:Y:S04]  /*1e150*/  LDL.LU.64 R20, [R1+0x7f0] ;  /* 0x0007f00001147983 */ /* 0x000ee80000300a00 */
[----:B------:R-:W3:Y:S04]  /*1e160*/  LDL.LU.64 R16, [R1+0x7f8] ;  /* 0x0007f80001107983 */ /* 0x000ee80000300a00 */
[----:B------:R1:W-:Y:S04]  /*1e170*/  STL.64 [R1+0xd8], R2 ;  /* 0x0000d80201007387 */ /* 0x0003e80000100a00 */
[----:B------:R-:W3:Y:S01]  /*1e180*/  LDL.LU.64 R248, [R1+0x800] ;  /* 0x0008000001f87983 */ /* 0x000ee20000300a00 */
        /* <DEDUP_REMOVED lines=11> */
[C---:B----4-:R-:W-:Y:S01]  /*1e240*/  IMAD.WIDE R24, R0.reuse, 0x4, R250 ;  /* 0x0000000400187825 */ /* 0x050fe200078e02fa */
        /* <DEDUP_REMOVED lines=17> */
[----:B------:R-:W3:Y:S01]  /*1e360*/  LDL.LU.64 R22, [R1+0x828] ;  /* 0x0008280001167983 */ /* 0x000ee20000300a00 */
[----:B------:R-:W-:-:S03]  /*1e370*/  IMAD.WIDE R2, R0, 0x4, R248 ;  /* 0x0000000400027825 */ /* 0x000fc600078e02f8 */
[----:B------:R1:W-:Y:S04]  /*1e380*/  STL.64 [R1+0xa0], R24 ;  /* 0x0000a01801007387 */ /* 0x0003e80000100a00 */
[----:B------:R-:W4:Y:S04]  /*1e390*/  LDL.LU.64 R20, [R1+0x830] ;  /* 0x0008300001147983 */ /* 0x000f280000300a00 */
        /* <DEDUP_REMOVED lines=8> */
[----:B------:R-:W-:-:S04]  /*1e420*/  IADD3 R8, R252, -0x138, RZ ;  /* 0xfffffec8fc087810 */ /* 0x000fc80007ffe0ff */
[----:B------:R-:W-:Y:S01]  /*1e430*/  ISETP.GE.U32.AND P3, PT, R8, 0x7ffffe49, PT ;  /* 0x7ffffe490800780c */ /* 0x000fe20003f66070 */
[----:B------:R1:W-:Y:S01]  /*1e440*/  LDGSTS.E [R4+-0x66800], [R2.64], !P4 ;  /* 0x9980000002047fae */ /* 0x0003e2000e121848 */
        /* <DEDUP_REMOVED lines=21> */
[----:B------:R-:W3:Y:S01]  /*1e5a0*/  LDL.LU.64 R22, [R1+0x868] ;  /* 0x0008680001167983 */ /* 0x000ee20000300a00 */
[----:B------:R-:W-:-:S03]  /*1e5b0*/  IMAD.WIDE R2, R0, 0x4, R248 ;  /* 0x0000000400027825 */ /* 0x000fc600078e02f8 */
[----:B------:R4:W-:Y:S04]  /*1e5c0*/  STL.64 [R1+0x60], R24 ;  /* 0x0000601801007387 */ /* 0x0009e80000100a00 */
[----:B------:R-:W3:Y:S04]  /*1e5d0*/  LDL.LU.64 R20, [R1+0x870] ;  /* 0x0008700001147983 */ /* 0x000ee80000300a00 */
[----:B------:R-:W3:Y:S04]  /*1e5e0*/  LDL.LU.64 R16, [R1+0x878] ;  /* 0x0008780001107983 */ /* 0x000ee80000300a00 */
[----:B------:R1:W-:Y:S04]  /*1e5f0*/  STL.64 [R1+0x58], R2 ;  /* 0x0000580201007387 */ /* 0x0003e80000100a00 */
[----:B------:R-:W3:Y:S01]  /*1e600*/  LDL.LU.64 R248, [R1+0x880] ;  /* 0x0008800001f87983 */ /* 0x000ee20000300a00 */
[----:B------:R-:W-:-:S03]  /*1e610*/  IADD3 R8, R252, -0x13c, RZ ;  /* 0xfffffec4fc087810 */ /* 0x000fc60007ffe0ff */
[----:B------:R2:W-:Y:S01]  /*1e620*/  LDGSTS.E [R7+-0x64600], [R28.64], !P3 ;  /* 0x9ba000001c077fae */ /* 0x0005e2000d921848 */
[----:B------:R-:W-:-:S03]  /*1e630*/  ISETP.GE.U32.AND P1, PT, R8, 0x7ffffe45, PT ;  /* 0x7ffffe450800780c */ /* 0x000fc60003f26070 */
[----:B------:R1:W-:Y:S01]  /*1e640*/  LDGSTS.E [R6+-0x64400], [R26.64], !P3 ;  /* 0x9bc000001a067fae */ /* 0x0003e2000d921848 */
[----:B------:R-:W-:-:S03]  /*1e650*/  IADD3 R8, R252, -0x140, RZ ;  /* 0xfffffec0fc087810 */ /* 0x000fc60007ffe0ff */
[----:B------:R4:W-:Y:S01]  /*1e660*/  LDGSTS.E [R5+-0x64200], [R24.64], !P3 ;  /* 0x9be0000018057fae */ /* 0x0009e2000d921848 */
[----:B------:R-:W-:-:S05]  /*1e670*/  ISETP.GE.U32.AND P6, PT, R8, 0x7ffffe41, PT ;  /* 0x7ffffe410800780c */ /* 0x000fca0003fc6070 */
[----:B------:R1:W-:Y:S01]  /*1e680*/  LDGSTS.E [R4+-0x62800], [R2.64], !P1 ;  /* 0x9d80000002047fae */ /* 0x0003e2000c921848 */
[----:B--2---:R-:W-:-:S04]  /*1e690*/  IMAD.WIDE R28, R0, 0x4, R14 ;  /* 0x00000004001c7825 */ /* 0x004fc800078e020e */
[C---:B-1----:R-:W-:Y:S01]  /*1e6a0*/  IMAD.WIDE R26, R0.reuse, 0x4, R12 ;  /* 0x00000004001a7825 */ /* 0x042fe200078e020c */
[----:B------:R-:W-:Y:S03]  /*1e6b0*/  STL.64 [R1+0x50], R28 ;  /* 0x0000501c01007387 */ /* 0x000fe60000100a00 */
[C---:B----4-:R-:W-:Y:S01]  /*1e6c0*/  IMAD.WIDE R24, R0.reuse, 0x4, R250 ;  /* 0x0000000400187825 */ /* 0x050fe200078e02fa */
[----:B------:R-:W-:Y:S04]  /*1e6d0*/  STL.64 [R1+0x48], R26 ;  /* 0x0000481a01007387 */ /* 0x000fe80000100a00 */
[----:B------:R-:W2:Y:S04]  /*1e6e0*/  LDL.LU.64 R12, [R1+0x888] ;  /* 0x00088800010c7983 */ /* 0x000ea80000300a00 */
[----:B------:R-:W-:Y:S04]  /*1e6f0*/  STL.64 [R1+0x40], R24 ;  /* 0x0000401801007387 */ /* 0x000fe80000100a00 */
        /* <DEDUP_REMOVED lines=10> */
[C---:B------:R-:W-:Y:S01]  /*1e7a0*/  IMAD.WIDE R20, R0.reuse, 0x4, R20 ;  /* 0x0000000400147825 */ /* 0x040fe200078e0214 */
[----:B------:R3:W-:Y:S03]  /*1e7b0*/  STL.64 [R1+0x30], R22 ;  /* 0x0000301601007387 */ /* 0x0007e60000100a00 */
[C---:B------:R-:W-:Y:S01]  /*1e7c0*/  IMAD.WIDE R16, R0.reuse, 0x4, R16 ;  /* 0x0000000400107825 */ /* 0x040fe200078e0210 */
[----:B------:R3:W-:Y:S04]  /*1e7d0*/  STL.64 [R1+0x28], R20 ;  /* 0x0000281401007387 */ /* 0x0007e80000100a00 */
[----:B------:R-:W-:Y:S01]  /*1e7e0*/  STL.64 [R1+0x20], R16 ;  /* 0x0000201001007387 */ /* 0x000fe20000100a00 */
[----:B-1----:R-:W-:-:S03]  /*1e7f0*/  IMAD.WIDE R2, R0, 0x4, R248 ;  /* 0x0000000400027825 */ /* 0x002fc600078e02f8 */
[----:B------:R3:W-:Y:S04]  /*1e800*/  LDGSTS.E [R7+-0x60600], [R22.64], !P6 ;  /* 0x9fa0000016077fae */ /* 0x0007e8000f121848 */
[----:B------:R-:W4:Y:S04]  /*1e810*/  LDL.LU.64 R248, [R1+0x8b0] ;  /* 0x0008b00001f87983 */ /* 0x000f280000300a00 */
[----:B------:R-:W4:Y:S04]  /*1e820*/  LDL.LU.64 R24, [R1+0x938] ;  /* 0x0009380001187983 */ /* 0x000f280000300a00 */
[----:B------:R1:W-:Y:S04]  /*1e830*/  STL.64 [R1+0x18], R2 ;  /* 0x0000180201007387 */ /* 0x0003e80000100a00 */
[----:B---3--:R-:W3:Y:S04]  /*1e840*/  LDL.LU.64 R22, [R1+0x948] ;  /* 0x0009480001167983 */ /* 0x008ee80000300a00 */
[----:B------:R1:W-:Y:S01]  /*1e850*/  LDGSTS.E [R6+-0x60400], [R20.64], !P6 ;  /* 0x9fc0000014067fae */ /* 0x0003e2000f121848 */
[----:B------:R-:W-:-:S03]  /*1e860*/  IADD3 R8, R252, -0x144, RZ ;  /* 0xfffffebcfc087810 */ /* 0x000fc60007ffe0ff */
[----:B------:R2:W-:Y:S04]  /*1e870*/  LDGSTS.E [R5+-0x60200], [R16.64], !P6 ;  /* 0x9fe0000010057fae */ /* 0x0005e8000f121848 */
[----:B-1----:R-:W3:Y:S01]  /*1e880*/  LDL.LU.64 R20, [R1+0x950] ;  /* 0x0009500001147983 */ /* 0x002ee20000300a00 */
        /* <DEDUP_REMOVED lines=15> */
[----:B--2---:R-:W-:-:S05]  /*1e980*/  IMAD.WIDE R12, R0, 0x4, R12 ;  /* 0x00000004000c7825 */ /* 0x004fca00078e020c */
[----:B------:R2:W-:Y:S04]  /*1e990*/  STL.64 [R1+0x10], R12 ;  /* 0x0000100c01007387 */ /* 0x0005e80000100a00 */
[----:B------:R3:W-:Y:S01]  /*1e9a0*/  LDGSTS.E [R7+-0x5e600], [R12.64], !P2 ;  /* 0xa1a000000c077fae */ /* 0x0007e2000d121848 */
[----:B------:R-:W-:-:S04]  /*1e9b0*/  IMAD.WIDE R10, R0, 0x4, R10 ;  /* 0x00000004000a7825 */ /* 0x000fc800078e020a */
[C---:B-1----:R-:W-:Y:S01]  /*1e9c0*/  IMAD.WIDE R2, R0.reuse, 0x4, R14 ;  /* 0x0000000400027825 */ /* 0x042fe200078e020e */
[----:B------:R1:W-:Y:S04]  /*1e9d0*/  STL.64 [R1+0x8], R10 ;  /* 0x0000080a01007387 */ /* 0x0003e80000100a00 */
[----:B------:R-:W-:Y:S04]  /*1e9e0*/  STL.64 [R1], R2 ;  /* 0x0000000201007387 */ /* 0x000fe80000100a00 */
[----:B------:R-:W2:Y:S01]  /*1e9f0*/  LDL.LU.64 R30, [R1+0x958] ;  /* 0x00095800011e7983 */ /* 0x000ea20000300a00 */
[----:B------:R-:W-:-:S03]  /*1ea00*/  IMAD.WIDE R250, R0, 0x4, R250 ;  /* 0x0000000400fa7825 */ /* 0x000fc600078e02fa */
[----:B------:R-:W2:Y:S04]  /*1ea10*/  LDL.LU.64 R28, [R1+0x960] ;  /* 0x00096000011c7983 */ /* 0x000ea80000300a00 */
[----:B------:R-:W2:Y:S04]  /*1ea20*/  LDL.LU.64 R26, [R1+0x968] ;  /* 0x00096800011a7983 */ /* 0x000ea80000300a00 */
[----:B------:R-:W2:Y:S04]  /*1ea30*/  LDL.LU.64 R16, [R1+0x970] ;  /* 0x0009700001107983 */ /* 0x000ea80000300a00 */
[----:B------:R3:W-:Y:S04]  /*1ea40*/  LDGSTS.E [R6+-0x5e400], [R10.64], !P2 ;  /* 0xa1c000000a067fae */ /* 0x0007e8000d121848 */
[----:B------:R-:W-:Y:S04]  /*1ea50*/  STL.64 [R1+0x1928], R250 ;  /* 0x001928fa01007387 */ /* 0x000fe80000100a00 */
[----:B------:R1:W-:Y:S04]  /*1ea60*/  LDGSTS.E [R5+-0x5e200], [R2.64], !P2 ;  /* 0xa1e0000002057fae */ /* 0x0003e8000d121848 */
[----:B------:R-:W2:Y:S01]  /*1ea70*/  LDL.LU.64 R38, [R1+0x980] ;  /* 0x0009800001267983 */ /* 0x000ea20000300a00 */
[----:B------:R-:W-:-:S03]  /*1ea80*/  ISETP.GE.U32.AND P2, PT, R8, 0x7ffffe21, PT ;  /* 0x7ffffe210800780c */ /* 0x000fc60003f46070 */
[----:B------:R1:W-:Y:S04]  /*1ea90*/  LDGSTS.E [R4+-0x5c800], [R250.64], !P5 ;  /* 0xa3800000fa047fae */ /* 0x0003e8000e921848 */
[----:B------:R-:W2:Y:S04]  /*1eaa0*/  LDL.LU.64 R36, [R1+0x988] ;  /* 0x0009880001247983 */ /* 0x000ea80000300a00 */
[----:B------:R-:W2:Y:S01]  /*1eab0*/  LDL.LU.64 R34, [R1+0x998] ;  /* 0x0009980001227983 */ /* 0x000ea20000300a00 */
[----:B----4-:R-:W-:-:S04]  /*1eac0*/  IMAD.WIDE R248, R0, 0x4, R248 ;  /* 0x0000000400f87825 */ /* 0x010fc800078e02f8 */
[C---:B-1----:R-:W-:Y:S02]  /*1ead0*/  IMAD.WIDE R4, R0.reuse, 0x4, R24 ;  /* 0x0000000400047825 */ /* 0x042fe400078e0218 */
[----:B------:R-:W4:Y:S02]  /*1eae0*/  LDL.LU.64 R24, [R1+0x9a0] ;  /* 0x0009a00001187983 */ /* 0x000f240000300a00 */
[C---:B---3--:R-:W-:Y:S02]  /*1eaf0*/  IMAD.WIDE R6, R0.reuse, 0x4, R22 ;  /* 0x0000000400067825 */ /* 0x048fe400078e0216 */
[----:B------:R-:W-:Y:S04]  /*1eb00*/  STL.64 [R1+0x1908], R248 ;  /* 0x001908f801007387 */ /* 0x000fe80000100a00 */
[----:B------:R-:W-:Y:S04]  /*1eb10*/  STL.64 [R1+0x1910], R4 ;  /* 0x0019100401007387 */ /* 0x000fe80000100a00 */
[----:B------:R-:W-:Y:S01]  /*1eb20*/  STL [R1+0x1940], R6 ;  /* 0x0019400601007387 */ /* 0x000fe20000100800 */
[----:B------:R-:W-:-:S03]  /*1eb30*/  IMAD.WIDE R8, R0, 0x4, R20 ;  /* 0x0000000400087825 */ /* 0x000fc600078e0214 */
[----:B------:R-:W-:Y:S04]  /*1eb40*/  STL [R1+0x1918], R7 ;  /* 0x0019180701007387 */ /* 0x000fe80000100800 */
[----:B------:R-:W-:Y:S04]  /*1eb50*/  STL.64 [R1+0x1920], R8 ;  /* 0x0019200801007387 */ /* 0x000fe80000100a00 */
[----:B------:R-:W3:Y:S04]  /*1eb60*/  LDL.LU.64 R46, [R1+0x9a8] ;  /* 0x0009a800012e7983 */ /* 0x000ee80000300a00 */
[----:B------:R-:W3:Y:S04]  /*1eb70*/  LDL.LU.64 R44, [R1+0x9b8] ;  /* 0x0009b800012c7983 */ /* 0x000ee80000300a00 */
[----:B------:R-:W1:Y:S01]  /*1eb80*/  S2R R173, SR_TID.X ;  /* 0x0000000000ad7919 */ /* 0x000e620000002100 */
[----:B--2---:R-:W-:-:S02]  /*1eb90*/  IADD3 R13, R18, 0x100000, RZ ;  /* 0x00100000120d7810 */ /* 0x004fc40007ffe0ff */
[C---:B------:R-:W-:Y:S01]  /*1eba0*/  IADD3 R12, R18.reuse, 0x100000, RZ ;  /* 0x00100000120c7810 */ /* 0x040fe20007ffe0ff */
[----:B------:R-:W2:Y:S01]  /*1ebb0*/  LDL.LU.64 R42, [R1+0x9c8] ;  /* 0x0009c800012a7983 */ /* 0x000ea20000300a00 */
[C---:B------:R-:W-:Y:S02]  /*1ebc0*/  IADD3 R11, R18.reuse, 0x100000, RZ ;  /* 0x00100000120b7810 */ /* 0x040fe40007ffe0ff */
[----:B------:R-:W-:Y:S01]  /*1ebd0*/  IADD3 R10, R18, 0x100000, RZ ;  /* 0x00100000120a7810 */ /* 0x000fe20007ffe0ff */
[----:B------:R1:W-:Y:S01]  /*1ebe0*/  LDGSTS.E [R13+-0x5c600], [R248.64], !P5 ;  /* 0xa3a00000f80d7fae */ /* 0x0003e2000e921848 */
[----:B------:R-:W-:-:S03]  /*1ebf0*/  IADD3 R14, R252, -0x164, RZ ;  /* 0xfffffe9cfc0e7810 */ /* 0x000fc60007ffe0ff */
[----:B------:R1:W-:Y:S01]  /*1ec00*/  LDGSTS.E [R12+-0x5c400], [R4.64], !P5 ;  /* 0xa3c00000040c7fae */ /* 0x0003e2000e921848 */
[----:B------:R-:W-:-:S03]  /*1ec10*/  IADD3 R21, R18, 0x100000, RZ ;  /* 0x0010000012157810 */ /* 0x000fc60007ffe0ff */
[----:B------:R1:W-:Y:S01]  /*1ec20*/  LDGSTS.E [R11+-0x5c200], [R6.64], !P5 ;  /* 0xa3e00000060b7fae */ /* 0x0003e2000e921848 */
[----:B------:R-:W-:-:S03]  /*1ec30*/  ISETP.GE.U32.AND P5, PT, R14, 0x7ffffe1d, PT ;  /* 0x7ffffe1d0e00780c */ /* 0x000fc60003fa6070 */
[----:B------:R1:W-:Y:S02]  /*1ec40*/  LDGSTS.E [R10+-0x5a800], [R8.64], !P0 ;  /* 0xa5800000080a7fae */ /* 0x0003e4000c121848 */
[----:B-1----:R-:W-:Y:S02]  /*1ec50*/  LOP3.LUT R203, R173, 0x7f, RZ, 0xc0, !PT ;  /* 0x0000007fadcb7812 */ /* 0x002fe400078ec0ff */
[----:B------:R-:W2:Y:S01]  /*1ec60*/  LDL.LU.64 R32, [R1+0x9d8] ;  /* 0x0009d80001207983 */ /* 0x000ea20000300a00 */
[C---:B------:R-:W-:Y:S02]  /*1ec70*/  IADD3 R20, R18.reuse, 0x100000, RZ ;  /* 0x0010000012147810 */ /* 0x040fe40007ffe0ff */
[C---:B------:R-:W-:Y:S01]  /*1ec80*/  IADD3 R19, R18.reuse, 0x100000, RZ ;  /* 0x0010000012137810 */ /* 0x040fe20007ffe0ff */
[----:B------:R-:W-:Y:S01]  /*1ec90*/  IMAD.SHL.U32 R233, R203, 0x4, RZ ;  /* 0x00000004cbe97824 */ /* 0x000fe200078e00ff */
[----:B------:R-:W-:Y:S02]  /*1eca0*/  IADD3 R18, R18, 0x100000, RZ ;  /* 0x0010000012127810 */ /* 0x000fe40007ffe0ff */
[----:B------:R-:W-:Y:S01]  /*1ecb0*/  IADD3 R22, R252, -0x168, RZ ;  /* 0xfffffe98fc167810 */ /* 0x000fe20007ffe0ff */
[----:B------:R-:W-:-:S04]  /*1ecc0*/  IMAD.WIDE R10, R0, 0x4, R30 ;  /* 0x00000004000a7825 */ /* 0x000fc800078e021e */
[C---:B------:R-:W-:Y:S01]  /*1ecd0*/  IMAD.WIDE R12, R0.reuse, 0x4, R28 ;  /* 0x00000004000c7825 */ /* 0x040fe200078e021c */
[----:B------:R1:W-:Y:S03]  /*1ece0*/  LDGSTS.E [R21+-0x5a600], [R10.64], !P0 ;  /* 0xa5a000000a157fae */ /* 0x0003e6000c121848 */
[C---:B------:R-:W-:Y:S01]  /*1ecf0*/  IMAD.WIDE R14, R0.reuse, 0x4, R26 ;  /* 0x00000004000e7825 */ /* 0x040fe200078e021a */
[----:B------:R-:W-:Y:S03]  /*1ed00*/  STL.64 [R1+0x18f8], R10 ;  /* 0x0018f80a01007387 */ /* 0x000fe60000100a00 */
[----:B------:R-:W-:Y:S01]  /*1ed10*/  IMAD.WIDE R16, R0, 0x4, R16 ;  /* 0x0000000400107825 */ /* 0x000fe200078e0210 */
[----:B------:R1:W-:Y:S04]  /*1ed20*/  LDGSTS.E [R20+-0x5a400], [R12.64], !P0 ;  /* 0xa5c000000c147fae */ /* 0x0003e8000c121848 */
[----:B------:R1:W-:Y:S04]  /*1ed30*/  STL.64 [R1+0x1900], R12 ;  /* 0x0019000c01007387 */ /* 0x0003e80000100a00 */
[----:B------:R1:W-:Y:S01]  /*1ed40*/  LDGSTS.E [R19+-0x5a200], [R14.64], !P0 ;  /* 0xa5e000000e137fae */ /* 0x0003e2000c121848 */
[----:B------:R-:W-:-:S03]  /*1ed50*/  ISETP.GE.U32.AND P0, PT, R22, 0x7ffffe19, PT ;  /* 0x7ffffe191600780c */ /* 0x000fc60003f06070 */
[----:B------:R-:W-:Y:S01]  /*1ed60*/  STL.64 [R1+0x1930], R14 ;  /* 0x0019300e01007387 */ /* 0x000fe20000100a00 */
[----:B-1----:R-:W-:-:S03]  /*1ed70*/  LOP3.LUT R12, R233, 0x60, RZ, 0x3c, !PT ;  /* 0x00000060e90c7812 */ /* 0x002fc600078e3cff */
[----:B------:R1:W-:Y:S04]  /*1ed80*/  LDGSTS.E [R18+-0x58800], [R16.64], !P4 ;  /* 0xa780000010127fae */ /* 0x0003e8000e121848 */
[----:B------:R-:W-:Y:S01]  /*1ed90*/  STL.64 [R1+0x1938], R16 ;  /* 0x0019381001007387 */ /* 0x000fe20000100a00 */
[----:B------:R-:W-:Y:S01]  /*1eda0*/  IADD3 R29, R12, 0x100000, RZ ;  /* 0x001000000c1d7810 */ /* 0x000fe20007ffe0ff */
[----:B------:R-:W-:Y:S02]  /*1edb0*/  IMAD.WIDE R20, R0, 0x4, R36 ;  /* 0x0000000400147825 */ /* 0x000fe400078e0224 */
[----:B------:R-:W2:Y:S01]  /*1edc0*/  LDL.LU.64 R54, [R1+0x9e8] ;  /* 0x0009e80001367983 */ /* 0x000ea20000300a00 */
[----:B------:R-:W-:Y:S01]  /*1edd0*/  IADD3 R28, R12, 0x100000, RZ ;  /* 0x001000000c1c7810 */ /* 0x000fe20007ffe0ff */
[----:B------:R-:W-:-:S02]  /*1ede0*/  IMAD.WIDE R22, R0, 0x4, R34 ;  /* 0x0000000400167825 */ /* 0x000fc400078e0222 */
[----:B------:R-:W2:Y:S02]  /*1edf0*/  LDL.LU.64 R52, [R1+0x9f8] ;  /* 0x0009f80001347983 */ /* 0x000ea40000300a00 */
[----:B-1----:R-:W-:Y:S02]  /*1ee00*/  IMAD.WIDE R18, R0, 0x4, R38 ;  /* 0x0000000400127825 */ /* 0x002fe400078e0226 */
[----:B------:R-:W2:Y:S01]  /*1ee10*/  LDL.LU.64 R50, [R1+0xa08] ;  /* 0x000a080001327983 */ /* 0x000ea20000300a00 */
[----:B------:R-:W-:-:S03]  /*1ee20*/  IADD3 R27, R12, 0x100000, RZ ;  /* 0x001000000c1b7810 */ /* 0x000fc60007ffe0ff */
[----:B------:R-:W2:Y:S01]  /*1ee30*/  LDL.LU.64 R40, [R1+0xa18] ;  /* 0x000a180001287983 */ /* 0x000ea20000300a00 */
[----:B------:R-:W-:-:S03]  /*1ee40*/  IADD3 R26, R12, 0x100000, RZ ;  /* 0x001000000c1a7810 */ /* 0x000fc60007ffe0ff */
[----:B------:R-:W-:Y:S04]  /*1ee50*/  STL.64 [R1+0x1948], R18 ;  /* 0x0019481201007387 */ /* 0x000fe80000100a00 */
[----:B------:R1:W-:Y:S04]  /*1ee60*/  STL.64 [R1+0x1950], R20 ;  /* 0x0019501401007387 */ /* 0x0003e80000100a00 */
[----:B------:R1:W-:Y:S04]  /*1ee70*/  LDGSTS.E [R29+-0x58600], [R18.64], !P4 ;  /* 0xa7a00000121d7fae */ /* 0x0003e8000e121848 */
[----:B------:R1:W-:Y:S04]  /*1ee80*/  STL.64 [R1+0x1958], R22 ;  /* 0x0019581601007387 */ /* 0x0003e80000100a00 */
[----:B------:R1:W-:Y:S04]  /*1ee90*/  LDGSTS.E [R28+-0x58400], [R20.64], !P4 ;  /* 0xa7c00000141c7fae */ /* 0x0003e8000e121848 */
[----:B------:R3:W-:Y:S01]  /*1eea0*/  LDGSTS.E [R27+-0x58200], [R22.64], !P4 ;  /* 0xa7e00000161b7fae */ /* 0x0007e2000e121848 */
[----:B----4-:R-:W-:-:S05]  /*1eeb0*/  IMAD.WIDE R24, R0, 0x4, R24 ;  /* 0x0000000400187825 */ /* 0x010fca00078e0218 */
[----:B------:R-:W-:Y:S04]  /*1eec0*/  STL.64 [R1+0x1960], R24 ;  /* 0x0019601801007387 */ /* 0x000fe80000100a00 */
[----:B------:R-:W4:Y:S04]  /*1eed0*/  LDL.LU.64 R62, [R1+0xa28] ;  /* 0x000a2800013e7983 */ /* 0x000f280000300a00 */
[----:B------:R3:W-:Y:S04]  /*1eee0*/  LDGSTS.E [R26+-0x56800], [R24.64], !P3 ;  /* 0xa9800000181a7fae */ /* 0x0007e8000d921848 */
[----:B------:R-:W4:Y:S04]  /*1eef0*/  LDL.LU.64 R60, [R1+0xa30] ;  /* 0x000a3000013c7983 */ /* 0x000f280000300a00 */
[----:B------:R-:W4:Y:S04]  /*1ef00*/  LDL.LU.64 R58, [R1+0xa38] ;  /* 0x000a3800013a7983 */ /* 0x000f280000300a00 */
[----:B------:R-:W4:Y:S01]  /*1ef10*/  LDL.LU.64 R48, [R1+0xa48] ;  /* 0x000a480001307983 */ /* 0x000f220000300a00 */
[----:B---3--:R-:W-:-:S04]  /*1ef20*/  IMAD.WIDE R26, R0, 0x4, R46 ;  /* 0x00000004001a7825 */ /* 0x008fc800078e022e */
[----:B-1----:R-:W-:Y:S01]  /*1ef30*/  IMAD.WIDE R28, R0, 0x4, R44 ;  /* 0x00000004001c7825 */ /* 0x002fe200078e022c */
[----:B------:R-:W-:Y:S04]  /*1ef40*/  STL.64 [R1+0x1968], R26 ;  /* 0x0019681a01007387 */ /* 0x000fe80000100a00 */
[----:B------:R1:W-:Y:S04]  /*1ef50*/  STL.64 [R1+0x1970], R28 ;  /* 0x0019701c01007387 */ /* 0x0003e80000100a00 */
[----:B------:R-:W3:Y:S01]  /*1ef60*/  LDL.LU.64 R70, [R1+0xa50] ;  /* 0x000a500001467983 */ /* 0x000ee20000300a00 */
[----:B------:R-:W-:-:S02]  /*1ef70*/  IADD3 R30, R252, -0x16c, RZ ;  /* 0xfffffe94fc1e7810 */ /* 0x000fc40007ffe0ff */
[----:B------:R-:W-:Y:S01]  /*1ef80*/  IADD3 R37, R12, 0x100000, RZ ;  /* 0x001000000c257810 */ /* 0x000fe20007ffe0ff */
[----:B------:R-:W3:Y:S01]  /*1ef90*/  LDL.LU.64 R68, [R1+0xa58] ;  /* 0x000a580001447983 */ /* 0x000ee20000300a00 */
[----:B------:R-:W-:Y:S01]  /*1efa0*/  ISETP.GE.U32.AND P4, PT, R30, 0x7ffffe15, PT ;  /* 0x7ffffe151e00780c */ /* 0x000fe20003f86070 */
[----:B--2---:R-:W-:Y:S01]  /*1efb0*/  IMAD.WIDE R30, R0, 0x4, R42 ;  /* 0x00000004001e7825 */ /* 0x004fe200078e022a */
[C---:B------:R-:W-:Y:S01]  /*1efc0*/  IADD3 R36, R12.reuse, 0x100000, RZ ;  /* 0x001000000c247810 */ /* 0x040fe20007ffe0ff */
[----:B------:R2:W-:Y:S01]  /*1efd0*/  LDGSTS.E [R37+-0x56600], [R26.64], !P3 ;  /* 0xa9a000001a257fae */ /* 0x0005e2000d921848 */
[C---:B------:R-:W-:Y:S02]  /*1efe0*/  IADD3 R35, R12.reuse, 0x100000, RZ ;  /* 0x001000000c237810 */ /* 0x040fe40007ffe0ff */
[----:B------:R-:W-:Y:S01]  /*1eff0*/  IADD3 R34, R12, 0x100000, RZ ;  /* 0x001000000c227810 */ /* 0x000fe20007ffe0ff */
[----:B------:R2:W-:Y:S01]  /*1f000*/  LDGSTS.E [R36+-0x56400], [R28.64], !P3 ;  /* 0xa9c000001c247fae */ /* 0x0005e2000d921848 */
[----:B------:R-:W-:-:S03]  /*1f010*/  IADD3 R38, R252, -0x170, RZ ;  /* 0xfffffe90fc267810 */ /* 0x000fc60007ffe0ff */
[----:B------:R1:W-:Y:S01]  /*1f020*/  LDGSTS.E [R35+-0x56200], [R30.64], !P3 ;  /* 0xa9e000001e237fae */ /* 0x0003e2000d921848 */
[----:B------:R-:W-:Y:S01]  /*1f030*/  IMAD.WIDE R32, R0, 0x4, R32 ;  /* 0x0000000400207825 */ /* 0x000fe200078e0220 */
[----:B------:R-:W-:Y:S02]  /*1f040*/  IADD3 R45, R12, 0x100000, RZ ;  /* 0x001000000c2d7810 */ /* 0x000fe40007ffe0ff */
[----:B------:R-:W3:Y:S01]  /*1f050*/  LDL.LU.64 R66, [R1+0xa68] ;  /* 0x000a680001427983 */ /* 0x000ee20000300a00 */
[----:B------:R-:W-:-:S03]  /*1f060*/  ISETP.GE.U32.AND P3, PT, R38, 0x7ffffe11, PT ;  /* 0x7ffffe112600780c */ /* 0x000fc60003f66070 */
[----:B------:R1:W-:Y:S01]  /*1f070*/  LDGSTS.E [R34+-0x54800], [R32.64], !P1 ;  /* 0xab80000020227fae */ /* 0x0003e2000c921848 */
[C---:B------:R-:W-:Y:S02]  /*1f080*/  IADD3 R44, R12.reuse, 0x100000, RZ ;  /* 0x001000000c2c7810 */ /* 0x040fe40007ffe0ff */
[C---:B------:R-:W-:Y:S01]  /*1f090*/  IADD3 R43, R12.reuse, 0x100000, RZ ;  /* 0x001000000c2b7810 */ /* 0x040fe20007ffe0ff */
[----:B------:R-:W3:Y:S01]  /*1f0a0*/  LDL.LU.64 R56, [R1+0xa70] ;  /* 0x000a700001387983 */ /* 0x000ee20000300a00 */
[----:B------:R-:W-:Y:S02]  /*1f0b0*/  IADD3 R42, R12, 0x100000, RZ ;  /* 0x001000000c2a7810 */ /* 0x000fe40007ffe0ff */
[----:B------:R-:W-:Y:S01]  /*1f0c0*/  IADD3 R46, R252, -0x174, RZ ;  /* 0xfffffe8cfc2e7810 */ /* 0x000fe20007ffe0ff */
[----:B------:R-:W3:Y:S04]  /*1f0d0*/  LDL.LU.64 R78, [R1+0xa78] ;  /* 0x000a7800014e7983 */ /* 0x000ee80000300a00 */
[----:B------:R-:W3:Y:S04]  /*1f0e0*/  LDL.LU.64 R76, [R1+0xa80] ;  /* 0x000a8000014c7983 */ /* 0x000ee80000300a00 */
[----:B------:R-:W3:Y:S04]  /*1f0f0*/  LDL.LU.64 R74, [R1+0xa88] ;  /* 0x000a8800014a7983 */ /* 0x000ee80000300a00 */
[----:B------:R-:W3:Y:S04]  /*1f100*/  LDL.LU.64 R64, [R1+0xa98] ;  /* 0x000a980001407983 */ /* 0x000ee80000300a00 */
[----:B------:R-:W3:Y:S04]  /*1f110*/  LDL.LU.64 R84, [R1+0xaa8] ;  /* 0x000aa80001547983 */ /* 0x000ee80000300a00 */
[----:B------:R-:W3:Y:S01]  /*1f120*/  LDL.LU.64 R82, [R1+0xab8] ;  /* 0x000ab80001527983 */ /* 0x000ee20000300a00 */
[----:B-1----:R-:W-:-:S04]  /*1f130*/  IMAD.WIDE R34, R0, 0x4, R54 ;  /* 0x0000000400227825 */ /* 0x002fc800078e0236 */
[C---:B--2---:R-:W-:Y:S01]  /*1f140*/  IMAD.WIDE R36, R0.reuse, 0x4, R52 ;  /* 0x0000000400247825 */ /* 0x044fe200078e0234 */
[----:B------:R1:W-:Y:S03]  /*1f150*/  LDGSTS.E [R45+-0x54600], [R34.64], !P1 ;  /* 0xaba00000222d7fae */ /* 0x0003e6000c921848 */
[C---:B------:R-:W-:Y:S01]  /*1f160*/  IMAD.WIDE R38, R0.reuse, 0x4, R50 ;  /* 0x0000000400267825 */ /* 0x040fe200078e0232 */
[----:B------:R1:W-:Y:S03]  /*1f170*/  LDGSTS.E [R44+-0x54400], [R36.64], !P1 ;  /* 0xabc00000242c7fae */ /* 0x0003e6000c921848 */
[----:B------:R-:W-:Y:S01]  /*1f180*/  IMAD.WIDE R40, R0, 0x4, R40 ;  /* 0x0000000400287825 */ /* 0x000fe200078e0228 */
[----:B------:R4:W-:Y:S01]  /*1f190*/  LDGSTS.E [R43+-0x54200], [R38.64], !P1 ;  /* 0xabe00000262b7fae */ /* 0x0009e2000c921848 */
[----:B------:R-:W-:-:S03]  /*1f1a0*/  IADD3 R53, R12, 0x100000, RZ ;  /* 0x001000000c357810 */ /* 0x000fc60007ffe0ff */
[----:B------:R4:W-:Y:S01]  /*1f1b0*/  LDGSTS.E [R42+-0x52800], [R40.64], !P6 ;  /* 0xad800000282a7fae */ /* 0x0009e2000f121848 */
[----:B------:R-:W-:Y:S02]  /*1f1c0*/  ISETP.GE.U32.AND P1, PT, R46, 0x7ffffe0d, PT ;  /* 0x7ffffe0d2e00780c */ /* 0x000fe40003f26070 */
[C---:B------:R-:W-:Y:S02]  /*1f1d0*/  IADD3 R52, R12.reuse, 0x100000, RZ ;  /* 0x001000000c347810 */ /* 0x040fe40007ffe0ff */
[C---:B------:R-:W-:Y:S02]  /*1f1e0*/  IADD3 R51, R12.reuse, 0x100000, RZ ;  /* 0x001000000c337810 */ /* 0x040fe40007ffe0ff */
[----:B------:R-:W-:Y:S01]  /*1f1f0*/  IADD3 R50, R12, 0x100000, RZ ;  /* 0x001000000c327810 */ /* 0x000fe20007ffe0ff */
[----:B----4-:R-:W-:-:S05]  /*1f200*/  IMAD.WIDE R42, R0, 0x4, R62 ;  /* 0x00000004002a7825 */ /* 0x010fca00078e023e */
[----:B------:R2:W-:Y:S01]  /*1f210*/  LDGSTS.E [R53+-0x52600], [R42.64], !P6 ;  /* 0xada000002a357fae */ /* 0x0005e2000f121848 */
[----:B-1----:R-:W-:-:S04]  /*1f220*/  IMAD.WIDE R44, R0, 0x4, R60 ;  /* 0x00000004002c7825 */ /* 0x002fc800078e023c */
[C---:B------:R-:W-:Y:S01]  /*1f230*/  IMAD.WIDE R46, R0.reuse, 0x4, R58 ;  /* 0x00000004002e7825 */ /* 0x040fe200078e023a */
[----:B------:R2:W-:Y:S03]  /*1f240*/  LDGSTS.E [R52+-0x52400], [R44.64], !P6 ;  /* 0xadc000002c347fae */ /* 0x0005e6000f121848 */
[C---:B------:R-:W-:Y:S01]  /*1f250*/  IMAD.WIDE R48, R0.reuse, 0x4, R48 ;  /* 0x0000000400307825 */ /* 0x040fe200078e0230 */
[----:B------:R3:W-:Y:S04]  /*1f260*/  LDGSTS.E [R51+-0x52200], [R46.64], !P6 ;  /* 0xade000002e337fae */ /* 0x0007e8000f121848 */
[----:B------:R3:W-:Y:S02]  /*1f270*/  LDGSTS.E [R50+-0x50800], [R48.64], !P2 ;  /* 0xaf80000030327fae */ /* 0x0007e4000d121848 */
[----:B---3--:R-:W-:-:S02]  /*1f280*/  IMAD.WIDE R50, R0, 0x4, R70 ;  /* 0x0000000400327825 */ /* 0x008fc400078e0246 */
[----:B------:R-:W3:Y:S04]  /*1f290*/  LDL.LU.64 R70, [R1+0xac8] ;  /* 0x000ac80001467983 */ /* 0x000ee80000300a00 */
        /* <DEDUP_REMOVED lines=14> */
[----:B------:R-:W4:Y:S01]  /*1f380*/  LDL.LU.64 R116, [R1+0xb40] ;  /* 0x000b400001747983 */ /* 0x000f220000300a00 */
[----:B------:R-:W-:Y:S01]  /*1f390*/  IADD3 R54, R252, -0x178, RZ ;  /* 0xfffffe88fc367810 */ /* 0x000fe20007ffe0ff */
[----:B--2---:R-:W-:Y:S01]  /*1f3a0*/  IMAD.WIDE R52, R0, 0x4, R68 ;  /* 0x0000000400347825 */ /* 0x004fe200078e0244 */
[----:B------:R-:W-:Y:S01]  /*1f3b0*/  IADD3 R61, R12, 0x100000, RZ ;  /* 0x001000000c3d7810 */ /* 0x000fe20007ffe0ff */
[----:B------:R-:W2:Y:S01]  /*1f3c0*/  LDL.LU.64 R114, [R1+0xb48] ;  /* 0x000b480001727983 */ /* 0x000ea20000300a00 */
[----:B------:R-:W-:Y:S01]  /*1f3d0*/  ISETP.GE.U32.AND P6, PT, R54, 0x7ffffe09, PT ;  /* 0x7ffffe093600780c */ /* 0x000fe20003fc6070 */
[----:B------:R-:W-:Y:S01]  /*1f3e0*/  IMAD.WIDE R54, R0, 0x4, R66 ;  /* 0x0000000400367825 */ /* 0x000fe200078e0242 */
[C---:B------:R-:W-:Y:S01]  /*1f3f0*/  IADD3 R60, R12.reuse, 0x100000, RZ ;  /* 0x001000000c3c7810 */ /* 0x040fe20007ffe0ff */
[----:B------:R1:W-:Y:S01]  /*1f400*/  LDGSTS.E [R61+-0x50600], [R50.64], !P2 ;  /* 0xafa00000323d7fae */ /* 0x0003e2000d121848 */
[----:B------:R-:W-:Y:S01]  /*1f410*/  IADD3 R59, R12, 0x100000, RZ ;  /* 0x001000000c3b7810 */ /* 0x000fe20007ffe0ff */
[----:B------:R-:W-:Y:S01]  /*1f420*/  IMAD.WIDE R56, R0, 0x4, R56 ;  /* 0x0000000400387825 */ /* 0x000fe200078e0238 */
[----:B------:R-:W-:Y:S01]  /*1f430*/  IADD3 R58, R12, 0x100000, RZ ;  /* 0x001000000c3a7810 */ /* 0x000fe20007ffe0ff */
[----:B------:R1:W-:Y:S01]  /*1f440*/  LDGSTS.E [R60+-0x50400], [R52.64], !P2 ;  /* 0xafc00000343c7fae */ /* 0x0003e2000d121848 */
[----:B------:R-:W-:-:S03]  /*1f450*/  IADD3 R62, R252, -0x17c, RZ ;  /* 0xfffffe84fc3e7810 */ /* 0x000fc60007ffe0ff */
[----:B------:R1:W-:Y:S01]  /*1f460*/  LDGSTS.E [R59+-0x50200], [R54.64], !P2 ;  /* 0xafe00000363b7fae */ /* 0x0003e2000d121848 */
[----:B------:R-:W-:-:S03]  /*1f470*/  IADD3 R69, R12, 0x100000, RZ ;  /* 0x001000000c457810 */ /* 0x000fc60007ffe0ff */
[----:B------:R1:W-:Y:S01]  /*1f480*/  LDGSTS.E [R58+-0x4e800], [R56.64], !P5 ;  /* 0xb1800000383a7fae */ /* 0x0003e2000e921848 */
[----:B------:R-:W-:Y:S01]  /*1f490*/  ISETP.GE.U32.AND P2, PT, R62, 0x7ffffe05, PT ;  /* 0x7ffffe053e00780c */ /* 0x000fe20003f46070 */
[----:B------:R-:W-:Y:S01]  /*1f4a0*/  IMAD.WIDE R62, R0, 0x4, R74 ;  /* 0x00000004003e7825 */ /* 0x000fe200078e024a */
[C---:B------:R-:W-:Y:S01]  /*1f4b0*/  IADD3 R68, R12.reuse, 0x100000, RZ ;  /* 0x001000000c447810 */ /* 0x040fe20007ffe0ff */
[----:B------:R-:W2:Y:S01]  /*1f4c0*/  LDL.LU.64 R104, [R1+0xb50] ;  /* 0x000b500001687983 */ /* 0x000ea20000300a00 */
[----:B------:R-:W-:Y:S01]  /*1f4d0*/  IADD3 R67, R12, 0x100000, RZ ;  /* 0x001000000c437810 */ /* 0x000fe20007ffe0ff */
[----:B-1----:R-:W-:Y:S01]  /*1f4e0*/  IMAD.WIDE R60, R0, 0x4, R76 ;  /* 0x00000004003c7825 */ /* 0x002fe200078e024c */
[----:B------:R-:W-:Y:S01]  /*1f4f0*/  IADD3 R66, R12, 0x100000, RZ ;  /* 0x001000000c427810 */ /* 0x000fe20007ffe0ff */
[----:B------:R-:W2:Y:S02]  /*1f500*/  LDL.LU.64 R106, [R1+0xb58] ;  /* 0x000b5800016a7983 */ /* 0x000ea40000300a00 */
[C---:B------:R-:W-:Y:S01]  /*1f510*/  IMAD.WIDE R58, R0.reuse, 0x4, R78 ;  /* 0x00000004003a7825 */ /* 0x040fe200078e024e */
[----:B------:R-:W-:Y:S01]  /*1f520*/  LOP3.LUT R11, R173, 0x7f, RZ, 0xc0, !PT ;  /* 0x0000007fad0b7812 */ /* 0x000fe200078ec0ff */
[----:B------:R-:W2:Y:S02]  /*1f530*/  LDL.LU.64 R122, [R1+0xb60] ;  /* 0x000b6000017a7983 */ /* 0x000ea40000300a00 */
[----:B------:R-:W-:Y:S01]  /*1f540*/  IMAD.WIDE R64, R0, 0x4, R64 ;  /* 0x0000000400407825 */ /* 0x000fe200078e0240 */
[----:B------:R-:W-:Y:S01]  /*1f550*/  IADD3 R75, R252, -0x100, RZ ;  /* 0xffffff00fc4b7810 */ /* 0x000fe20007ffe0ff */
[----:B------:R1:W-:Y:S01]  /*1f560*/  LDGSTS.E [R69+-0x4e600], [R58.64], !P5 ;  /* 0xb1a000003a457fae */ /* 0x0003e2000e921848 */
[----:B------:R-:W-:-:S03]  /*1f570*/  IADD3 R77, R12, 0x100000, RZ ;  /* 0x001000000c4d7810 */ /* 0x000fc60007ffe0ff */
[----:B------:R1:W-:Y:S01]  /*1f580*/  LDGSTS.E [R68+-0x4e400], [R60.64], !P5 ;  /* 0xb1c000003c447fae */ /* 0x0003e2000e921848 */
[----:B------:R-:W-:-:S03]  /*1f590*/  IADD3 R76, R12, 0x100000, RZ ;  /* 0x001000000c4c7810 */ /* 0x000fc60007ffe0ff */
[----:B------:R1:W-:Y:S01]  /*1f5a0*/  LDGSTS.E [R67+-0x4e200], [R62.64], !P5 ;  /* 0xb1e000003e437fae */ /* 0x0003e2000e921848 */
[----:B------:R-:W-:-:S03]  /*1f5b0*/  ISETP.GE.AND P5, PT, R11, R75, PT ;  /* 0x0000004b0b00720c */ /* 0x000fc60003fa6270 */
[----:B------:R1:W-:Y:S01]  /*1f5c0*/  LDGSTS.E [R66+-0x4c800], [R64.64], !P0 ;  /* 0xb380000040427fae */ /* 0x0003e2000c121848 */
[----:B------:R-:W-:Y:S01]  /*1f5d0*/  IADD3 R75, R12, 0x100000, RZ ;  /* 0x001000000c4b7810 */ /* 0x000fe20007ffe0ff */
[----:B-1----:R-:W-:Y:S01]  /*1f5e0*/  IMAD.WIDE R68, R0, 0x4, R82 ;  /* 0x0000000400447825 */ /* 0x002fe200078e0252 */
[----:B------:R-:W-:Y:S01]  /*1f5f0*/  IADD3 R74, R12, 0x100000, RZ ;  /* 0x001000000c4a7810 */ /* 0x000fe20007ffe0ff */
[----:B------:R-:W2:Y:S02]  /*1f600*/  LDL.LU.64 R120, [R1+0xb68] ;  /* 0x000b680001787983 */ /* 0x000ea40000300a00 */
[----:B------:R-:W-:Y:S01]  /*1f610*/  IMAD.WIDE R66, R0, 0x4, R84 ;  /* 0x0000000400427825 */ /* 0x000fe200078e0254 */
[----:B------:R-:W-:Y:S01]  /*1f620*/  IADD3 R78, R252, -0x181, RZ ;  /* 0xfffffe7ffc4e7810 */ /* 0x000fe20007ffe0ff */
[----:B------:R-:W2:Y:S04]  /*1f630*/  LDL.LU.64 R130, [R1+0xb70] ;  /* 0x000b700001827983 */ /* 0x000ea80000300a00 */
[----:B------:R1:W-:Y:S01]  /*1f640*/  LDGSTS.E [R77+-0x4c600], [R66.64], !P0 ;  /* 0xb3a00000424d7fae */ /* 0x0003e2000c121848 */
[----:B------:R-:W-:-:S03]  /*1f650*/  IADD3 R85, R12, 0x100000, RZ ;  /* 0x001000000c557810 */ /* 0x000fc60007ffe0ff */
[----:B------:R1:W-:Y:S01]  /*1f660*/  LDGSTS.E [R76+-0x4c400], [R68.64], !P0 ;  /* 0xb3c00000444c7fae */ /* 0x0003e2000c121848 */
[C---:B------:R-:W-:Y:S02]  /*1f670*/  IADD3 R84, R12.reuse, 0x100000, RZ ;  /* 0x001000000c547810 */ /* 0x040fe40007ffe0ff */
[C---:B------:R-:W-:Y:S01]  /*1f680*/  IADD3 R83, R12.reuse, 0x100000, RZ ;  /* 0x001000000c537810 */ /* 0x040fe20007ffe0ff */
[----:B------:R-:W2:Y:S01]  /*1f690*/  LDL.LU.64 R128, [R1+0xb78] ;  /* 0x000b780001807983 */ /* 0x000ea20000300a00 */
[----:B------:R-:W-:Y:S02]  /*1f6a0*/  IADD3 R82, R12, 0x100000, RZ ;  /* 0x001000000c527810 */ /* 0x000fe40007ffe0ff */
[----:B------:R-:W-:Y:S01]  /*1f6b0*/  IADD3 R86, R252, -0x185, RZ ;  /* 0xfffffe7bfc567810 */ /* 0x000fe20007ffe0ff */
[----:B---3--:R-:W-:-:S04]  /*1f6c0*/  IMAD.WIDE R70, R0, 0x4, R70 ;  /* 0x0000000400467825 */ /* 0x008fc800078e0246 */
[----:B----4-:R-:W-:Y:S01]  /*1f6d0*/  IMAD.WIDE R72, R0, 0x4, R72 ;  /* 0x0000000400487825 */ /* 0x010fe200078e0248 */
[----:B------:R3:W-:Y:S01]  /*1f6e0*/  LDGSTS.E [R75+-0x4c200], [R70.64], !P0 ;  /* 0xb3e00000464b7fae */ /* 0x0007e2000c121848 */
[----:B------:R-:W-:-:S03]  /*1f6f0*/  ISETP.GE.U32.AND P0, PT, R78, 0x7ffffe00, PT ;  /* 0x7ffffe004e00780c */ /* 0x000fc60003f06070 */
[----:B------:R3:W-:Y:S01]  /*1f700*/  LDGSTS.E [R74+-0x4a800], [R72.64], !P4 ;  /* 0xb5800000484a7fae */ /* 0x0007e2000e121848 */
[----:B-1----:R-:W-:-:S04]  /*1f710*/  IMAD.WIDE R76, R0, 0x4, R92 ;  /* 0x00000004004c7825 */ /* 0x002fc800078e025c */
[----:B------:R-:W-:-:S04]  /*1f720*/  IMAD.WIDE R78, R0, 0x4, R90 ;  /* 0x00000004004e7825 */ /* 0x000fc800078e025a */
[----:B---3--:R-:W-:-:S04]  /*1f730*/  IMAD.WIDE R74, R0, 0x4, R94 ;  /* 0x00000004004a7825 */ /* 0x008fc800078e025e */
[----:B------:R-:W-:Y:S01]  /*1f740*/  IMAD.WIDE R80, R0, 0x4, R80 ;  /* 0x0000000400507825 */ /* 0x000fe200078e0250 */
[----:B------:R1:W-:Y:S01]  /*1f750*/  LDGSTS.E [R85+-0x4a600], [R74.64], !P4 ;  /* 0xb5a000004a557fae */ /* 0x0003e2000e121848 */
[----:B------:R-:W-:-:S03]  /*1f760*/  IADD3 R93, R12, 0x100000, RZ ;  /* 0x001000000c5d7810 */ /* 0x000fc60007ffe0ff */
[----:B------:R1:W-:Y:S01]  /*1f770*/  LDGSTS.E [R84+-0x4a400], [R76.64], !P4 ;  /* 0xb5c000004c547fae */ /* 0x0003e2000e121848 */
[----:B------:R-:W-:-:S03]  /*1f780*/  IADD3 R92, R12, 0x100000, RZ ;  /* 0x001000000c5c7810 */ /* 0x000fc60007ffe0ff */
[----:B------:R3:W-:Y:S01]  /*1f790*/  LDGSTS.E [R83+-0x4a200], [R78.64], !P4 ;  /* 0xb5e000004e537fae */ /* 0x0007e2000e121848 */
[----:B------:R-:W-:-:S03]  /*1f7a0*/  ISETP.GE.U32.AND P4, PT, R86, 0x7ffffdfc, PT ;  /* 0x7ffffdfc5600780c */ /* 0x000fc60003f86070 */
[----:B------:R3:W-:Y:S01]  /*1f7b0*/  LDGSTS.E [R82+-0x48800], [R80.64], !P3 ;  /* 0xb780000050527fae */ /* 0x0007e2000d921848 */
[----:B------:R-:W-:Y:S01]  /*1f7c0*/  IADD3 R91, R12, 0x100000, RZ ;  /* 0x001000000c5b7810 */ /* 0x000fe20007ffe0ff */
[----:B------:R-:W-:Y:S01]  /*1f7d0*/  IMAD.WIDE R86, R0, 0x4, R98 ;  /* 0x0000000400567825 */ /* 0x000fe200078e0262 */
[----:B------:R-:W-:-:S03]  /*1f7e0*/  IADD3 R90, R12, 0x100000, RZ ;  /* 0x001000000c5a7810 */ /* 0x000fc60007ffe0ff */
[----:B-1----:R-:W-:-:S04]  /*1f7f0*/  IMAD.WIDE R84, R0, 0x4, R100 ;  /* 0x0000000400547825 */ /* 0x002fc800078e0264 */
[----:B---3--:R-:W-:Y:S01]  /*1f800*/  IMAD.WIDE R82, R0, 0x4, R102 ;  /* 0x0000000400527825 */ /* 0x008fe200078e0266 */
[----:B------:R-:W-:-:S03]  /*1f810*/  IADD3 R94, R252, -0x189, RZ ;  /* 0xfffffe77fc5e7810 */ /* 0x000fc60007ffe0ff */
        /* <DEDUP_REMOVED lines=12> */
[----:B---3--:R-:W-:-:S04]  /*1f8e0*/  IMAD.WIDE R90, R0, 0x4, R112 ;  /* 0x00000004005a7825 */ /* 0x008fc800078e0270 */
[C---:B------:R-:W-:Y:S01]  /*1f8f0*/  IMAD.WIDE R96, R0.reuse, 0x4, R96 ;  /* 0x0000000400607825 */ /* 0x040fe200078e0260 */
[----:B------:R1:W-:Y:S04]  /*1f900*/  LDGSTS.E [R101+-0x46600], [R90.64], !P1 ;  /* 0xb9a000005a657fae */ /* 0x0003e8000c921848 */
[----:B------:R1:W-:Y:S04]  /*1f910*/  LDGSTS.E [R100+-0x46400], [R92.64], !P1 ;  /* 0xb9c000005c647fae */ /* 0x0003e8000c921848 */
[----:B------:R3:W-:Y:S04]  /*1f920*/  LDGSTS.E [R99+-0x46200], [R94.64], !P1 ;  /* 0xb9e000005e637fae */ /* 0x0007e8000c921848 */
[----:B------:R3:W-:Y:S01]  /*1f930*/  LDGSTS.E [R98+-0x44800], [R96.64], !P6 ;  /* 0xbb80000060627fae */ /* 0x0007e2000f121848 */
[----:B-1----:R-:W-:-:S03]  /*1f940*/  IMAD.WIDE R100, R0, 0x4, R116 ;  /* 0x0000000400647825 */ /* 0x002fc600078e0274 */
[----:B------:R-:W4:Y:S01]  /*1f950*/  LDL.LU.64 R116, [R1+0xb80] ;  /* 0x000b800001747983 */ /* 0x000f220000300a00 */
[----:B---3--:R-:W-:-:S03]  /*1f960*/  IMAD.WIDE R98, R0, 0x4, R118 ;  /* 0x0000000400627825 */ /* 0x008fc600078e0276 */
[----:B------:R-:W3:Y:S04]  /*1f970*/  LDL.LU.64 R118, [R1+0xd08] ;  /* 0x000d080001767983 */ /* 0x000ee80000300a00 */
        /* <DEDUP_REMOVED lines=14> */
[----:B------:R-:W3:Y:S01]  /*1fa60*/  LDL.LU.64 R174, [R1+0xb90] ;  /* 0x000b900001ae7983 */ /* 0x000ee20000300a00 */
[----:B------:R-:W-:-:S02]  /*1fa70*/  IADD3 R102, R252, -0x18d, RZ ;  /* 0xfffffe73fc667810 */ /* 0x000fc40007ffe0ff */
[----:B------:R-:W-:Y:S01]  /*1fa80*/  IADD3 R112, R12, 0x100000, RZ ;  /* 0x001000000c707810 */ /* 0x000fe20007ffe0ff */
[----:B--2---:R-:W-:Y:S01]  /*1fa90*/  IMAD.WIDE R104, R0, 0x4, R104 ;  /* 0x0000000400687825 */ /* 0x004fe200078e0268 */
[----:B------:R-:W-:Y:S01]  /*1faa0*/  MOV R113, 0x7f ;  /* 0x0000007f00717802 */ /* 0x000fe20000000f00 */
[----:B------:R-:W2:Y:S01]  /*1fab0*/  LDL.LU.64 R170, [R1+0x768] ;  /* 0x0007680001aa7983 */ /* 0x000ea20000300a00 */
[----:B------:R-:W-:Y:S01]  /*1fac0*/  ISETP.GE.U32.AND P1, PT, R102, 0x7ffffdf4, PT ;  /* 0x7ffffdf46600780c */ /* 0x000fe20003f26070 */
[----:B------:R-:W-:Y:S01]  /*1fad0*/  IMAD.WIDE R102, R0, 0x4, R114 ;  /* 0x0000000400667825 */ /* 0x000fe200078e0272 */
[C---:B------:R-:W-:Y:S01]  /*1fae0*/  IADD3 R111, R12.reuse, 0x100000, RZ ;  /* 0x001000000c6f7810 */ /* 0x040fe20007ffe0ff */
[----:B------:R1:W-:Y:S01]  /*1faf0*/  LDGSTS.E [R112+-0x44600], [R98.64], !P6 ;  /* 0xbba0000062707fae */ /* 0x0003e2000f121848 */
[----:B------:R-:W-:Y:S01]  /*1fb00*/  IADD3 R110, R12, 0x100000, RZ ;  /* 0x001000000c6e7810 */ /* 0x000fe20007ffe0ff */
[----:B------:R-:W-:Y:S01]  /*1fb10*/  IMAD.WIDE R106, R0, 0x4, R106 ;  /* 0x00000004006a7825 */ /* 0x000fe200078e026a */
[C---:B------:R-:W-:Y:S01]  /*1fb20*/  IADD3 R109, R12.reuse, 0x100000, RZ ;  /* 0x001000000c6d7810 */ /* 0x040fe20007ffe0ff */
[----:B------:R1:W-:Y:S01]  /*1fb30*/  LDGSTS.E [R111+-0x44400], [R100.64], !P6 ;  /* 0xbbc00000646f7fae */ /* 0x0003e2000f121848 */
[----:B------:R-:W-:-:S02]  /*1fb40*/  IADD3 R108, R12, 0x100000, RZ ;  /* 0x001000000c6c7810 */ /* 0x000fc40007ffe0ff */
[----:B------:R-:W-:Y:S01]  /*1fb50*/  IADD3 R113, R113, c[0x0][0x180], RZ ;  /* 0x0000600071717a10 */ /* 0x000fe20007ffe0ff */
[----:B------:R1:W-:Y:S01]  /*1fb60*/  LDGSTS.E [R110+-0x44200], [R102.64], !P6 ;  /* 0xbbe00000666e7fae */ /* 0x0003e2000f121848 */
[----:B------:R-:W-:Y:S02]  /*1fb70*/  IADD3 R2, R252, -0x180, RZ ;  /* 0xfffffe80fc027810 */ /* 0x000fe40007ffe0ff */
[----:B------:R-:W-:Y:S01]  /*1fb80*/  ISETP.GT.AND P6, PT, R113, 0x17f, PT ;  /* 0x0000017f7100780c */ /* 0x000fe20003fc4270 */
[----:B------:R1:W-:Y:S02]  /*1fb90*/  LDGSTS.E [R109+-0x42800], [R104.64], !P2 ;  /* 0xbd800000686d7fae */ /* 0x0003e4000d121848 */
[----:B-1----:R-:W-:Y:S02]  /*1fba0*/  SEL R112, RZ, 0x4, P5 ;  /* 0x00000004ff707807 */ /* 0x002fe40002800000 */
[----:B------:R-:W-:Y:S01]  /*1fbb0*/  ISETP.GE.U32.AND P5, PT, R2, 0x7ffffe01, PT ;  /* 0x7ffffe010200780c */ /* 0x000fe20003fa6070 */
[----:B------:R1:W-:Y:S01]  /*1fbc0*/  LDGSTS.E [R108+-0x42600], [R106.64], !P2 ;  /* 0xbda000006a6c7fae */ /* 0x0003e2000d121848 */
[----:B------:R-:W-:-:S02]  /*1fbd0*/  IADD3 R114, R12, 0x100000, RZ ;  /* 0x001000000c727810 */ /* 0x000fc40007ffe0ff */
[----:B------:R-:W-:Y:S01]  /*1fbe0*/  IADD3 R113, R12, 0x100000, RZ ;  /* 0x001000000c717810 */ /* 0x000fe20007ffe0ff */
[----:B------:R-:W-:Y:S01]  /*1fbf0*/  IMAD.WIDE R110, R0, 0x4, R120 ;  /* 0x00000004006e7825 */ /* 0x000fe200078e0278 */
[----:B------:R-:W-:Y:S01]  /*1fc00*/  SEL R112, R112, RZ, P6 ;  /* 0x000000ff70707207 */ /* 0x000fe20003000000 */
[----:B------:R-:W2:Y:S01]  /*1fc10*/  LDL.LU.64 R168, [R1+0xcf0] ;  /* 0x000cf00001a87983 */ /* 0x000ea20000300a00 */
[----:B------:R-:W-:Y:S01]  /*1fc20*/  IADD3 R115, R252, -0x191, RZ ;  /* 0xfffffe6ffc737810 */ /* 0x000fe20007ffe0ff */
[----:B-1----:R-:W-:Y:S01]  /*1fc30*/  IMAD.WIDE R108, R0, 0x4, R122 ;  /* 0x00000004006c7825 */ /* 0x002fe200078e027a */
[----:B------:R-:W-:Y:S01]  /*1fc40*/  ISETP.NE.U32.AND P6, PT, R112, RZ, PT ;  /* 0x000000ff7000720c */ /* 0x000fe20003fc5070 */
[----:B------:R-:W2:Y:S01]  /*1fc50*/  LDL.LU.64 R154, [R1+0xcb0] ;  /* 0x000cb000019a7983 */ /* 0x000ea20000300a00 */
[----:B------:R-:W-:-:S03]  /*1fc60*/  IADD3 R123, R12, 0x100000, RZ ;  /* 0x001000000c7b7810 */ /* 0x000fc60007ffe0ff */
[----:B------:R1:W-:Y:S01]  /*1fc70*/  LDGSTS.E [R114+-0x42400], [R108.64], !P2 ;  /* 0xbdc000006c727fae */ /* 0x0003e2000d121848 */
[----:B------:R-:W-:-:S03]  /*1fc80*/  IADD3 R122, R12, 0x100000, RZ ;  /* 0x001000000c7a7810 */ /* 0x000fc60007ffe0ff */
[----:B------:R1:W-:Y:S01]  /*1fc90*/  LDGSTS.E [R113+-0x42200], [R110.64], !P2 ;  /* 0xbde000006e717fae */ /* 0x0003e2000d121848 */
[----:B------:R-:W-:Y:S02]  /*1fca0*/  ISETP.GE.U32.AND P2, PT, R115, 0x7ffffdf0, PT ;  /* 0x7ffffdf07300780c */ /* 0x000fe40003f46070 */
[C---:B------:R-:W-:Y:S01]  /*1fcb0*/  IADD3 R121, R12.reuse, 0x100000, RZ ;  /* 0x001000000c797810 */ /* 0x040fe20007ffe0ff */
[----:B------:R-:W-:Y:S01]  /*1fcc0*/  IMAD.U32 R249, RZ, RZ, UR4 ;  /* 0x00000004fff97e24 */ /* 0x000fe2000f8e00ff */
[----:B------:R-:W-:Y:S01]  /*1fcd0*/  IADD3 R120, R12, 0x100000, RZ ;  /* 0x001000000c787810 */ /* 0x000fe20007ffe0ff */
[----:B------:R-:W-:Y:S01]  /*1fce0*/  IMAD.SHL.U32 R10, R203, 0x4, RZ ;  /* 0x00000004cb0a7824 */ /* 0x000fe200078e00ff */
[----:B------:R-:W2:Y:S01]  /*1fcf0*/  LDL.LU.64 R156, [R1+0xc70] ;  /* 0x000c7000019c7983 */ /* 0x000ea20000300a00 */
[----:B-1----:R-:W-:-:S04]  /*1fd00*/  IMAD.WIDE R114, R0, 0x4, R128 ;  /* 0x0000000400727825 */ /* 0x002fc800078e0280 */
[----:B------:R-:W-:Y:S01]  /*1fd10*/  IMAD.WIDE R112, R0, 0x4, R130 ;  /* 0x0000000400707825 */ /* 0x000fe200078e0282 */
[C---:B------:R-:W-:Y:S01]  /*1fd20*/  IADD3 R142, R10.reuse, 0x100000, RZ ;  /* 0x001000000a8e7810 */ /* 0x040fe20007ffe0ff */
[----:B------:R-:W2:Y:S04]  /*1fd30*/  LDL.LU.64 R182, [R1+0xc30] ;  /* 0x000c300001b67983 */ /* 0x000ea80000300a00 */
[----:B------:R1:W-:Y:S04]  /*1fd40*/  LDGSTS.E [R123+-0x40800], [R112.64], !P5 ;  /* 0xbf800000707b7fae */ /* 0x0003e8000e921848 */
[----:B------:R3:W-:Y:S01]  /*1fd50*/  LDGSTS.E [R122+-0x40600], [R114.64], !P5 ;  /* 0xbfa00000727a7fae */ /* 0x0007e2000e921848 */
[----:B------:R-:W-:-:S02]  /*1fd60*/  IADD3 R131, R10, 0x100000, RZ ;  /* 0x001000000a837810 */ /* 0x000fc40007ffe0ff */
[----:B------:R-:W-:Y:S01]  /*1fd70*/  IADD3 R130, R10, 0x100000, RZ ;  /* 0x001000000a827810 */ /* 0x000fe20007ffe0ff */
[----:B------:R-:W2:Y:S01]  /*1fd80*/  LDL.LU.64 R180, [R1+0xbf0] ;  /* 0x000bf00001b47983 */ /* 0x000ea20000300a00 */
[----:B-1----:R-:W-:-:S03]  /*1fd90*/  IADD3 R123, R252, -0x195, RZ ;  /* 0xfffffe6bfc7b7810 */ /* 0x002fc60007ffe0ff */
[----:B------:R-:W2:Y:S01]  /*1fda0*/  LDL.LU.64 R178, [R1+0xbb0] ;  /* 0x000bb00001b27983 */ /* 0x000ea20000300a00 */
[C---:B------:R-:W-:Y:S02]  /*1fdb0*/  IADD3 R129, R10.reuse, 0x100000, RZ ;  /* 0x001000000a817810 */ /* 0x040fe40007ffe0ff */
[----:B------:R-:W-:Y:S01]  /*1fdc0*/  IADD3 R128, R10, 0x100000, RZ ;  /* 0x001000000a807810 */ /* 0x000fe20007ffe0ff */
[----:B------:R-:W2:Y:S04]  /*1fdd0*/  LDL.LU.64 R164, [R1+0x798] ;  /* 0x0007980001a47983 */ /* 0x000ea80000300a00 */
[----:B------:R-:W2:Y:S04]  /*1fde0*/  LDL.LU.64 R166, [R1+0x758] ;  /* 0x0007580001a67983 */ /* 0x000ea80000300a00 */
[----:B------:R-:W2:Y:S04]  /*1fdf0*/  LDL.LU.64 R192, [R1+0xce8] ;  /* 0x000ce80001c07983 */ /* 0x000ea80000300a00 */
[----:B------:R-:W2:Y:S04]  /*1fe00*/  LDL.LU.64 R190, [R1+0xca8] ;  /* 0x000ca80001be7983 */ /* 0x000ea80000300a00 */
[----:B------:R-:W2:Y:S01]  /*1fe10*/  LDL.LU.64 R188, [R1+0xc68] ;  /* 0x000c680001bc7983 */ /* 0x000ea20000300a00 */
[----:B----4-:R-:W-:-:S05]  /*1fe20*/  IMAD.WIDE R116, R0, 0x4, R116 ;  /* 0x0000000400747825 */ /* 0x010fca00078e0274 */
[----:B------:R1:W-:Y:S01]  /*1fe30*/  LDGSTS.E [R121+-0x40400], [R116.64], !P5 ;  /* 0xbfc0000074797fae */ /* 0x0003e2000e921848 */
[----:B---3--:R-:W-:-:S05]  /*1fe40*/  IMAD.WIDE R118, R0, 0x4, R118 ;  /* 0x0000000400767825 */ /* 0x008fca00078e0276 */
[----:B------:R1:W-:Y:S01]  /*1fe50*/  LDGSTS.E [R120+-0x40200], [R118.64], !P5 ;  /* 0xbfe0000076787fae */ /* 0x0003e2000e921848 */
[----:B------:R-:W-:Y:S01]  /*1fe60*/  ISETP.GE.U32.AND P5, PT, R123, 0x7ffffdec, PT ;  /* 0x7ffffdec7b00780c */ /* 0x000fe20003fa6070 */
[C---:B------:R-:W-:Y:S02]  /*1fe70*/  IMAD.WIDE R122, R249.reuse, 0x4, R138 ;  /* 0x00000004f97a7825 */ /* 0x040fe400078e028a */
[----:B------:R-:W0:Y:S04]  /*1fe80*/  LDGDEPBAR ;  /* 0x00000000000079af */ /* 0x000e280000000000 */
[----:B------:R-:W3:Y:S01]  /*1fe90*/  S2R R139, SR_TID.X ;  /* 0x00000000008b7919 */ /* 0x000ee20000002100 */
[----:B------:R-:W-:-:S04]  /*1fea0*/  IMAD.WIDE R124, R249, 0x4, R124 ;  /* 0x00000004f97c7825 */ /* 0x000fc800078e027c */
[----:B-1----:R-:W-:-:S04]  /*1feb0*/  IMAD.WIDE R120, R249, 0x4, R140 ;  /* 0x00000004f9787825 */ /* 0x002fc800078e028c */
[----:B------:R-:W-:Y:S01]  /*1fec0*/  IMAD.WIDE R126, R249, 0x4, R126 ;  /* 0x00000004f97e7825 */ /* 0x000fe200078e027e */
[----:B------:R1:W-:Y:S04]  /*1fed0*/  LDGSTS.E [R131+0x10000], [R120.64], P6 ;  /* 0x1000000078837fae */ /* 0x0003e8000b121848 */
[----:B------:R1:W-:Y:S01]  /*1fee0*/  LDGSTS.E [R130+0x11000], [R122.64], P6 ;  /* 0x110000007a827fae */ /* 0x0003e2000b121848 */
[----:B------:R-:W-:-:S03]  /*1fef0*/  IADD3 R141, R10, 0x100000, RZ ;  /* 0x001000000a8d7810 */ /* 0x000fc60007ffe0ff */
[----:B------:R4:W-:Y:S01]  /*1ff00*/  LDGSTS.E [R129+0x12000], [R124.64], P6 ;  /* 0x120000007c817fae */ /* 0x0009e2000b121848 */
[----:B---3--:R-:W-:-:S03]  /*1ff10*/  LOP3.LUT R139, R139, 0x7f, RZ, 0xc0, !PT ;  /* 0x0000007f8b8b7812 */ /* 0x008fc600078ec0ff */
[----:B------:R4:W-:Y:S01]  /*1ff20*/  LDGSTS.E [R128+0x13000], [R126.64], P6 ;  /* 0x130000007e807fae */ /* 0x0009e2000b121848 */
[----:B------:R-:W-:Y:S01]  /*1ff30*/  SHF.L.U32 R139, R139, 0x2, RZ ;  /* 0x000000028b8b7819 */ /* 0x000fe200000006ff */
[----:B-1----:R-:W-:Y:S01]  /*1ff40*/  IMAD.WIDE R130, R249, 0x4, R148 ;  /* 0x00000004f9827825 */ /* 0x002fe200078e0294 */
[C---:B------:R-:W-:Y:S02]  /*1ff50*/  IADD3 R140, R10.reuse, 0x100000, RZ ;  /* 0x001000000a8c7810 */ /* 0x040fe40007ffe0ff */
[----:B------:R-:W-:Y:S01]  /*1ff60*/  LOP3.LUT R153, R139, 0x10, RZ, 0x3c, !PT ;  /* 0x000000108b997812 */ /* 0x000fe200078e3cff */
[----:B------:R-:W-:Y:S01]  /*1ff70*/  IMAD.WIDE R132, R249, 0x4, R132 ;  /* 0x00000004f9847825 */ /* 0x000fe200078e0284 */
[----:B------:R-:W-:-:S03]  /*1ff80*/  IADD3 R139, R10, 0x100000, RZ ;  /* 0x001000000a8b7810 */ /* 0x000fc60007ffe0ff */
[----:B----4-:R-:W-:Y:S01]  /*1ff90*/  IMAD.WIDE R128, R249, 0x4, R150 ;  /* 0x00000004f9807825 */ /* 0x010fe200078e0296 */
[----:B------:R-:W-:-:S03]  /*1ffa0*/  IADD3 R138, R153, 0x100000, RZ ;  /* 0x00100000998a7810 */ /* 0x000fc60007ffe0ff */
[C---:B------:R-:W-:Y:S01]  /*1ffb0*/  IMAD.WIDE R134, R249.reuse, 0x4, R134 ;  /* 0x00000004f9867825 */ /* 0x040fe200078e0286 */
[----:B------:R1:W-:Y:S03]  /*1ffc0*/  LDGSTS.E [R142+0x14000], [R128.64], P6 ;  /* 0x14000000808e7fae */ /* 0x0003e6000b121848 */
[----:B------:R-:W-:Y:S01]  /*1ffd0*/  IMAD.WIDE R136, R249, 0x4, R136 ;  /* 0x00000004f9887825 */ /* 0x000fe200078e0288 */
[----:B------:R3:W-:Y:S01]  /*1ffe0*/  LDGSTS.E [R141+0x15000], [R130.64], P6 ;  /* 0x15000000828d7fae */ /* 0x0007e2000b121848 */
[----:B------:R-:W-:-:S03]  /*1fff0*/  IADD3 R152, R153, 0x100000, RZ ;  /* 0x0010000099987810 */ /* 0x000fc60007ffe0ff */
[----:B------:R3:W-:Y:S01]  /*20000*/  LDGSTS.E [R140+0x16000], [R132.64], P6 ;  /* 0x16000000848c7fae */ /* 0x0007e2000b121848 */
[----:B------:R-:W-:-:S03]  /*20010*/  IADD3 R151, R153, 0x100000, RZ ;  /* 0x0010000099977810 */ /* 0x000fc60007ffe0ff */
[----:B------:R4:W-:Y:S01]  /*20020*/  LDGSTS.E [R139+0x17000], [R134.64], P6 ;  /* 0x17000000868b7fae */ /* 0x0009e2000b121848 */
[----:B------:R-:W-:-:S03]  /*20030*/  IADD3 R150, R153, 0x100000, RZ ;  /* 0x0010000099967810 */ /* 0x000fc60007ffe0ff */
[----:B------:R4:W-:Y:S01]  /*20040*/  LDGSTS.E [R138+0x10200], [R136.64], P6 ;  /* 0x10200000888a7fae */ /* 0x0009e2000b121848 */
[----:B-1----:R-:W-:Y:S01]  /*20050*/  IMAD.WIDE R142, R249, 0x4, R158 ;  /* 0x00000004f98e7825 */ /* 0x002fe200078e029e */
[----:B------:R-:W-:-:S03]  /*20060*/  IADD3 R149, R153, 0x100000, RZ ;  /* 0x0010000099957810 */ /* 0x000fc60007ffe0ff */
[----:B---3--:R-:W-:Y:S01]  /*20070*/  IMAD.WIDE R140, R249, 0x4, R160 ;  /* 0x00000004f98c7825 */ /* 0x008fe200078e02a0 */
[----:B------:R-:W-:-:S03]  /*20080*/  IADD3 R148, R153, 0x100000, RZ ;  /* 0x0010000099947810 */ /* 0x000fc60007ffe0ff */
[----:B------:R-:W-:-:S04]  /*20090*/  IMAD.WIDE R144, R249, 0x4, R144 ;  /* 0x00000004f9907825 */ /* 0x000fc800078e0290 */
[----:B----4-:R-:W-:-:S04]  /*200a0*/  IMAD.WIDE R138, R249, 0x4, R162 ;  /* 0x00000004f98a7825 */ /* 0x010fc800078e02a2 */
[C---:B------:R-:W-:Y:S01]  /*200b0*/  IMAD.WIDE R146, R249.reuse, 0x4, R146 ;  /* 0x00000004f9927825 */ /* 0x040fe200078e0292 */
[----:B------:R1:W-:Y:S04]  /*200c0*/  LDGSTS.E [R152+0x11200], [R138.64], P6 ;  /* 0x112000008a987fae */ /* 0x0003e8000b121848 */
[----:B------:R2:W-:Y:S04]  /*200d0*/  LDGSTS.E [R151+0x12200], [R140.64], P6 ;  /* 0x122000008c977fae */ /* 0x0005e8000b121848 */
[----:B------:R2:W-:Y:S04]  /*200e0*/  LDGSTS.E [R150+0x13200], [R142.64], P6 ;  /* 0x132000008e967fae */ /* 0x0005e8000b121848 */
[----:B------:R3:W-:Y:S04]  /*200f0*/  LDGSTS.E [R149+0x14200], [R144.64], P6 ;  /* 0x1420000090957fae */ /* 0x0007e8000b121848 */
[----:B------:R3:W-:Y:S02]  /*20100*/  LDGSTS.E [R148+0x15200], [R146.64], P6 ;  /* 0x1520000092947fae */ /* 0x0007e4000b121848 */
[----:B---3--:R-:W-:-:S02]  /*20110*/  IMAD.WIDE R148, R249, 0x4, R174 ;  /* 0x00000004f9947825 */ /* 0x008fc400078e02ae */
[----:B------:R-:W3:Y:S04]  /*20120*/  LDL.LU.64 R174, [R1+0xc28] ;  /* 0x000c280001ae7983 */ /* 0x000ee80000300a00 */
[----:B------:R-:W4:Y:S04]  /*20130*/  LDL.LU.64 R176, [R1+0xbe8] ;  /* 0x000be80001b07983 */ /* 0x000f280000300a00 */
[----:B------:R-:W4:Y:S01]  /*20140*/  LDL.LU.64 R204, [R1+0xba8] ;  /* 0x000ba80001cc7983 */ /* 0x000f220000300a00 */
[----:B------:R-:W-:Y:S01]  /*20150*/  LOP3.LUT R2, R233, 0x20, RZ, 0x3c, !PT ;  /* 0x00000020e9027812 */ /* 0x000fe200078e3cff */
[----:B--2---:R-:W-:Y:S01]  /*20160*/  IMAD.WIDE R150, R249, 0x4, R170 ;  /* 0x00000004f9967825 */ /* 0x004fe200078e02aa */
[C---:B------:R-:W-:Y:S01]  /*20170*/  IADD3 R162, R153.reuse, 0x100000, RZ ;  /* 0x0010000099a27810 */ /* 0x040fe20007ffe0ff */
[----:B------:R-:W2:Y:S01]  /*20180*/  LDL.LU.64 R200, [R1+0x790] ;  /* 0x0007900001c87983 */ /* 0x000ea20000300a00 */
[----:B------:R-:W-:Y:S01]  /*20190*/  IADD3 R161, R153, 0x100000, RZ ;  /* 0x0010000099a17810 */ /* 0x000fe20007ffe0ff */
[C---:B-1----:R-:W-:Y:S01]  /*201a0*/  IMAD.WIDE R152, R249.reuse, 0x4, R168 ;  /* 0x00000004f9987825 */ /* 0x042fe200078e02a8 */
[C---:B------:R-:W-:Y:S01]  /*201b0*/  IADD3 R160, R2.reuse, 0x100000, RZ ;  /* 0x0010000002a07810 */ /* 0x040fe20007ffe0ff */
[----:B------:R1:W-:Y:S01]  /*201c0*/  LDGSTS.E [R162+0x16200], [R148.64], P6 ;  /* 0x1620000094a27fae */ /* 0x0003e2000b121848 */
[C---:B------:R-:W-:Y:S01]  /*201d0*/  IADD3 R159, R2.reuse, 0x100000, RZ ;  /* 0x00100000029f7810 */ /* 0x040fe20007ffe0ff */
[C---:B------:R-:W-:Y:S01]  /*201e0*/  IMAD.WIDE R154, R249.reuse, 0x4, R154 ;  /* 0x00000004f99a7825 */ /* 0x040fe200078e029a */
[C---:B------:R-:W-:Y:S01]  /*201f0*/  IADD3 R158, R2.reuse, 0x100000, RZ ;  /* 0x00100000029e7810 */ /* 0x040fe20007ffe0ff */
[----:B------:R1:W-:Y:S02]  /*20200*/  LDGSTS.E [R161+0x17200], [R150.64], P6 ;  /* 0x1720000096a17fae */ /* 0x0003e4000b121848 */
[----:B------:R-:W-:Y:S01]  /*20210*/  IMAD.WIDE R156, R249, 0x4, R156 ;  /* 0x00000004f99c7825 */ /* 0x000fe200078e029c */
[----:B------:R-:W-:Y:S01]  /*20220*/  LOP3.LUT R173, R173, 0x7f, RZ, 0xc0, !PT ;  /* 0x0000007fadad7812 */ /* 0x000fe200078ec0ff */
[----:B------:R1:W-:Y:S01]  /*20230*/  LDGSTS.E [R160+0x10400], [R152.64], P6 ;  /* 0x1040000098a07fae */ /* 0x0003e2000b121848 */
[----:B------:R-:W-:-:S03]  /*20240*/  IADD3 R172, R2, 0x100000, RZ ;  /* 0x0010000002ac7810 */ /* 0x000fc60007ffe0ff */
[----:B------:R1:W-:Y:S01]  /*20250*/  LDGSTS.E [R159+0x11400], [R154.64], P6 ;  /* 0x114000009a9f7fae */ /* 0x0003e2000b121848 */
[C---:B------:R-:W-:Y:S01]  /*20260*/  IADD3 R171, R2.reuse, 0x100000, RZ ;  /* 0x0010000002ab7810 */ /* 0x040fe20007ffe0ff */
[----:B------:R-:W-:Y:S02]  /*20270*/  IMAD.SHL.U32 R173, R173, 0x4, RZ ;  /* 0x00000004adad7824 */ /* 0x000fe400078e00ff */
[----:B------:R1:W-:Y:S01]  /*20280*/  LDGSTS.E [R158+0x12400], [R156.64], P6 ;  /* 0x124000009c9e7fae */ /* 0x0003e2000b121848 */
[----:B------:R-:W-:Y:S01]  /*20290*/  IADD3 R170, R2, 0x100000, RZ ;  /* 0x0010000002aa7810 */ /* 0x000fe20007ffe0ff */
[C---:B-1----:R-:W-:Y:S02]  /*202a0*/  IMAD.WIDE R162, R249.reuse, 0x4, R178 ;  /* 0x00000004f9a27825 */ /* 0x042fe400078e02b2 */
[----:B------:R-:W2:Y:S02]  /*202b0*/  LDL.LU.64 R198, [R1+0x710] ;  /* 0x0007100001c67983 */ /* 0x000ea40000300a00 */
[----:B------:R-:W-:-:S02]  /*202c0*/  IMAD.WIDE R160, R249, 0x4, R180 ;  /* 0x00000004f9a07825 */ /* 0x000fc400078e02b4 */
[----:B------:R-:W2:Y:S01]  /*202d0*/  LDL.LU.64 R184, [R1+0xce0] ;  /* 0x000ce00001b87983 */ /* 0x000ea20000300a00 */
[C---:B------:R-:W-:Y:S01]  /*202e0*/  IADD3 R169, R2.reuse, 0x100000, RZ ;  /* 0x0010000002a97810 */ /* 0x040fe20007ffe0ff */
[C---:B------:R-:W-:Y:S02]  /*202f0*/  IMAD.WIDE R158, R249.reuse, 0x4, R182 ;  /* 0x00000004f99e7825 */ /* 0x040fe400078e02b6 */
[----:B------:R-:W2:Y:S01]  /*20300*/  LDL.LU.64 R186, [R1+0xca0] ;  /* 0x000ca00001ba7983 */ /* 0x000ea20000300a00 */
[----:B------:R-:W-:Y:S01]  /*20310*/  IADD3 R168, R2, 0x100000, RZ ;  /* 0x0010000002a87810 */ /* 0x000fe20007ffe0ff */
[----:B------:R-:W-:Y:S02]  /*20320*/  IMAD.WIDE R164, R249, 0x4, R164 ;  /* 0x00000004f9a47825 */ /* 0x000fe400078e02a4 */
[----:B------:R1:W-:Y:S01]  /*20330*/  LDGSTS.E [R172+0x13400], [R158.64], P6 ;  /* 0x134000009eac7fae */ /* 0x0003e2000b121848 */
[----:B------:R-:W-:Y:S01]  /*20340*/  LOP3.LUT R183, R173, 0x30, RZ, 0x3c, !PT ;  /* 0x00000030adb77812 */ /* 0x000fe200078e3cff */
[----:B------:R-:W-:-:S02]  /*20350*/  IMAD.WIDE R166, R249, 0x4, R166 ;  /* 0x00000004f9a67825 */ /* 0x000fc400078e02a6 */
[----:B------:R1:W-:Y:S01]  /*20360*/  LDGSTS.E [R171+0x14400], [R160.64], P6 ;  /* 0x14400000a0ab7fae */ /* 0x0003e2000b121848 */
[----:B------:R-:W-:-:S03]  /*20370*/  IADD3 R182, R183, 0x100000, RZ ;  /* 0x00100000b7b67810 */ /* 0x000fc60007ffe0ff */
[----:B------:R1:W-:Y:S01]  /*20380*/  LDGSTS.E [R170+0x15400], [R162.64], P6 ;  /* 0x15400000a2aa7fae */ /* 0x0003e2000b121848 */
[----:B------:R-:W-:-:S03]  /*20390*/  IADD3 R181, R183, 0x100000, RZ ;  /* 0x00100000b7b57810 */ /* 0x000fc60007ffe0ff */
[----:B------:R1:W-:Y:S04]  /*203a0*/  LDGSTS.E [R169+0x16400], [R164.64], P6 ;  /* 0x16400000a4a97fae */ /* 0x0003e8000b121848 */
[----:B------:R-:W2:Y:S01]  /*203b0*/  LDL.LU.64 R212, [R1+0xc60] ;  /* 0x000c600001d47983 */ /* 0x000ea20000300a00 */
[----:B------:R-:W-:-:S03]  /*203c0*/  IADD3 R180, R183, 0x100000, RZ ;  /* 0x00100000b7b47810 */ /* 0x000fc60007ffe0ff */
[----:B------:R1:W-:Y:S02]  /*203d0*/  LDGSTS.E [R168+0x17400], [R166.64], P6 ;  /* 0x17400000a6a87fae */ /* 0x0003e4000b121848 */
[C---:B-1----:R-:W-:Y:S02]  /*203e0*/  IMAD.WIDE R170, R249.reuse, 0x4, R190 ;  /* 0x00000004f9aa7825 */ /* 0x042fe400078e02be */
[----:B------:R-:W2:Y:S02]  /*203f0*/  LDL.LU.64 R210, [R1+0xc20] ;  /* 0x000c200001d27983 */ /* 0x000ea40000300a00 */
[----:B------:R-:W-:Y:S02]  /*20400*/  IMAD.WIDE R172, R249, 0x4, R188 ;  /* 0x00000004f9ac7825 */ /* 0x000fe400078e02bc */
[----:B------:R-:W2:Y:S01]  /*20410*/  LDL.LU.64 R208, [R1+0xbe0] ;  /* 0x000be00001d07983 */ /* 0x000ea20000300a00 */
[----:B------:R-:W-:Y:S01]  /*20420*/  IADD3 R179, R183, 0x100000, RZ ;  /* 0x00100000b7b37810 */ /* 0x000fe20007ffe0ff */
[----:B------:R-:W-:-:S02]  /*20430*/  IMAD.WIDE R168, R249, 0x4, R192 ;  /* 0x00000004f9a87825 */ /* 0x000fc400078e02c0 */
[----:B------:R-:W2:Y:S01]  /*20440*/  LDL.LU.64 R194, [R1+0xba0] ;  /* 0x000ba00001c27983 */ /* 0x000ea20000300a00 */
[----:B------:R-:W-:-:S03]  /*20450*/  IADD3 R178, R183, 0x100000, RZ ;  /* 0x00100000b7b27810 */ /* 0x000fc60007ffe0ff */
[----:B------:R-:W2:Y:S04]  /*20460*/  LDL.LU.64 R196, [R1+0x788] ;  /* 0x0007880001c47983 */ /* 0x000ea80000300a00 */
[----:B------:R1:W-:Y:S04]  /*20470*/  LDGSTS.E [R182+0x10600], [R168.64], P6 ;  /* 0x10600000a8b67fae */ /* 0x0003e8000b121848 */
[----:B------:R2:W-:Y:S04]  /*20480*/  LDGSTS.E [R181+0x11600], [R170.64], P6 ;  /* 0x11600000aab57fae */ /* 0x0005e8000b121848 */
[----:B------:R2:W-:Y:S04]  /*20490*/  LDGSTS.E [R180+0x12600], [R172.64], P6 ;  /* 0x12600000acb47fae */ /* 0x0005e8000b121848 */
[----:B------:R-:W2:Y:S04]  /*204a0*/  LDL.LU.64 R222, [R1+0x6e8] ;  /* 0x0006e80001de7983 */ /* 0x000ea80000300a00 */
[----:B------:R-:W2:Y:S04]  /*204b0*/  LDL.LU.64 R220, [R1+0xcd8] ;  /* 0x000cd80001dc7983 */ /* 0x000ea80000300a00 */
[----:B------:R-:W2:Y:S01]  /*204c0*/  LDL.LU.64 R218, [R1+0xc98] ;  /* 0x000c980001da7983 */ /* 0x000ea20000300a00 */
[----:B---3--:R-:W-:-:S04]  /*204d0*/  IMAD.WIDE R174, R249, 0x4, R174 ;  /* 0x00000004f9ae7825 */ /* 0x008fc800078e02ae */
[C---:B----4-:R-:W-:Y:S01]  /*204e0*/  IMAD.WIDE R176, R249.reuse, 0x4, R176 ;  /* 0x00000004f9b07825 */ /* 0x050fe200078e02b0 */
[----:B------:R3:W-:Y:S04]  /*204f0*/  LDGSTS.E [R179+0x13600], [R174.64], P6 ;  /* 0x13600000aeb37fae */ /* 0x0007e8000b121848 */
[----:B------:R3:W-:Y:S02]  /*20500*/  LDGSTS.E [R178+0x14600], [R176.64], P6 ;  /* 0x14600000b0b27fae */ /* 0x0007e4000b121848 */
[----:B---3--:R-:W-:Y:S02]  /*20510*/  IMAD.WIDE R178, R249, 0x4, R204 ;  /* 0x00000004f9b27825 */ /* 0x008fe400078e02cc */
[----:B------:R-:W3:Y:S04]  /*20520*/  LDL.LU.64 R204, [R1+0xc58] ;  /* 0x000c580001cc7983 */ /* 0x000ee80000300a00 */
[----:B------:R-:W4:Y:S04]  /*20530*/  LDL.LU.64 R206, [R1+0xc18] ;  /* 0x000c180001ce7983 */ /* 0x000f280000300a00 */
[----:B------:R-:W4:Y:S01]  /*20540*/  LDL.LU.64 R234, [R1+0xbd8] ;  /* 0x000bd80001ea7983 */ /* 0x000f220000300a00 */
[----:B------:R-:W-:Y:S01]  /*20550*/  LOP3.LUT R6, R233, 0x40, RZ, 0x3c, !PT ;  /* 0x00000040e9067812 */ /* 0x000fe200078e3cff */
[----:B--2---:R-:W-:Y:S01]  /*20560*/  IMAD.WIDE R180, R249, 0x4, R200 ;  /* 0x00000004f9b47825 */ /* 0x004fe200078e02c8 */
[C---:B------:R-:W-:Y:S01]  /*20570*/  IADD3 R192, R183.reuse, 0x100000, RZ ;  /* 0x00100000b7c07810 */ /* 0x040fe20007ffe0ff */
[----:B------:R-:W2:Y:S01]  /*20580*/  LDL.LU.64 R230, [R1+0x780] ;  /* 0x0007800001e67983 */ /* 0x000ea20000300a00 */
[----:B------:R-:W-:-:S02]  /*20590*/  IADD3 R191, R183, 0x100000, RZ ;  /* 0x00100000b7bf7810 */ /* 0x000fc40007ffe0ff */
[----:B------:R-:W-:Y:S01]  /*205a0*/  IADD3 R190, R183, 0x100000, RZ ;  /* 0x00100000b7be7810 */ /* 0x000fe20007ffe0ff */
[C---:B-1----:R-:W-:Y:S01]  /*205b0*/  IMAD.WIDE R182, R249.reuse, 0x4, R198 ;  /* 0x00000004f9b67825 */ /* 0x042fe200078e02c6 */
[C---:B------:R-:W-:Y:S01]  /*205c0*/  IADD3 R189, R6.reuse, 0x100000, RZ ;  /* 0x0010000006bd7810 */ /* 0x040fe20007ffe0ff */
[----:B------:R-:W2:Y:S01]  /*205d0*/  LDL.LU.64 R228, [R1+0x708] ;  /* 0x0007080001e47983 */ /* 0x000ea20000300a00 */
[C---:B------:R-:W-:Y:S01]  /*205e0*/  IADD3 R188, R6.reuse, 0x100000, RZ ;  /* 0x0010000006bc7810 */ /* 0x040fe20007ffe0ff */
[C---:B------:R-:W-:Y:S02]  /*205f0*/  IMAD.WIDE R184, R249.reuse, 0x4, R184 ;  /* 0x00000004f9b87825 */ /* 0x040fe400078e02b8 */
[----:B------:R1:W-:Y:S02]  /*20600*/  LDGSTS.E [R192+0x15600], [R178.64], P6 ;  /* 0x15600000b2c07fae */ /* 0x0003e4000b121848 */
[----:B------:R-:W-:Y:S02]  /*20610*/  IMAD.WIDE R186, R249, 0x4, R186 ;  /* 0x00000004f9ba7825 */ /* 0x000fe400078e02ba */
[----:B------:R-:W2:Y:S04]  /*20620*/  LDL.LU.64 R214, [R1+0x6e0] ;  /* 0x0006e00001d67983 */ /* 0x000ea80000300a00 */
[----:B------:R1:W-:Y:S04]  /*20630*/  LDGSTS.E [R191+0x16600], [R180.64], P6 ;  /* 0x16600000b4bf7fae */ /* 0x0003e8000b121848 */
[----:B------:R-:W2:Y:S01]  /*20640*/  LDL.LU.64 R216, [R1+0xcd0] ;  /* 0x000cd00001d87983 */ /* 0x000ea20000300a00 */
[----:B------:R-:W-:-:S03]  /*20650*/  IADD3 R202, R6, 0x100000, RZ ;  /* 0x0010000006ca7810 */ /* 0x000fc60007ffe0ff */
[----:B------:R1:W-:Y:S01]  /*20660*/  LDGSTS.E [R190+0x17600], [R182.64], P6 ;  /* 0x17600000b6be7fae */ /* 0x0003e2000b121848 */
[----:B------:R-:W-:-:S03]  /*20670*/  IADD3 R201, R6, 0x100000, RZ ;  /* 0x0010000006c97810 */ /* 0x000fc60007ffe0ff */
[----:B------:R1:W-:Y:S01]  /*20680*/  LDGSTS.E [R189+0x10800], [R184.64], P6 ;  /* 0x10800000b8bd7fae */ /* 0x0003e2000b121848 */
[----:B------:R-:W-:-:S03]  /*20690*/  IADD3 R200, R6, 0x100000, RZ ;  /* 0x0010000006c87810 */ /* 0x000fc60007ffe0ff */
[----:B------:R1:W-:Y:S01]  /*206a0*/  LDGSTS.E [R188+0x11800], [R186.64], P6 ;  /* 0x11800000babc7fae */ /* 0x0003e2000b121848 */
[----:B------:R-:W-:Y:S01]  /*206b0*/  IMAD.SHL.U32 R203, R203, 0x4, RZ ;  /* 0x00000004cbcb7824 */ /* 0x000fe200078e00ff */
[C---:B------:R-:W-:Y:S01]  /*206c0*/  IADD3 R199, R6.reuse, 0x100000, RZ ;  /* 0x0010000006c77810 */ /* 0x040fe20007ffe0ff */
[C---:B-1----:R-:W-:Y:S01]  /*206d0*/  IMAD.WIDE R190, R249.reuse, 0x4, R210 ;  /* 0x00000004f9be7825 */ /* 0x042fe200078e02d2 */
[----:B------:R-:W2:Y:S01]  /*206e0*/  LDL.LU.64 R242, [R1+0xc90] ;  /* 0x000c900001f27983 */ /* 0x000ea20000300a00 */
[----:B------:R-:W-:Y:S02]  /*206f0*/  IADD3 R198, R6, 0x100000, RZ ;  /* 0x0010000006c67810 */ /* 0x000fe40007ffe0ff */
[C---:B------:R-:W-:Y:S01]  /*20700*/  IMAD.WIDE R192, R249.reuse, 0x4, R208 ;  /* 0x00000004f9c07825 */ /* 0x040fe200078e02d0 */
[----:B------:R-:W2:Y:S03]  /*20710*/  LDL.LU.64 R240, [R1+0xc50] ;  /* 0x000c500001f07983 */ /* 0x000ea60000300a00 */
[C---:B------:R-:W-:Y:S01]  /*20720*/  IMAD.WIDE R188, R249.reuse, 0x4, R212 ;  /* 0x00000004f9bc7825 */ /* 0x040fe200078e02d4 */
[----:B------:R-:W2:Y:S03]  /*20730*/  LDL.LU.64 R238, [R1+0xc10] ;  /* 0x000c100001ee7983 */ /* 0x000ea60000300a00 */
[C---:B------:R-:W-:Y:S01]  /*20740*/  IMAD.WIDE R194, R249.reuse, 0x4, R194 ;  /* 0x00000004f9c27825 */ /* 0x040fe200078e02c2 */
[----:B------:R1:W-:Y:S03]  /*20750*/  LDGSTS.E [R202+0x12800], [R188.64], P6 ;  /* 0x12800000bcca7fae */ /* 0x0003e6000b121848 */
[----:B------:R-:W-:Y:S01]  /*20760*/  IMAD.WIDE R196, R249, 0x4, R196 ;  /* 0x00000004f9c47825 */ /* 0x000fe200078e02c4 */
[----:B------:R-:W2:Y:S01]  /*20770*/  LDL.LU.64 R224, [R1+0xbd0] ;  /* 0x000bd00001e07983 */ /* 0x000ea20000300a00 */
[----:B------:R-:W-:-:S03]  /*20780*/  LOP3.LUT R213, R203, 0x50, RZ, 0x3c, !PT ;  /* 0x00000050cbd57812 */ /* 0x000fc600078e3cff */
[----:B------:R1:W-:Y:S04]  /*20790*/  LDGSTS.E [R201+0x13800], [R190.64], P6 ;  /* 0x13800000bec97fae */ /* 0x0003e8000b121848 */
[----:B------:R-:W2:Y:S01]  /*207a0*/  LDL.LU.64 R226, [R1+0x778] ;  /* 0x0007780001e27983 */ /* 0x000ea20000300a00 */
[----:B------:R-:W-:-:S03]  /*207b0*/  IADD3 R212, R6, 0x100000, RZ ;  /* 0x0010000006d47810 */ /* 0x000fc60007ffe0ff */
[----:B------:R1:W-:Y:S01]  /*207c0*/  LDGSTS.E [R200+0x14800], [R192.64], P6 ;  /* 0x14800000c0c87fae */ /* 0x0003e2000b121848 */
[----:B------:R-:W-:-:S03]  /*207d0*/  IADD3 R211, R213, 0x100000, RZ ;  /* 0x00100000d5d37810 */ /* 0x000fc60007ffe0ff */
[----:B------:R1:W-:Y:S01]  /*207e0*/  LDGSTS.E [R199+0x15800], [R194.64], P6 ;  /* 0x15800000c2c77fae */ /* 0x0003e2000b121848 */
[----:B------:R-:W-:-:S03]  /*207f0*/  IADD3 R210, R213, 0x100000, RZ ;  /* 0x00100000d5d27810 */ /* 0x000fc60007ffe0ff */
[----:B------:R1:W-:Y:S02]  /*20800*/  LDGSTS.E [R198+0x16800], [R196.64], P6 ;  /* 0x16800000c4c67fae */ /* 0x0003e4000b121848 */
[----:B-1----:R-:W-:Y:S01]  /*20810*/  IMAD.WIDE R202, R249, 0x4, R218 ;  /* 0x00000004f9ca7825 */ /* 0x002fe200078e02da */
[----:B------:R-:W-:Y:S01]  /*20820*/  IADD3 R209, R213, 0x100000, RZ ;  /* 0x00100000d5d17810 */ /* 0x000fe20007ffe0ff */
[----:B------:R-:W2:Y:S02]  /*20830*/  LDL.LU.64 R20, [R1+0x6f8] ;  /* 0x0006f80001147983 */ /* 0x000ea40000300a00 */
[----:B------:R-:W-:Y:S01]  /*20840*/  IMAD.WIDE R200, R249, 0x4, R220 ;  /* 0x00000004f9c87825 */ /* 0x000fe200078e02dc */
[----:B------:R-:W-:Y:S01]  /*20850*/  IADD3 R208, R213, 0x100000, RZ ;  /* 0x00100000d5d07810 */ /* 0x000fe20007ffe0ff */
[----:B------:R-:W2:Y:S02]  /*20860*/  LDL.LU.64 R18, [R1+0x6d8] ;  /* 0x0006d80001127983 */ /* 0x000ea40000300a00 */
[----:B------:R-:W-:-:S02]  /*20870*/  IMAD.WIDE R198, R249, 0x4, R222 ;  /* 0x00000004f9c67825 */ /* 0x000fc400078e02de */
[----:B------:R-:W2:Y:S04]  /*20880*/  LDL.LU.64 R244, [R1+0xcc8] ;  /* 0x000cc80001f47983 */ /* 0x000ea80000300a00 */
[----:B------:R1:W-:Y:S04]  /*20890*/  LDGSTS.E [R212+0x17800], [R198.64], P6 ;  /* 0x17800000c6d47fae */ /* 0x0003e8000b121848 */
[----:B------:R2:W-:Y:S04]  /*208a0*/  LDGSTS.E [R211+0x10a00], [R200.64], P6 ;  /* 0x10a00000c8d37fae */ /* 0x0005e8000b121848 */
[----:B------:R2:W-:Y:S01]  /*208b0*/  LDGSTS.E [R210+0x11a00], [R202.64], P6 ;  /* 0x11a00000cad27fae */ /* 0x0005e2000b121848 */
[----:B---3--:R-:W-:-:S04]  /*208c0*/  IMAD.WIDE R204, R249, 0x4, R204 ;  /* 0x00000004f9cc7825 */ /* 0x008fc800078e02cc */
[C---:B----4-:R-:W-:Y:S01]  /*208d0*/  IMAD.WIDE R206, R249.reuse, 0x4, R206 ;  /* 0x00000004f9ce7825 */ /* 0x050fe200078e02ce */
[----:B------:R3:W-:Y:S04]  /*208e0*/  LDGSTS.E [R209+0x12a00], [R204.64], P6 ;  /* 0x12a00000ccd17fae */ /* 0x0007e8000b121848 */
[----:B------:R3:W-:Y:S02]  /*208f0*/  LDGSTS.E [R208+0x13a00], [R206.64], P6 ;  /* 0x13a00000ced07fae */ /* 0x0007e4000b121848 */
[----:B---3--:R-:W-:Y:S02]  /*20900*/  IMAD.WIDE R208, R249, 0x4, R234 ;  /* 0x00000004f9d07825 */ /* 0x008fe400078e02ea */
[----:B------:R-:W3:Y:S04]  /*20910*/  LDL.LU.64 R234, [R1+0xc88] ;  /* 0x000c880001ea7983 */ /* 0x000ee80000300a00 */
[----:B------:R-:W4:Y:S04]  /*20920*/  LDL.LU.64 R236, [R1+0xc48] ;  /* 0x000c480001ec7983 */ /* 0x000f280000300a00 */
[----:B------:R-:W4:Y:S04]  /*20930*/  LDL.LU.64 R246, [R1+0xc08] ;  /* 0x000c080001f67983 */ /* 0x000f280000300a00 */
[----:B------:R-:W4:Y:S04]  /*20940*/  LDL.LU.64 R14, [R1+0xbc8] ;  /* 0x000bc800010e7983 */ /* 0x000f280000300a00 */
[----:B------:R-:W4:Y:S04]  /*20950*/  LDL.LU.64 R16, [R1+0x770] ;  /* 0x0007700001107983 */ /* 0x000f280000300a00 */
[----:B------:R-:W4:Y:S04]  /*20960*/  LDL.LU.64 R8, [R1+0x6f0] ;  /* 0x0006f00001087983 */ /* 0x000f280000300a00 */
[----:B------:R-:W4:Y:S04]  /*20970*/  LDL.LU.64 R4, [R1+0x6d0] ;  /* 0x0006d00001047983 */ /* 0x000f280000300a00 */
[----:B------:R-:W4:Y:S01]  /*20980*/  LDL.LU.64 R250, [R1+0x1480] ;  /* 0x0014800001fa7983 */ /* 0x000f220000300a00 */
[----:B------:R-:W-:Y:S01]  /*20990*/  IADD3 R222, R213, 0x100000, RZ ;  /* 0x00100000d5de7810 */ /* 0x000fe20007ffe0ff */
[----:B--2---:R-:W-:Y:S01]  /*209a0*/  IMAD.WIDE R210, R249, 0x4, R230 ;  /* 0x00000004f9d27825 */ /* 0x004fe200078e02e6 */
[C---:B------:R-:W-:Y:S01]  /*209b0*/  IADD3 R221, R213.reuse, 0x100000, RZ ;  /* 0x00100000d5dd7810 */ /* 0x040fe20007ffe0ff */
[----:B------:R-:W2:Y:S01]  /*209c0*/  LDL.LU.64 R22, [R1+0x1478] ;  /* 0x0014780001167983 */ /* 0x000ea20000300a00 */
[----:B------:R-:W-:-:S02]  /*209d0*/  IADD3 R220, R213, 0x100000, RZ ;  /* 0x00100000d5dc7810 */ /* 0x000fc40007ffe0ff */
[----:B------:R-:W-:Y:S01]  /*209e0*/  IADD3 R219, R213, 0x100000, RZ ;  /* 0x00100000d5db7810 */ /* 0x000fe20007ffe0ff */
[C---:B-1----:R-:W-:Y:S01]  /*209f0*/  IMAD.WIDE R212, R249.reuse, 0x4, R228 ;  /* 0x00000004f9d47825 */ /* 0x042fe200078e02e4 */
[C---:B------:R-:W-:Y:S01]  /*20a00*/  IADD3 R218, R12.reuse, 0x100000, RZ ;  /* 0x001000000cda7810 */ /* 0x040fe20007ffe0ff */
[----:B------:R1:W-:Y:S02]  /*20a10*/  LDGSTS.E [R222+0x14a00], [R208.64], P6 ;  /* 0x14a00000d0de7fae */ /* 0x0003e4000b121848 */
[C---:B------:R-:W-:Y:S02]  /*20a20*/  IMAD.WIDE R214, R249.reuse, 0x4, R214 ;  /* 0x00000004f9d67825 */ /* 0x040fe400078e02d6 */
[----:B------:R1:W-:Y:S02]  /*20a30*/  LDGSTS.E [R221+0x15a00], [R210.64], P6 ;  /* 0x15a00000d2dd7fae */ /* 0x0003e4000b121848 */
[----:B------:R-:W-:Y:S02]  /*20a40*/  IMAD.WIDE R216, R249, 0x4, R216 ;  /* 0x00000004f9d87825 */ /* 0x000fe400078e02d8 */
[----:B------:R1:W-:Y:S01]  /*20a50*/  LDGSTS.E [R220+0x16a00], [R212.64], P6 ;  /* 0x16a00000d4dc7fae */ /* 0x0003e2000b121848 */
[----:B------:R-:W-:-:S03]  /*20a60*/  IADD3 R232, R12, 0x100000, RZ ;  /* 0x001000000ce87810 */ /* 0x000fc60007ffe0ff */
[----:B------:R1:W-:Y:S01]  /*20a70*/  LDGSTS.E [R219+0x17a00], [R214.64], P6 ;  /* 0x17a00000d6db7fae */ /* 0x0003e2000b121848 */
[----:B------:R-:W-:-:S03]  /*20a80*/  IADD3 R231, R12, 0x100000, RZ ;  /* 0x001000000ce77810 */ /* 0x000fc60007ffe0ff */
[----:B------:R1:W-:Y:S01]  /*20a90*/  LDGSTS.E [R218+0x10c00], [R216.64], P6 ;  /* 0x10c00000d8da7fae */ /* 0x0003e2000b121848 */
[C---:B------:R-:W-:Y:S01]  /*20aa0*/  IADD3 R230, R12.reuse, 0x100000, RZ ;  /* 0x001000000ce67810 */ /* 0x040fe20007ffe0ff */
[----:B-1----:R-:W-:Y:S01]  /*20ab0*/  IMAD.WIDE R222, R249, 0x4, R238 ;  /* 0x00000004f9de7825 */ /* 0x002fe200078e02ee */
[----:B------:R-:W-:-:S03]  /*20ac0*/  IADD3 R229, R12, 0x100000, RZ ;  /* 0x001000000ce57810 */ /* 0x000fc60007ffe0ff */
[----:B------:R-:W-:Y:S01]  /*20ad0*/  IMAD.WIDE R220, R249, 0x4, R240 ;  /* 0x00000004f9dc7825 */ /* 0x000fe200078e02f0 */
[----:B------:R-:W-:-:S03]  /*20ae0*/  IADD3 R228, R12, 0x100000, RZ ;  /* 0x001000000ce47810 */ /* 0x000fc60007ffe0ff */
[----:B------:R-:W-:-:S04]  /*20af0*/  IMAD.WIDE R218, R249, 0x4, R242 ;  /* 0x00000004f9da7825 */ /* 0x000fc800078e02f2 */
[C---:B------:R-:W-:Y:S01]  /*20b00*/  IMAD.WIDE R224, R249.reuse, 0x4, R224 ;  /* 0x00000004f9e07825 */ /* 0x040fe200078e02e0 */
[----:B------:R1:W-:Y:S03]  /*20b10*/  LDGSTS.E [R232+0x11c00], [R218.64], P6 ;  /* 0x11c00000dae87fae */ /* 0x0003e6000b121848 */
[----:B------:R-:W-:Y:S01]  /*20b20*/  IMAD.WIDE R226, R249, 0x4, R226 ;  /* 0x00000004f9e27825 */ /* 0x000fe200078e02e2 */
[----:B------:R1:W-:Y:S04]  /*20b30*/  LDGSTS.E [R231+0x12c00], [R220.64], P6 ;  /* 0x12c00000dce77fae */ /* 0x0003e8000b121848 */
[----:B------:R1:W-:Y:S04]  /*20b40*/  LDGSTS.E [R230+0x13c00], [R222.64], P6 ;  /* 0x13c00000dee67fae */ /* 0x0003e8000b121848 */
[----:B------:R1:W-:Y:S04]  /*20b50*/  LDGSTS.E [R229+0x14c00], [R224.64], P6 ;  /* 0x14c00000e0e57fae */ /* 0x0003e8000b121848 */
[----:B------:R1:W-:Y:S01]  /*20b60*/  LDGSTS.E [R228+0x15c00], [R226.64], P6 ;  /* 0x15c00000e2e47fae */ /* 0x0003e2000b121848 */
[----:B------:R-:W-:Y:S01]  /*20b70*/  LOP3.LUT R248, R233, 0x70, RZ, 0x3c, !PT ;  /* 0x00000070e9f87812 */ /* 0x000fe200078e3cff */
[----:B-1----:R-:W-:Y:S01]  /*20b80*/  IMAD.WIDE R230, R249, 0x4, R18 ;  /* 0x00000004f9e67825 */ /* 0x002fe200078e0212 */
[----:B------:R-:W-:-:S03]  /*20b90*/  IADD3 R242, R12, 0x100000, RZ ;  /* 0x001000000cf27810 */ /* 0x000fc60007ffe0ff */
[C---:B------:R-:W-:Y:S02]  /*20ba0*/  IMAD.WIDE R228, R249.reuse, 0x4, R20 ;  /* 0x00000004f9e47825 */ /* 0x040fe400078e0214 */
[----:B------:R-:W2:Y:S04]  /*20bb0*/  LDL.LU.64 R20, [R1+0x1470] ;  /* 0x0014700001147983 */ /* 0x000ea80000300a00 */
[----:B------:R-:W2:Y:S01]  /*20bc0*/  LDL.LU.64 R18, [R1+0x1468] ;  /* 0x0014680001127983 */ /* 0x000ea20000300a00 */
[----:B------:R-:W-:Y:S01]  /*20bd0*/  IADD3 R241, R12, 0x100000, RZ ;  /* 0x001000000cf17810 */ /* 0x000fe20007ffe0ff */
[----:B------:R-:W-:Y:S01]  /*20be0*/  IMAD.WIDE R232, R249, 0x4, R244 ;  /* 0x00000004f9e87825 */ /* 0x000fe200078e02f4 */
[C---:B------:R-:W-:Y:S01]  /*20bf0*/  IADD3 R240, R248.reuse, 0x100000, RZ ;  /* 0x00100000f8f07810 */ /* 0x040fe20007ffe0ff */
[----:B------:R1:W-:Y:S01]  /*20c00*/  LDGSTS.E [R242+0x16c00], [R228.64], P6 ;  /* 0x16c00000e4f27fae */ /* 0x0003e2000b121848 */
[----:B------:R-:W-:-:S02]  /*20c10*/  IADD3 R239, R248, 0x100000, RZ ;  /* 0x00100000f8ef7810 */ /* 0x000fc40007ffe0ff */
[C---:B------:R-:W-:Y:S01]  /*20c20*/  IADD3 R238, R248.reuse, 0x100000, RZ ;  /* 0x00100000f8ee7810 */ /* 0x040fe20007ffe0ff */
[----:B------:R1:W-:Y:S01]  /*20c30*/  LDGSTS.E [R241+0x17c00], [R230.64], P6 ;  /* 0x17c00000e6f17fae */ /* 0x0003e2000b121848 */
[----:B------:R-:W-:-:S03]  /*20c40*/  IADD3 R244, R248, 0x100000, RZ ;  /* 0x00100000f8f47810 */ /* 0x000fc60007ffe0ff */
[----:B------:R1:W-:Y:S01]  /*20c50*/  LDGSTS.E [R240+0x10e00], [R232.64], P6 ;  /* 0x10e00000e8f07fae */ /* 0x0003e2000b121848 */
[C---:B------:R-:W-:Y:S02]  /*20c60*/  IADD3 R3, R248.reuse, 0x100000, RZ ;  /* 0x00100000f8037810 */ /* 0x040fe40007ffe0ff */
[----:B------:R-:W-:Y:S01]  /*20c70*/  IADD3 R13, R248, 0x100000, RZ ;  /* 0x00100000f80d7810 */ /* 0x000fe20007ffe0ff */
[----:B---3--:R-:W-:-:S04]  /*20c80*/  IMAD.WIDE R234, R249, 0x4, R234 ;  /* 0x00000004f9ea7825 */ /* 0x008fc800078e02ea */
[C---:B----4-:R-:W-:Y:S01]  /*20c90*/  IMAD.WIDE R236, R249.reuse, 0x4, R236 ;  /* 0x00000004f9ec7825 */ /* 0x050fe200078e02ec */
[----:B------:R3:W-:Y:S04]  /*20ca0*/  LDGSTS.E [R239+0x11e00], [R234.64], P6 ;  /* 0x11e00000eaef7fae */ /* 0x0007e8000b121848 */
[----:B------:R3:W-:Y:S01]  /*20cb0*/  LDGSTS.E [R238+0x12e00], [R236.64], P6 ;  /* 0x12e00000ecee7fae */ /* 0x0007e2000b121848 */
[----:B-1----:R-:W-:-:S03]  /*20cc0*/  IMAD.WIDE R240, R249, 0x4, R14 ;  /* 0x00000004f9f07825 */ /* 0x002fc600078e020e */
[----:B------:R-:W4:Y:S01]  /*20cd0*/  LDL.LU.64 R14, [R1+0x1460] ;  /* 0x00146000010e7983 */ /* 0x000f220000300a00 */
[----:B------:R-:W-:-:S04]  /*20ce0*/  IMAD.WIDE R242, R249, 0x4, R16 ;  /* 0x00000004f9f27825 */ /* 0x000fc800078e0210 */
[----:B---3--:R-:W-:Y:S01]  /*20cf0*/  IMAD.WIDE R238, R249, 0x4, R246 ;  /* 0x00000004f9ee7825 */ /* 0x008fe200078e02f6 */
[C---:B------:R-:W-:Y:S02]  /*20d00*/  IADD3 R247, R248.reuse, 0x100000, RZ ;  /* 0x00100000f8f77810 */ /* 0x040fe40007ffe0ff */
[----:B------:R-:W-:Y:S02]  /*20d10*/  IADD3 R246, R248, 0x100000, RZ ;  /* 0x00100000f8f67810 */ /* 0x000fe40007ffe0ff */
[----:B------:R1:W-:Y:S01]  /*20d20*/  LDGSTS.E [R244+0x13e00], [R238.64], P6 ;  /* 0x13e00000eef47fae */ /* 0x0003e2000b121848 */
[----:B------:R-:W-:-:S03]  /*20d30*/  IMAD.WIDE R16, R0, 0x4, R250 ;  /* 0x0000000400107825 */ /* 0x000fc600078e02fa */
[----:B------:R3:W-:Y:S04]  /*20d40*/  LDGSTS.E [R247+0x14e00], [R240.64], P6 ;  /* 0x14e00000f0f77fae */ /* 0x0007e8000b121848 */
[----:B------:R-:W4:Y:S01]  /*20d50*/  LDL.LU.64 R250, [R1+0x1458] ;  /* 0x0014580001fa7983 */ /* 0x000f220000300a00 */
[----:B-1----:R-:W-:-:S03]  /*20d60*/  IMAD.WIDE R244, R249, 0x4, R8 ;  /* 0x00000004f9f47825 */ /* 0x002fc600078e0208 */
[----:B------:R3:W-:Y:S04]  /*20d70*/  LDGSTS.E [R246+0x15e00], [R242.64], P6 ;  /* 0x15e00000f2f67fae */ /* 0x0007e8000b121848 */
[----:B------:R-:W4:Y:S04]  /*20d80*/  LDL.LU.64 R8, [R1+0x1450] ;  /* 0x0014500001087983 */ /* 0x000f280000300a00 */
[----:B------:R1:W-:Y:S01]  /*20d90*/  LDGSTS.E [R3+0x16e00], [R244.64], P6 ;  /* 0x16e00000f4037fae */ /* 0x0003e2000b121848 */
[----:B---3--:R-:W-:-:S03]  /*20da0*/  IMAD.WIDE R246, R249, 0x4, R4 ;  /* 0x00000004f9f67825 */ /* 0x008fc600078e0204 */
[----:B------:R-:W3:Y:S04]  /*20db0*/  LDL.LU.64 R4, [R1+0x1448] ;  /* 0x0014480001047983 */ /* 0x000ee80000300a00 */
[----:B------:R1:W-:Y:S04]  /*20dc0*/  STL.64 [R1+0x470], R16 ;  /* 0x0004701001007387 */ /* 0x0003e80000100a00 */
[----:B------:R-:W3:Y:S04]  /*20dd0*/  LDL.LU.64 R248, [R1+0x1440] ;  /* 0x0014400001f87983 */ /* 0x000ee80000300a00 */
[----:B------:R2:W-:Y:S04]  /*20de0*/  LDGSTS.E [R13+0x17e00], [R246.64], P6 ;  /* 0x17e00000f60d7fae */ /* 0x0005e8000b121848 */
[----:B------:R-:W0:Y:S01]  /*20df0*/  LDGDEPBAR ;  /* 0x00000000000079af */ /* 0x000e220000000000 */
[----:B--2---:R-:W-:-:S05]  /*20e00*/  IMAD.WIDE R28, R0, 0x4, R22 ;  /* 0x00000004001c7825 */ /* 0x004fca00078e0216 */
[----:B------:R-:W-:Y:S01]  /*20e10*/  STL.64 [R1+0x468], R28 ;  /* 0x0004681c01007387 */ /* 0x000fe20000100a00 */
[----:B-1----:R-:W-:-:S03]  /*20e20*/  IADD3 R3, R10, 0x100000, RZ ;  /* 0x001000000a037810 */ /* 0x002fc60007ffe0ff */
[----:B------:R-:W-:Y:S01]  /*20e30*/  BAR.SYNC.DEFER_BLOCKING 0x0 ;  /* 0x0000000000007b1d */ /* 0x000fe20000010000 */
[----:B------:R-:W-:Y:S01]  /*20e40*/  IADD3 R13, R10, 0x100000, RZ ;  /* 0x001000000a0d7810 */ /* 0x000fe20007ffe0ff */
[----:B------:R-:W-:-:S04]  /*20e50*/  IMAD.WIDE R26, R0, 0x4, R20 ;  /* 0x00000004001a7825 */ /* 0x000fc800078e0214 */
[----:B------:R-:W-:Y:S01]  /*20e60*/  @!PT LDS RZ, [RZ] ;  /* 0x00000000fffff984 */ /* 0x000fe20000000800 */
[----:B------:R-:W-:Y:S01]  /*20e70*/  @!PT LDS RZ, [RZ] ;  /* 0x00000000fffff984 */ /* 0x000fe20000000800 */
[----:B------:R-:W-:Y:S01]  /*20e80*/  @!PT LDS RZ, [RZ] ;  /* 0x00000000fffff984 */ /* 0x000fe20000000800 */
[----:B------:R1:W-:Y:S01]  /*20e90*/  LDGSTS.E [R3+-0x40000], [R16.64], !P0 ;  /* 0xc000000010037fae */ /* 0x0003e2000c121848 */
[----:B------:R-:W-:-:S03]  /*20ea0*/  IMAD.WIDE R24, R0, 0x4, R18 ;  /* 0x0000000400187825 */ /* 0x000fc600078e0212 */
[----:B------:R2:W-:Y:S04]  /*20eb0*/  STL.64 [R1+0x460], R26 ;  /* 0x0004601a01007387 */ /* 0x0005e80000100a00 */
[----:B------:R-:W3:Y:S04]  /*20ec0*/  LDL.LU.64 R22, [R1+0x1438] ;  /* 0x0014380001167983 */ /* 0x000ee80000300a00 */
[----:B------:R3:W-:Y:S04]  /*20ed0*/  STL.64 [R1+0x458], R24 ;  /* 0x0004581801007387 */ /* 0x0007e80000100a00 */
[----:B------:R-:W3:Y:S04]  /*20ee0*/  LDL.LU.64 R20, [R1+0x1430] ;  /* 0x0014300001147983 */ /* 0x000ee80000300a00 */
[----:B------:R-:W3:Y:S01]  /*20ef0*/  LDL.LU.64 R18, [R1+0x1428] ;  /* 0x0014280001127983 */ /* 0x000ee20000300a00 */
[----:B-1----:R-:W-:-:S02]  /*20f00*/  IADD3 R17, R10, 0x100000, RZ ;  /* 0x001000000a117810 */ /* 0x002fc40007ffe0ff */
[----:B------:R-:W-:-:S03]  /*20f10*/  IADD3 R16, R10, 0x100000, RZ ;  /* 0x001000000a107810 */ /* 0x000fc60007ffe0ff */
[----:B------:R1:W-:Y:S04]  /*20f20*/  LDGSTS.E [R17+-0x3fe00], [R28.64], !P0 ;  /* 0xc02000001c117fae */ /* 0x0003e8000c121848 */
[----:B------:R2:W-:Y:S04]  /*20f30*/  LDGSTS.E [R16+-0x3fc00], [R26.64], !P0 ;  /* 0xc04000001a107fae */ /* 0x0005e8000c121848 */
[----:B------:R3:W-:Y:S01]  /*20f40*/  LDGSTS.E [R13+-0x3fa00], [R24.64], !P0 ;  /* 0xc0600000180d7fae */ /* 0x0007e2000c121848 */
[----:B--2---:R-:W-:Y:S01]  /*20f50*/  IADD3 R27, R10, 0x100000, RZ ;  /* 0x001000000a1b7810 */ /* 0x004fe20007ffe0ff */
[----:B----4-:R-:W-:-:S05]  /*20f60*/  IMAD.WIDE R14, R0, 0x4, R14 ;  /* 0x00000004000e7825 */ /* 0x010fca00078e020e */
[----:B------:R2:W-:Y:S04]  /*20f70*/  STL.64 [R1+0x410], R14 ;  /* 0x0004100e01007387 */ /* 0x0005e80000100a00 */
[----:B-1----:R-:W4:Y:S04]  /*20f80*/  LDL.LU.64 R16, [R1+0x1420] ;  /* 0x0014200001107983 */ /* 0x002f280000300a00 */
[----:B------:R2:W-:Y:S01]  /*20f90*/  LDGSTS.E [R3+-0x3e000], [R14.64], !P4 ;  /* 0xc20000000e037fae */ /* 0x0005e2000e121848 */
[----:B------:R-:W-:-:S05]  /*20fa0*/  IMAD.WIDE R250, R0, 0x4, R250 ;  /* 0x0000000400fa7825 */ /* 0x000fca00078e02fa */
[----:B------:R1:W-:Y:S01]  /*20fb0*/  STL.64 [R1+0x408], R250 ;  /* 0x000408fa01007387 */ /* 0x0003e20000100a00 */
[----:B------:R-:W-:-:S03]  /*20fc0*/  IMAD.WIDE R28, R0, 0x4, R8 ;  /* 0x00000004001c7825 */ /* 0x000fc600078e0208 */
[----:B------:R1:W-:Y:S04]  /*20fd0*/  LDGSTS.E [R27+-0x3de00], [R250.64], !P4 ;  /* 0xc2200000fa1b7fae */ /* 0x0003e8000e121848 */
[----:B------:R1:W-:Y:S01]  /*20fe0*/  STL.64 [R1+0x400], R28 ;  /* 0x0004001c01007387 */ /* 0x0003e20000100a00 */
[----:B---3--:R-:W-:-:S04]  /*20ff0*/  IMAD.WIDE R24, R0, 0x4, R4 ;  /* 0x0000000400187825 */ /* 0x008fc800078e0204 */
[----:B--2---:R-:W-:Y:S02]  /*21000*/  IMAD.WIDE R14, R0, 0x4, R248 ;  /* 0x00000004000e7825 */ /* 0x004fe400078e02f8 */
[----:B------:R-:W2:Y:S04]  /*21010*/  LDL.LU.64 R248, [R1+0x1418] ;  /* 0x0014180001f87983 */ /* 0x000ea80000300a00 */
[----:B------:R3:W-:Y:S04]  /*21020*/  STL.64 [R1+0x3f8], R24 ;  /* 0x0003f81801007387 */ /* 0x0007e80000100a00 */
[----:B------:R-:W2:Y:S04]  /*21030*/  LDL.LU.64 R8, [R1+0x1410] ;  /* 0x0014100001087983 */ /* 0x000ea80000300a00 */
[----:B------:R-:W2:Y:S04]  /*21040*/  LDL.LU.64 R4, [R1+0x1408] ;  /* 0x0014080001047983 */ /* 0x000ea80000300a00 */
[----:B------:R3:W-:Y:S04]  /*21050*/  STL.64 [R1+0x3b0], R14 ;  /* 0x0003b00e01007387 */ /* 0x0007e80000100a00 */
[----:B-1----:R-:W2:Y:S01]  /*21060*/  LDL.LU.64 R250, [R1+0x1400] ;  /* 0x0014000001fa7983 */ /* 0x002ea20000300a00 */
[----:B------:R-:W-:-:S05]  /*21070*/  IADD3 R26, R10, 0x100000, RZ ;  /* 0x001000000a1a7810 */ /* 0x000fca0007ffe0ff */
[----:B------:R1:W-:Y:S04]  /*21080*/  LDGSTS.E [R26+-0x3dc00], [R28.64], !P4 ;  /* 0xc24000001c1a7fae */ /* 0x0003e8000e121848 */
[----:B------:R3:W-:Y:S04]  /*21090*/  LDGSTS.E [R13+-0x3da00], [R24.64], !P4 ;  /* 0xc2600000180d7fae */ /* 0x0007e8000e121848 */
[----:B------:R1:W-:Y:S02]  /*210a0*/  LDGSTS.E [R3+-0x3c000], [R14.64], !P3 ;  /* 0xc40000000e037fae */ /* 0x0003e4000d921848 */
[----:B-1----:R-:W-:-:S04]  /*210b0*/  IMAD.WIDE R28, R0, 0x4, R22 ;  /* 0x00000004001c7825 */ /* 0x002fc800078e0216 */
[C---:B------:R-:W-:Y:S01]  /*210c0*/  IMAD.WIDE R26, R0.reuse, 0x4, R20 ;  /* 0x00000004001a7825 */ /* 0x040fe200078e0214 */
[----:B------:R-:W-:Y:S03]  /*210d0*/  STL.64 [R1+0x3a8], R28 ;  /* 0x0003a81c01007387 */ /* 0x000fe60000100a00 */
[----:B---3--:R-:W-:Y:S01]  /*210e0*/  IMAD.WIDE R24, R0, 0x4, R18 ;  /* 0x0000000400187825 */ /* 0x008fe200078e0212 */
[----:B------:R1:W-:Y:S04]  /*210f0*/  STL.64 [R1+0x3a0], R26 ;  /* 0x0003a01a01007387 */ /* 0x0003e80000100a00 */
[----:B------:R-:W3:Y:S04]  /*21100*/  LDL.LU.64 R22, [R1+0x13f8] ;  /* 0x0013f80001167983 */ /* 0x000ee80000300a00 */
[----:B------:R1:W-:Y:S04]  /*21110*/  STL.64 [R1+0x390], R24 ;  /* 0x0003901801007387 */ /* 0x0003e80000100a00 */
[----:B------:R-:W3:Y:S04]  /*21120*/  LDL.LU.64 R20, [R1+0x13f0] ;  /* 0x0013f00001147983 */ /* 0x000ee80000300a00 */
[----:B------:R-:W3:Y:S01]  /*21130*/  LDL.LU.64 R18, [R1+0x13e8] ;  /* 0x0013e80001127983 */ /* 0x000ee20000300a00 */
[----:B------:R-:W-:-:S02]  /*21140*/  IADD3 R15, R10, 0x100000, RZ ;  /* 0x001000000a0f7810 */ /* 0x000fc40007ffe0ff */
[----:B------:R-:W-:-:S03]  /*21150*/  IADD3 R14, R10, 0x100000, RZ ;  /* 0x001000000a0e7810 */ /* 0x000fc60007ffe0ff */
[----:B------:R1:W-:Y:S04]  /*21160*/  LDGSTS.E [R15+-0x3be00], [R28.64], !P3 ;  /* 0xc42000001c0f7fae */ /* 0x0003e8000d921848 */
[----:B------:R1:W-:Y:S04]  /*21170*/  LDGSTS.E [R14+-0x3bc00], [R26.64], !P3 ;  /* 0xc44000001a0e7fae */ /* 0x0003e8000d921848 */
[----:B------:R2:W-:Y:S01]  /*21180*/  LDGSTS.E [R13+-0x3ba00], [R24.64], !P3 ;  /* 0xc4600000180d7fae */ /* 0x0005e2000d921848 */
[----:B-1----:R-:W-:Y:S01]  /*21190*/  IADD3 R27, R10, 0x100000, RZ ;  /* 0x001000000a1b7810 */ /* 0x002fe20007ffe0ff */
[----:B----4-:R-:W-:-:S05]  /*211a0*/  IMAD.WIDE R16, R0, 0x4, R16 ;  /* 0x0000000400107825 */ /* 0x010fca00078e0210 */
[----:B------:R1:W-:Y:S04]  /*211b0*/  STL.64 [R1+0x348], R16 ;  /* 0x0003481001007387 */ /* 0x0003e80000100a00 */
[----:B------:R-:W4:Y:S04]  /*211c0*/  LDL.LU.64 R14, [R1+0x13e0] ;  /* 0x0013e000010e7983 */ /* 0x000f280000300a00 */
[----:B------:R1:W-:Y:S01]  /*211d0*/  LDGSTS.E [R3+-0x3a000], [R16.64], !P1 ;  /* 0xc600000010037fae */ /* 0x0003e2000c921848 */
[----:B--2---:R-:W-:-:S04]  /*211e0*/  IMAD.WIDE R248, R0, 0x4, R248 ;  /* 0x0000000400f87825 */ /* 0x004fc800078e02f8 */
[C---:B------:R-:W-:Y:S01]  /*211f0*/  IMAD.WIDE R28, R0.reuse, 0x4, R8 ;  /* 0x00000004001c7825 */ /* 0x040fe200078e0208 */
[----:B------:R2:W-:Y:S03]  /*21200*/  STL.64 [R1+0x340], R248 ;  /* 0x000340f801007387 */ /* 0x0005e60000100a00 */
[C---:B------:R-:W-:Y:S01]  /*21210*/  IMAD.WIDE R24, R0.reuse, 0x4, R4 ;  /* 0x0000000400187825 */ /* 0x040fe200078e0204 */
[----:B------:R3:W-:Y:S04]  /*21220*/  STL.64 [R1+0x338], R28 ;  /* 0x0003381c01007387 */ /* 0x0007e80000100a00 */
[----:B------:R2:W-:Y:S01]  /*21230*/  LDGSTS.E [R27+-0x39e00], [R248.64], !P1 ;  /* 0xc6200000f81b7fae */ /* 0x0005e2000c921848 */
[----:B-1----:R-:W-:-:S03]  /*21240*/  IMAD.WIDE R16, R0, 0x4, R250 ;  /* 0x0000000400107825 */ /* 0x002fc600078e02fa */
[----:B------:R-:W4:Y:S04]  /*21250*/  LDL.LU.64 R250, [R1+0x13d8] ;  /* 0x0013d80001fa7983 */ /* 0x000f280000300a00 */
[----:B------:R1:W-:Y:S04]  /*21260*/  STL.64 [R1+0x318], R24 ;  /* 0x0003181801007387 */ /* 0x0003e80000100a00 */
[----:B------:R-:W4:Y:S04]  /*21270*/  LDL.LU.64 R8, [R1+0x13d0] ;  /* 0x0013d00001087983 */ /* 0x000f280000300a00 */
[----:B------:R-:W4:Y:S04]  /*21280*/  LDL.LU.64 R4, [R1+0x13c8] ;  /* 0x0013c80001047983 */ /* 0x000f280000300a00 */
[----:B------:R1:W-:Y:S04]  /*21290*/  STL.64 [R1+0x6d0], R16 ;  /* 0x0006d01001007387 */ /* 0x0003e80000100a00 */
[----:B--2---:R-:W2:Y:S01]  /*212a0*/  LDL.LU.64 R248, [R1+0x13c0] ;  /* 0x0013c00001f87983 */ /* 0x004ea20000300a00 */
[----:B------:R-:W-:-:S05]  /*212b0*/  IADD3 R26, R10, 0x100000, RZ ;  /* 0x001000000a1a7810 */ /* 0x000fca0007ffe0ff */
[----:B------:R3:W-:Y:S04]  /*212c0*/  LDGSTS.E [R26+-0x39c00], [R28.64], !P1 ;  /* 0xc64000001c1a7fae */ /* 0x0007e8000c921848 */
[----:B------:R1:W-:Y:S04]  /*212d0*/  LDGSTS.E [R13+-0x39a00], [R24.64], !P1 ;  /* 0xc6600000180d7fae */ /* 0x0003e8000c921848 */
[----:B------:R1:W-:Y:S01]  /*212e0*/  LDGSTS.E [R3+-0x38000], [R16.64], !P2 ;  /* 0xc800000010037fae */ /* 0x0003e2000d121848 */
[----:B---3--:R-:W-:-:S04]  /*212f0*/  IMAD.WIDE R28, R0, 0x4, R22 ;  /* 0x00000004001c7825 */ /* 0x008fc800078e0216 */
[C---:B------:R-:W-:Y:S01]  /*21300*/  IMAD.WIDE R26, R0.reuse, 0x4, R20 ;  /* 0x00000004001a7825 */ /* 0x040fe200078e0214 */
[----:B------:R-:W-:Y:S03]  /*21310*/  STL.64 [R1+0x6d8], R28 ;  /* 0x0006d81c01007387 */ /* 0x000fe60000100a00 */
[----:B-1----:R-:W-:Y:S01]  /*21320*/  IMAD.WIDE R24, R0, 0x4, R18 ;  /* 0x0000000400187825 */ /* 0x002fe200078e0212 */
        /* <DEDUP_REMOVED lines=15> */
[----:B------:R-:W-:-:S04]  /*21420*/  IMAD.WIDE R250, R0, 0x4, R250 ;  /* 0x0000000400fa7825 */ /* 0x000fc800078e02fa */
[C---:B------:R-:W-:Y:S01]  /*21430*/  IMAD.WIDE R28, R0.reuse, 0x4, R8 ;  /* 0x00000004001c7825 */ /* 0x040fe200078e0208 */
[----:B------:R1:W-:Y:S03]  /*21440*/  STL.64 [R1+0x768], R250 ;  /* 0x000768fa01007387 */ /* 0x0003e60000100a00 */
[C---:B------:R-:W-:Y:S01]  /*21450*/  IMAD.WIDE R24, R0.reuse, 0x4, R4 ;  /* 0x0000000400187825 */ /* 0x040fe200078e0204 */
[----:B------:R3:W-:Y:S04]  /*21460*/  STL.64 [R1+0x770], R28 ;  /* 0x0007701c01007387 */ /* 0x0007e80000100a00 */
[----:B------:R1:W-:Y:S01]  /*21470*/  LDGSTS.E [R27+-0x35e00], [R250.64], !P5 ;  /* 0xca200000fa1b7fae */ /* 0x0003e2000e921848 */
[----:B--2---:R-:W-:-:S03]  /*21480*/  IMAD.WIDE R14, R0, 0x4, R248 ;  /* 0x00000004000e7825 */ /* 0x004fc600078e02f8 */
[----:B------:R-:W2:Y:S04]  /*21490*/  LDL.LU.64 R248, [R1+0x1398] ;  /* 0x0013980001f87983 */ /* 0x000ea80000300a00 */
[----:B------:R1:W-:Y:S04]  /*214a0*/  STL.64 [R1+0x778], R24 ;  /* 0x0007781801007387 */ /* 0x0003e80000100a00 */
[----:B------:R-:W2:Y:S04]  /*214b0*/  LDL.LU.64 R8, [R1+0x1390] ;  /* 0x0013900001087983 */ /* 0x000ea80000300a00 */
[----:B------:R-:W2:Y:S04]  /*214c0*/  LDL.LU.64 R4, [R1+0x1388] ;  /* 0x0013880001047983 */ /* 0x000ea80000300a00 */
[----:B------:R3:W-:Y:S04]  /*214d0*/  STL.64 [R1+0x7e0], R14 ;  /* 0x0007e00e01007387 */ /* 0x0007e80000100a00 */
[----:B-1----:R-:W2:Y:S01]  /*214e0*/  LDL.LU.64 R250, [R1+0x1380] ;  /* 0x0013800001fa7983 */ /* 0x002ea20000300a00 */
[----:B------:R-:W-:-:S02]  /*214f0*/  IADD3 R26, R10, 0x100000, RZ ;  /* 0x001000000a1a7810 */ /* 0x000fc40007ffe0ff */
[----:B------:R-:W-:-:S03]  /*21500*/  IADD3 R7, R252, -0x199, RZ ;  /* 0xfffffe67fc077810 */ /* 0x000fc60007ffe0ff */
[----:B------:R3:W-:Y:S01]  /*21510*/  LDGSTS.E [R26+-0x35c00], [R28.64], !P5 ;  /* 0xca4000001c1a7fae */ /* 0x0007e2000e921848 */
[----:B------:R-:W-:-:S03]  /*21520*/  ISETP.GE.U32.AND P6, PT, R7, 0x7ffffde8, PT ;  /* 0x7ffffde80700780c */ /* 0x000fc60003fc6070 */
[----:B------:R1:W-:Y:S01]  /*21530*/  LDGSTS.E [R13+-0x35a00], [R24.64], !P5 ;  /* 0xca600000180d7fae */ /* 0x0003e2000e921848 */
[----:B---3--:R-:W-:-:S04]  /*21540*/  IMAD.WIDE R28, R0, 0x4, R22 ;  /* 0x00000004001c7825 */ /* 0x008fc800078e0216 */
[C---:B------:R-:W-:Y:S01]  /*21550*/  IMAD.WIDE R26, R0.reuse, 0x4, R20 ;  /* 0x00000004001a7825 */ /* 0x040fe200078e0214 */
[----:B------:R-:W-:Y:S03]  /*21560*/  STL.64 [R1+0x7e8], R28 ;  /* 0x0007e81c01007387 */ /* 0x000fe60000100a00 */
[----:B-1----:R-:W-:Y:S01]  /*21570*/  IMAD.WIDE R24, R0, 0x4, R18 ;  /* 0x0000000400187825 */ /* 0x002fe200078e0212 */
[----:B------:R1:W-:Y:S01]  /*21580*/  STL.64 [R1+0x7f0], R26 ;  /* 0x0007f01a01007387 */ /* 0x0003e20000100a00 */
[----:B------:R-:W-:-:S03]  /*21590*/  IADD3 R7, R252, -0x19d, RZ ;  /* 0xfffffe63fc077810 */ /* 0x000fc60007ffe0ff */
[----:B------:R-:W3:Y:S04]  /*215a0*/  LDL.LU.64 R22, [R1+0x1378] ;  /* 0x0013780001167983 */ /* 0x000ee80000300a00 */
[----:B------:R1:W-:Y:S04]  /*215b0*/  STL.64 [R1+0x7f8], R24 ;  /* 0x0007f81801007387 */ /* 0x0003e80000100a00 */
[----:B------:R-:W3:Y:S01]  /*215c0*/  LDL.LU.64 R20, [R1+0x1370] ;  /* 0x0013700001147983 */ /* 0x000ee20000300a00 */
[----:B------:R-:W-:-:S03]  /*215d0*/  ISETP.GE.U32.AND P0, PT, R7, 0x7ffffde4, PT ;  /* 0x7ffffde40700780c */ /* 0x000fc60003f06070 */
[----:B------:R-:W3:Y:S04]  /*215e0*/  LDL.LU.64 R18, [R1+0x1368] ;  /* 0x0013680001127983 */ /* 0x000ee80000300a00 */
[----:B------:R1:W-:Y:S02]  /*215f0*/  LDGSTS.E [R3+-0x34000], [R14.64], !P6 ;  /* 0xcc0000000e037fae */ /* 0x0003e4000f121848 */
[C---:B-1----:R-:W-:Y:S02]  /*21600*/  IADD3 R15, R10.reuse, 0x100000, RZ ;  /* 0x001000000a0f7810 */ /* 0x042fe40007ffe0ff */
        /* <DEDUP_REMOVED lines=167> */
[----:B------:R-:W3:Y:S04]  /*22080*/  LDL.LU.64 R14, [R1+0x1260] ;  /* 0x00126000010e7983 */ /* 0x000ee80000300a00 */
        /* <DEDUP_REMOVED lines=25> */
[----:B------:R-:W2:Y:S04]  /*22220*/  LDL.LU.64 R22, [R1+0x1238] ;  /* 0x0012380001167983 */ /* 0x000ea80000300a00 */
[----:B------:R1:W-:Y:S04]  /*22230*/  STL.64 [R1+0x15f8], R24 ;  /* 0x0015f81801007387 */ /* 0x0003e80000100a00 */
[----:B------:R-:W2:Y:S01]  /*22240*/  LDL.LU.64 R20, [R1+0x1230] ;  /* 0x0012300001147983 */ /* 0x000ea20000300a00 */
[----:B------:R-:W-:-:S03]  /*22250*/  ISETP.GE.U32.AND P1, PT, R7, 0x7ffffdbc, PT ;  /* 0x7ffffdbc0700780c */ /* 0x000fc60003f26070 */
[----:B------:R-:W2:Y:S04]  /*22260*/  LDL.LU.64 R18, [R1+0x1228] ;  /* 0x0012280001127983 */ /* 0x000ea80000300a00 */
[----:B------:R1:W-:Y:S02]  /*22270*/  LDGSTS.E [R3+-0x20000], [R16.64], !P3 ;  /* 0xe000000010037fae */ /* 0x0003e4000d921848 */
[C---:B-1----:R-:W-:Y:S02]  /*22280*/  IADD3 R17, R10.reuse, 0x100000, RZ ;  /* 0x001000000a117810 */ /* 0x042fe40007ffe0ff */
[----:B------:R-:W-:-:S03]  /*22290*/  IADD3 R16, R10, 0x100000, RZ ;  /* 0x001000000a107810 */ /* 0x000fc60007ffe0ff */
[----:B------:R1:W-:Y:S04]  /*222a0*/  LDGSTS.E [R17+-0x1fe00], [R28.64], !P3 ;  /* 0xe02000001c117fae */ /* 0x0003e8000d921848 */
[----:B------:R1:W-:Y:S04]  /*222b0*/  LDGSTS.E [R16+-0x1fc00], [R26.64], !P3 ;  /* 0xe04000001a107fae */ /* 0x0003e8000d921848 */
[----:B------:R4:W-:Y:S01]  /*222c0*/  LDGSTS.E [R13+-0x1fa00], [R24.64], !P3 ;  /* 0xe0600000180d7fae */ /* 0x0009e2000d921848 */
[----:B-1----:R-:W-:Y:S01]  /*222d0*/  IADD3 R27, R10, 0x100000, RZ ;  /* 0x001000000a1b7810 */ /* 0x002fe20007ffe0ff */
[----:B------:R-:W-:-:S05]  /*222e0*/  IMAD.WIDE R14, R0, 0x4, R14 ;  /* 0x00000004000e7825 */ /* 0x000fca00078e020e */
[----:B------:R2:W-:Y:S04]  /*222f0*/  STL.64 [R1+0x1600], R14 ;  /* 0x0016000e01007387 */ /* 0x0005e80000100a00 */
[----:B------:R-:W3:Y:S04]  /*22300*/  LDL.LU.64 R16, [R1+0x1220] ;  /* 0x0012200001107983 */ /* 0x000ee80000300a00 */
[----:B------:R2:W-:Y:S01]  /*22310*/  LDGSTS.E [R3+-0x1e000], [R14.64], !P1 ;  /* 0xe20000000e037fae */ /* 0x0005e2000c921848 */
[----:B----4-:R-:W-:-:S04]  /*22320*/  IMAD.WIDE R250, R0, 0x4, R250 ;  /* 0x0000000400fa7825 */ /* 0x010fc800078e02fa */
        /* <DEDUP_REMOVED lines=17> */
[----:B----4-:R-:W-:-:S04]  /*22440*/  IMAD.WIDE R28, R0, 0x4, R22 ;  /* 0x00000004001c7825 */ /* 0x010fc800078e0216 */
[C---:B------:R-:W-:Y:S01]  /*22450*/  IMAD.WIDE R26, R0.reuse, 0x4, R20 ;  /* 0x00000004001a7825 */ /* 0x040fe200078e0214 */
[----:B------:R-:W-:Y:S03]  /*22460*/  STL.64 [R1+0x1238], R28 ;  /* 0x0012381c01007387 */ /* 0x000fe60000100a00 */
[----:B-1----:R-:W-:Y:S01]  /*22470*/  IMAD.WIDE R24, R0, 0x4, R18 ;  /* 0x0000000400187825 */ /* 0x002fe200078e0212 */
[----:B------:R1:W-:Y:S01]  /*22480*/  STL.64 [R1+0x1230], R26 ;  /* 0x0012301a01007387 */ /* 0x0003e20000100a00 */
[----:B------:R-:W-:-:S03]  /*22490*/  IADD3 R7, R252, -0x1cd, RZ ;  /* 0xfffffe33fc077810 */ /* 0x000fc60007ffe0ff */
[----:B------:R-:W4:Y:S04]  /*224a0*/  LDL.LU.64 R22, [R1+0x11f8] ;  /* 0x0011f80001167983 */ /* 0x000f280000300a00 */
[----:B------:R1:W-:Y:S04]  /*224b0*/  STL.64 [R1+0x1228], R24 ;  /* 0x0012281801007387 */ /* 0x0003e80000100a00 */
[----:B------:R-:W4:Y:S01]  /*224c0*/  LDL.LU.64 R20, [R1+0x11f0] ;  /* 0x0011f00001147983 */ /* 0x000f220000300a00 */
[----:B------:R-:W-:-:S03]  /*224d0*/  ISETP.GE.U32.AND P5, PT, R7, 0x7ffffdb4, PT ;  /* 0x7ffffdb40700780c */ /* 0x000fc60003fa6070 */
[----:B------:R-:W4:Y:S04]  /*224e0*/  LDL.LU.64 R18, [R1+0x11e8] ;  /* 0x0011e80001127983 */ /* 0x000f280000300a00 */
[----:B------:R1:W-:Y:S02]  /*224f0*/  LDGSTS.E [R3+-0x1c000], [R14.64], !P2 ;  /* 0xe40000000e037fae */ /* 0x0003e4000d121848 */
[C---:B-1----:R-:W-:Y:S02]  /*22500*/  IADD3 R15, R10.reuse, 0x100000, RZ ;  /* 0x001000000a0f7810 */ /* 0x042fe40007ffe0ff */
[----:B------:R-:W-:-:S03]  /*22510*/  IADD3 R14, R10, 0x100000, RZ ;  /* 0x001000000a0e7810 */ /* 0x000fc60007ffe0ff */
[----:B------:R1:W-:Y:S04]  /*22520*/  LDGSTS.E [R15+-0x1be00], [R28.64], !P2 ;  /* 0xe42000001c0f7fae */ /* 0x0003e8000d121848 */
[----:B------:R1:W-:Y:S04]  /*22530*/  LDGSTS.E [R14+-0x1bc00], [R26.64], !P2 ;  /* 0xe44000001a0e7fae */ /* 0x0003e8000d121848 */
[----:B------:R2:W-:Y:S01]  /*22540*/  LDGSTS.E [R13+-0x1ba00], [R24.64], !P2 ;  /* 0xe4600000180d7fae */ /* 0x0005e2000d121848 */
[----:B-1----:R-:W-:Y:S01]  /*22550*/  IADD3 R27, R10, 0x100000, RZ ;  /* 0x001000000a1b7810 */ /* 0x002fe20007ffe0ff */
[----:B---3--:R-:W-:-:S05]  /*22560*/  IMAD.WIDE R16, R0, 0x4, R16 ;  /* 0x0000000400107825 */ /* 0x008fca00078e0210 */
        /* <DEDUP_REMOVED lines=10> */
[----:B------:R-:W3:Y:S04]  /*22610*/  LDL.LU.64 R250, [R1+0x11d8] ;  /* 0x0011d80001fa7983 */ /* 0x000ee80000300a00 */
[----:B------:R1:W-:Y:S04]  /*22620*/  STL.64 [R1+0x1208], R24 ;  /* 0x0012081801007387 */ /* 0x0003e80000100a00 */
[----:B------:R-:W3:Y:S04]  /*22630*/  LDL.LU.64 R8, [R1+0x11d0] ;  /* 0x0011d00001087983 */ /* 0x000ee80000300a00 */
[----:B------:R-:W3:Y:S04]  /*22640*/  LDL.LU.64 R4, [R1+0x11c8] ;  /* 0x0011c80001047983 */ /* 0x000ee80000300a00 */
[----:B------:R1:W-:Y:S04]  /*22650*/  STL.64 [R1+0x1200], R16 ;  /* 0x0012001001007387 */ /* 0x0003e80000100a00 */
[----:B--2---:R-:W2:Y:S01]  /*22660*/  LDL.LU.64 R248, [R1+0x11c0] ;  /* 0x0011c00001f87983 */ /* 0x004ea20000300a00 */
        /* <DEDUP_REMOVED lines=25> */
[----:B------:R-:W4:Y:S04]  /*22800*/  LDL.LU.64 R16, [R1+0x11a0] ;  /* 0x0011a00001107983 */ /* 0x000f280000300a00 */
[----:B------:R2:W-:Y:S01]  /*22810*/  LDGSTS.E [R3+-0x16000], [R14.64], !P0 ;  /* 0xea0000000e037fae */ /* 0x0005e2000c121848 */
[----:B---3--:R-:W-:-:S04]  /*22820*/  IMAD.WIDE R250, R0, 0x4, R250 ;  /* 0x0000000400fa7825 */ /* 0x008fc800078e02fa */
        /* <DEDUP_REMOVED lines=20> */
[----:B---3--:R-:W-:Y:S01]  /*22970*/  IMAD.WIDE R24, R0, 0x4, R18 ;  /* 0x0000000400187825 */ /* 0x008fe200078e0212 */
        /* <DEDUP_REMOVED lines=18> */
[----:B--2---:R-:W-:-:S04]  /*22aa0*/  IMAD.WIDE R248, R0, 0x4, R248 ;  /* 0x0000000400f87825 */ /* 0x004fc800078e02f8 */
[C---:B------:R-:W-:Y:S01]  /*22ab0*/  IMAD.WIDE R28, R0.reuse, 0x4, R8 ;  /* 0x00000004001c7825 */ /* 0x040fe200078e0208 */
[----:B------:R2:W-:Y:S03]  /*22ac0*/  STL.64 [R1+0x16d0], R248 ;  /* 0x0016d0f801007387 */ /* 0x0005e60000100a00 */
[C---:B----4-:R-:W-:Y:S01]  /*22ad0*/  IMAD.WIDE R24, R0.reuse, 0x4, R4 ;  /* 0x0000000400187825 */ /* 0x050fe200078e0204 */
        /* <DEDUP_REMOVED lines=57> */
[----:B----4-:R-:W-:Y:S01]  /*22e70*/  IMAD.WIDE R24, R0, 0x4, R18 ;  /* 0x0000000400187825 */ /* 0x010fe200078e0212 */
        /* <DEDUP_REMOVED lines=13> */
[----:B------:R-:W-:-:S05]  /*22f50*/  IMAD.WIDE R16, R0, 0x4, R16 ;  /* 0x0000000400107825 */ /* 0x000fca00078e0210 */
[----:B------:R2:W-:Y:S04]  /*22f60*/  STL.64 [R1+0x1748], R16 ;  /* 0x0017481001007387 */ /* 0x0005e80000100a00 */
[----:B-1----:R-:W3:Y:S01]  /*22f70*/  LDL.LU.64 R14, [R1+0x10e0] ;  /* 0x0010e000010e7983 */ /* 0x002ee20000300a00 */
[----:B------:R-:W-:-:S03]  /*22f80*/  IADD3 R27, R10, 0x100000, RZ ;  /* 0x001000000a1b7810 */ /* 0x000fc60007ffe0ff */
        /* <DEDUP_REMOVED lines=34> */
[----:B------:R1:W-:Y:S01]  /*231b0*/  LDGSTS.E [R16+-0x7c00], [R26.64], !P0 ;  /* 0xf84000001a107fae */ /* 0x0003e2000c121848 */
[----:B------:R-:W-:-:S03]  /*231c0*/  IMAD.WIDE R14, R0, 0x4, R14 ;  /* 0x00000004000e7825 */ /* 0x000fc600078e020e */
[----:B------:R4:W-:Y:S04]  /*231d0*/  LDGSTS.E [R13+-0x7a00], [R24.64], !P0 ;  /* 0xf8600000180d7fae */ /* 0x0009e8000c121848 */
[----:B------:R2:W-:Y:S04]  /*231e0*/  STL.64 [R1+0x1788], R14 ;  /* 0x0017880e01007387 */ /* 0x0005e80000100a00 */
[----:B-1----:R-:W3:Y:S01]  /*231f0*/  LDL.LU.64 R16, [R1+0x10a0] ;  /* 0x0010a00001107983 */ /* 0x002ee20000300a00 */
[----:B------:R-:W-:-:S03]  /*23200*/  IADD3 R27, R10, 0x100000, RZ ;  /* 0x001000000a1b7810 */ /* 0x000fc60007ffe0ff */
        /* <DEDUP_REMOVED lines=32> */
[----:B------:R-:W-:Y:S01]  /*23410*/  IADD3 R14, R10, 0x100000, RZ ;  /* 0x001000000a0e7810 */ /* 0x000fe20007ffe0ff */
[----:B------:R-:W-:Y:S02]  /*23420*/  IMAD.WIDE R16, R0, 0x4, R16 ;  /* 0x0000000400107825 */ /* 0x000fe400078e0210 */
[----:B------:R1:W-:Y:S04]  /*23430*/  LDGSTS.E [R15+-0x3e00], [R28.64], !P3 ;  /* 0xfc2000001c0f7fae */ /* 0x0003e8000d921848 */
[----:B------:R1:W-:Y:S04]  /*23440*/  LDGSTS.E [R14+-0x3c00], [R26.64], !P3 ;  /* 0xfc4000001a0e7fae */ /* 0x0003e8000d921848 */
[----:B------:R4:W-:Y:S04]  /*23450*/  LDGSTS.E [R13+-0x3a00], [R24.64], !P3 ;  /* 0xfc600000180d7fae */ /* 0x0009e8000d921848 */
        /* <DEDUP_REMOVED lines=28> */
[----:B------:R-:W3:Y:S01]  /*23620*/  LDL.LU.64 R22, [R1+0x1038] ;  /* 0x0010380001167983 */ /* 0x000ee20000300a00 */
[----:B------:R-:W-:-:S03]  /*23630*/  IADD3 R3, R2, 0x100000, RZ ;  /* 0x0010000002037810 */ /* 0x000fc60007ffe0ff */
[----:B------:R1:W-:Y:S04]  /*23640*/  STL.64 [R1+0x438], R24 ;  /* 0x0004381801007387 */ /* 0x0003e80000100a00 */
[----:B------:R-:W3:Y:S01]  /*23650*/  LDL.LU.64 R20, [R1+0x1030] ;  /* 0x0010300001147983 */ /* 0x000ee20000300a00 */
[----:B------:R-:W-:-:S03]  /*23660*/  ISETP.GE.U32.AND P5, PT, R7, 0x7ffffdfb, PT ;  /* 0x7ffffdfb0700780c */ /* 0x000fc60003fa6070 */
[----:B------:R-:W3:Y:S01]  /*23670*/  LDL.LU.64 R18, [R1+0x1028] ;  /* 0x0010280001127983 */ /* 0x000ee20000300a00 */
[----:B------:R-:W-:-:S03]  /*23680*/  IADD3 R13, R2, 0x100000, RZ ;  /* 0x00100000020d7810 */ /* 0x000fc60007ffe0ff */
        /* <DEDUP_REMOVED lines=400> */
[----:B------:R1:W-:Y:S01]  /*24f90*/  LDGSTS.E [R3+-0x17800], [R16.64], !P1 ;  /* 0xe880000010037fae */ /* 0x0003e2000c921848 */
[----:B------:R-:W-:Y:S01]  /*24fa0*/  IMAD.WIDE R14, R0, 0x4, R14 ;  /* 0x00000004000e7825 */ /* 0x000fe200078e020e */
[C---:B-1----:R-:W-:Y:S02]  /*24fb0*/  IADD3 R17, R2.reuse, 0x100000, RZ ;  /* 0x0010000002117810 */ /* 0x042fe40007ffe0ff */
[C---:B------:R-:W-:Y:S02]  /*24fc0*/  IADD3 R16, R2.reuse, 0x100000, RZ ;  /* 0x0010000002107810 */ /* 0x040fe40007ffe0ff */
[----:B------:R2:W-:Y:S04]  /*24fd0*/  STL.64 [R1+0xde0], R14 ;  /* 0x000de00e01007387 */ /* 0x0005e80000100a00 */
[----:B------:R1:W-:Y:S04]  /*24fe0*/  LDGSTS.E [R17+-0x17600], [R28.64], !P1 ;  /* 0xe8a000001c117fae */ /* 0x0003e8000c921848 */
[----:B------:R1:W-:Y:S04]  /*24ff0*/  LDGSTS.E [R16+-0x17400], [R26.64], !P1 ;  /* 0xe8c000001a107fae */ /* 0x0003e8000c921848 */
[----:B------:R4:W-:Y:S04]  /*25000*/  LDGSTS.E [R13+-0x17200], [R24.64], !P1 ;  /* 0xe8e00000180d7fae */ /* 0x0009e8000c921848 */
[----:B------:R2:W-:Y:S04]  /*25010*/  LDGSTS.E [R3+-0x15800], [R14.64], !P2 ;  /* 0xea8000000e037fae */ /* 0x0005e8000d121848 */
[----:B-1----:R-:W3:Y:S01]  /*25020*/  LDL.LU.64 R16, [R1+0xda0] ;  /* 0x000da00001107983 */ /* 0x002ee20000300a00 */
[----:B------:R-:W-:Y:S01]  /*25030*/  IADD3 R27, R2, 0x100000, RZ ;  /* 0x00100000021b7810 */ /* 0x000fe20007ffe0ff */
        /* <DEDUP_REMOVED lines=34> */
[----:B------:R1:W-:Y:S04]  /*25260*/  STL.64 [R1+0xe48], R16 ;  /* 0x000e481001007387 */ /* 0x0003e80000100a00 */
[----:B------:R1:W-:Y:S04]  /*25270*/  LDGSTS.E [R14+-0x13400], [R26.64], !P5 ;  /* 0xecc000001a0e7fae */ /* 0x0003e8000e921848 */
[----:B------:R4:W-:Y:S04]  /*25280*/  LDGSTS.E [R13+-0x13200], [R24.64], !P5 ;  /* 0xece00000180d7fae */ /* 0x0009e8000e921848 */
[----:B------:R2:W-:Y:S04]  /*25290*/  LDGSTS.E [R3+-0x11800], [R16.64], !P6 ;  /* 0xee80000010037fae */ /* 0x0005e8000f121848 */
[----:B-1----:R-:W3:Y:S01]  /*252a0*/  LDL.LU.64 R14, [R1+0xd60] ;  /* 0x000d6000010e7983 */ /* 0x002ee20000300a00 */
[----:B------:R-:W-:Y:S01]  /*252b0*/  IADD3 R27, R2, 0x100000, RZ ;  /* 0x00100000021b7810 */ /* 0x000fe20007ffe0ff */
[----:B--2---:R-:W-:-:S04]  /*252c0*/  IMAD.WIDE R248, R0, 0x4, R248 ;  /* 0x0000000400f87825 */ /* 0x004fc800078e02f8 */
[C---:B------:R-:W-:Y:S01]  /*252d0*/  IMAD.WIDE R28, R0.reuse, 0x4, R8 ;  /* 0x00000004001c7825 */ /* 0x040fe200078e0208 */
[----:B------:R1:W-:Y:S03]  /*252e0*/  STL.64 [R1+0xe50], R248 ;  /* 0x000e50f801007387 */ /* 0x0003e60000100a00 */
[C---:B----4-:R-:W-:Y:S01]  /*252f0*/  IMAD.WIDE R24, R0.reuse, 0x4, R4 ;  /* 0x0000000400187825 */ /* 0x050fe200078e0204 */
[----:B------:R3:W-:Y:S04]  /*25300*/  STL.64 [R1+0xe58], R28 ;  /* 0x000e581c01007387 */ /* 0x0007e80000100a00 */
[----:B------:R1:W-:Y:S01]  /*25310*/  LDGSTS.E [R27+-0x11600], [R248.64], !P6 ;  /* 0xeea00000f81b7fae */ /* 0x0003e2000f121848 */
[----:B------:R-:W-:-:S03]  /*25320*/  IMAD.WIDE R16, R0, 0x4, R250 ;  /* 0x0000000400107825 */ /* 0x000fc600078e02fa */
        /* <DEDUP_REMOVED lines=46> */
[----:B------:R-:W-:-:S02]  /*25610*/  IADD3 R7, R252, -0x1ea, RZ ;  /* 0xfffffe16fc077810 */ /* 0x000fc40007ffe0ff */
[----:B------:R-:W-:Y:S02]  /*25620*/  IADD3 R26, R2, 0x100000, RZ ;  /* 0x00100000021a7810 */ /* 0x000fe40007ffe0ff */
[----:B------:R-:W-:-:S03]  /*25630*/  ISETP.GE.U32.AND P3, PT, R7, 0x7ffffd97, PT ;  /* 0x7ffffd970700780c */ /* 0x000fc60003f66070 */
[----:B------:R3:W-:Y:S04]  /*25640*/  LDGSTS.E [R26+-0xd400], [R28.64], !P4 ;  /* 0xf2c000001c1a7fae */ /* 0x0007e8000e121848 */
[----:B------:R4:W-:Y:S01]  /*25650*/  LDGSTS.E [R13+-0xd200], [R24.64], !P4 ;  /* 0xf2e00000180d7fae */ /* 0x0009e2000e121848 */
[----:B------:R-:W-:-:S05]  /*25660*/  IADD3 R7, R252, -0x1ee, RZ ;  /* 0xfffffe12fc077810 */ /* 0x000fca0007ffe0ff */
[----:B------:R1:W-:Y:S01]  /*25670*/  LDGSTS.E [R3+-0xb800], [R14.64], !P3 ;  /* 0xf48000000e037fae */ /* 0x0003e2000d921848 */
[----:B---3--:R-:W-:-:S04]  /*25680*/  IMAD.WIDE R28, R0, 0x4, R22 ;  /* 0x00000004001c7825 */ /* 0x008fc800078e0216 */
[C---:B------:R-:W-:Y:S01]  /*25690*/  IMAD.WIDE R26, R0.reuse, 0x4, R20 ;  /* 0x00000004001a7825 */ /* 0x040fe200078e0214 */
[----:B------:R-:W-:Y:S03]  /*256a0*/  STL.64 [R1+0xe78], R28 ;  /* 0x000e781c01007387 */ /* 0x000fe60000100a00 */
[----:B----4-:R-:W-:Y:S01]  /*256b0*/  IMAD.WIDE R24, R0, 0x4, R18 ;  /* 0x0000000400187825 */ /* 0x010fe200078e0212 */
[----:B------:R3:W-:Y:S04]  /*256c0*/  STL.64 [R1+0xe80], R26 ;  /* 0x000e801a01007387 */ /* 0x0007e80000100a00 */
[----:B------:R-:W4:Y:S01]  /*256d0*/  LDL.LU.64 R22, [R1+0xaa0] ;  /* 0x000aa00001167983 */ /* 0x000f220000300a00 */
[----:B-1----:R-:W-:-:S03]  /*256e0*/  IADD3 R15, R2, 0x100000, RZ ;  /* 0x00100000020f7810 */ /* 0x002fc60007ffe0ff */
[----:B------:R1:W-:Y:S01]  /*256f0*/  STL.64 [R1+0xea8], R24 ;  /* 0x000ea81801007387 */ /* 0x0003e20000100a00 */
[----:B------:R-:W-:-:S03]  /*25700*/  IADD3 R14, R2, 0x100000, RZ ;  /* 0x00100000020e7810 */ /* 0x000fc60007ffe0ff */
[----:B------:R-:W4:Y:S01]  /*25710*/  LDL.LU.64 R20, [R1+0xa90] ;  /* 0x000a900001147983 */ /* 0x000f220000300a00 */
[----:B------:R-:W-:-:S03]  /*25720*/  ISETP.GE.U32.AND P1, PT, R7, 0x7ffffd93, PT ;  /* 0x7ffffd930700780c */ /* 0x000fc60003f26070 */
[----:B------:R-:W4:Y:S04]  /*25730*/  LDL.LU.64 R18, [R1+0xa60] ;  /* 0x000a600001127983 */ /* 0x000f280000300a00 */
[----:B------:R1:W-:Y:S04]  /*25740*/  LDGSTS.E [R15+-0xb600], [R28.64], !P3 ;  /* 0xf4a000001c0f7fae */ /* 0x0003e8000d921848 */
[----:B------:R1:W-:Y:S04]  /*25750*/  LDGSTS.E [R14+-0xb400], [R26.64], !P3 ;  /* 0xf4c000001a0e7fae */ /* 0x0003e8000d921848 */
[----:B------:R1:W-:Y:S01]  /*25760*/  LDGSTS.E [R13+-0xb200], [R24.64], !P3 ;  /* 0xf4e00000180d7fae */ /* 0x0003e2000d921848 */
[----:B------:R-:W-:-:S05]  /*25770*/  IMAD.WIDE R16, R0, 0x4, R16 ;  /* 0x0000000400107825 */ /* 0x000fca00078e0210 */
[----:B------:R2:W-:Y:S04]  /*25780*/  STL.64 [R1+0xeb0], R16 ;  /* 0x000eb01001007387 */ /* 0x0005e80000100a00 */
[----:B-1----:R-:W4:Y:S01]  /*25790*/  LDL.LU.64 R14, [R1+0xa40] ;  /* 0x000a4000010e7983 */ /* 0x002f220000300a00 */
[----:B---3--:R-:W-:-:S03]  /*257a0*/  IADD3 R27, R2, 0x100000, RZ ;  /* 0x00100000021b7810 */ /* 0x008fc60007ffe0ff */
        /* <DEDUP_REMOVED lines=14> */
[----:B------:R-:W-:-:S02]  /*25890*/  IADD3 R7, R252, -0x1f2, RZ ;  /* 0xfffffe0efc077810 */ /* 0x000fc40007ffe0ff */
[----:B------:R-:W-:Y:S02]  /*258a0*/  IADD3 R26, R2, 0x100000, RZ ;  /* 0x00100000021a7810 */ /* 0x000fe40007ffe0ff */
[----:B------:R-:W-:-:S03]  /*258b0*/  ISETP.GE.U32.AND P2, PT, R7, 0x7ffffd8f, PT ;  /* 0x7ffffd8f0700780c */ /* 0x000fc60003f46070 */
[----:B------:R4:W-:Y:S04]  /*258c0*/  LDGSTS.E [R26+-0x9400], [R28.64], !P1 ;  /* 0xf6c000001c1a7fae */ /* 0x0009e8000c921848 */
[----:B------:R1:W-:Y:S01]  /*258d0*/  LDGSTS.E [R13+-0x9200], [R24.64], !P1 ;  /* 0xf6e00000180d7fae */ /* 0x0003e2000c921848 */
[----:B------:R-:W-:-:S05]  /*258e0*/  IADD3 R7, R252, -0x1f6, RZ ;  /* 0xfffffe0afc077810 */ /* 0x000fca0007ffe0ff */
[----:B------:R4:W-:Y:S02]  /*258f0*/  LDGSTS.E [R3+-0x7800], [R16.64], !P2 ;  /* 0xf880000010037fae */ /* 0x0009e4000d121848 */
[----:B----4-:R-:W-:-:S04]  /*25900*/  IMAD.WIDE R28, R0, 0x4, R22 ;  /* 0x00000004001c7825 */ /* 0x010fc800078e0216 */
[C---:B------:R-:W-:Y:S01]  /*25910*/  IMAD.WIDE R26, R0.reuse, 0x4, R20 ;  /* 0x00000004001a7825 */ /* 0x040fe200078e0214 */
[----:B------:R-:W-:Y:S03]  /*25920*/  STL.64 [R1+0xed8], R28 ;  /* 0x000ed81c01007387 */ /* 0x000fe60000100a00 */
[----:B-1----:R-:W-:Y:S01]  /*25930*/  IMAD.WIDE R24, R0, 0x4, R18 ;  /* 0x0000000400187825 */ /* 0x002fe200078e0212 */
[----:B------:R1:W-:Y:S01]  /*25940*/  STL.64 [R1+0xee0], R26 ;  /* 0x000ee01a01007387 */ /* 0x0003e20000100a00 */
[----:B------:R-:W-:-:S03]  /*25950*/  IADD3 R17, R2, 0x100000, RZ ;  /* 0x0010000002117810 */ /* 0x000fc60007ffe0ff */
[----:B------:R-:W4:Y:S01]  /*25960*/  LDL.LU.64 R22, [R1+0x9e0] ;  /* 0x0009e00001167983 */ /* 0x000f220000300a00 */
[----:B------:R-:W-:-:S03]  /*25970*/  IADD3 R16, R2, 0x100000, RZ ;  /* 0x0010000002107810 */ /* 0x000fc60007ffe0ff */
[----:B------:R1:W-:Y:S04]  /*25980*/  STL.64 [R1+0xee8], R24 ;  /* 0x000ee81801007387 */ /* 0x0003e80000100a00 */
[----:B------:R-:W4:Y:S01]  /*25990*/  LDL.LU.64 R20, [R1+0x9d0] ;  /* 0x0009d00001147983 */ /* 0x000f220000300a00 */
[----:B------:R-:W-:-:S03]  /*259a0*/  ISETP.GE.U32.AND P5, PT, R7, 0x7ffffd8b, PT ;  /* 0x7ffffd8b0700780c */ /* 0x000fc60003fa6070 */
        /* <DEDUP_REMOVED lines=8> */
[----:B------:R-:W-:Y:S01]  /*25a30*/  IADD3 R27, R2, 0x100000, RZ ;  /* 0x00100000021b7810 */ /* 0x000fe20007ffe0ff */
        /* <DEDUP_REMOVED lines=20> */
[----:B----4-:R-:W-:-:S04]  /*25b80*/  IMAD.WIDE R28, R0, 0x4, R22 ;  /* 0x00000004001c7825 */ /* 0x010fc800078e0216 */
[C---:B------:R-:W-:Y:S01]  /*25b90*/  IMAD.WIDE R26, R0.reuse, 0x4, R20 ;  /* 0x00000004001a7825 */ /* 0x040fe200078e0214 */
[----:B------:R4:W-:Y:S03]  /*25ba0*/  STL.64 [R1+0xf70], R28 ;  /* 0x000f701c01007387 */ /* 0x0009e60000100a00 */
[----:B---3--:R-:W-:Y:S01]  /*25bb0*/  IMAD.WIDE R24, R0, 0x4, R18 ;  /* 0x0000000400187825 */ /* 0x008fe200078e0212 */
[----:B------:R3:W-:Y:S01]  /*25bc0*/  STL.64 [R1+0xf78], R26 ;  /* 0x000f781a01007387 */ /* 0x0007e20000100a00 */
[----:B-1----:R-:W-:-:S03]  /*25bd0*/  IADD3 R15, R2, 0x100000, RZ ;  /* 0x00100000020f7810 */ /* 0x002fc60007ffe0ff */
[----:B------:R-:W2:Y:S01]  /*25be0*/  LDL.LU.64 R20, [R1+0x428] ;  /* 0x0004280001147983 */ /* 0x000ea20000300a00 */
[----:B------:R-:W-:-:S03]  /*25bf0*/  IADD3 R14, R2, 0x100000, RZ ;  /* 0x00100000020e7810 */ /* 0x000fc60007ffe0ff */
[----:B------:R1:W-:Y:S01]  /*25c00*/  STL.64 [R1+0xf80], R24 ;  /* 0x000f801801007387 */ /* 0x0003e20000100a00 */
[----:B------:R-:W-:-:S03]  /*25c10*/  ISETP.GE.U32.AND P0, PT, R7, 0x7ffffd83, PT ;  /* 0x7ffffd830700780c */ /* 0x000fc60003f06070 */
[----:B------:R1:W-:Y:S04]  /*25c20*/  LDGSTS.E [R15+-0x3600], [R28.64], !P6 ;  /* 0xfca000001c0f7fae */ /* 0x0003e8000f121848 */
[----:B------:R1:W-:Y:S01]  /*25c30*/  LDGSTS.E [R14+-0x3400], [R26.64], !P6 ;  /* 0xfcc000001a0e7fae */ /* 0x0003e2000f121848 */
[----:B------:R-:W-:-:S03]  /*25c40*/  IMAD.WIDE R22, R0, 0x4, R16 ;  /* 0x0000000400167825 */ /* 0x000fc600078e0210 */
[----:B------:R1:W-:Y:S04]  /*25c50*/  LDGSTS.E [R13+-0x3200], [R24.64], !P6 ;  /* 0xfce00000180d7fae */ /* 0x0003e8000f121848 */
[----:B------:R-:W2:Y:S04]  /*25c60*/  LDL.LU.64 R16, [R1+0x928] ;  /* 0x0009280001107983 */ /* 0x000ea80000300a00 */
[----:B------:R-:W2:Y:S04]  /*25c70*/  LDL.LU.64 R18, [R1+0x418] ;  /* 0x0004180001127983 */ /* 0x000ea80000300a00 */
[----:B------:R2:W-:Y:S04]  /*25c80*/  STL.64 [R1+0xfe8], R22 ;  /* 0x000fe81601007387 */ /* 0x0005e80000100a00 */
[----:B-1----:R-:W2:Y:S01]  /*25c90*/  LDL.LU.64 R14, [R1+0x920] ;  /* 0x00092000010e7983 */ /* 0x002ea20000300a00 */
[----:B----4-:R-:W-:-:S03]  /*25ca0*/  IADD3 R28, R2, 0x100000, RZ ;  /* 0x00100000021c7810 */ /* 0x010fc60007ffe0ff */
[----:B------:R1:W-:Y:S01]  /*25cb0*/  LDGSTS.E [R3+-0x1800], [R22.64], !P0 ;  /* 0xfe80000016037fae */ /* 0x0003e2000c121848 */
[----:B--2---:R-:W-:-:S04]  /*25cc0*/  IMAD.WIDE R248, R0, 0x4, R248 ;  /* 0x0000000400f87825 */ /* 0x004fc800078e02f8 */
[C---:B---3--:R-:W-:Y:S01]  /*25cd0*/  IMAD.WIDE R26, R0.reuse, 0x4, R8 ;  /* 0x00000004001a7825 */ /* 0x048fe200078e0208 */
[----:B------:R2:W-:Y:S03]  /*25ce0*/  STL.64 [R1+0xff0], R248 ;  /* 0x000ff0f801007387 */ /* 0x0005e60000100a00 */
[C---:B------:R-:W-:Y:S01]  /*25cf0*/  IMAD.WIDE R24, R0.reuse, 0x4, R4 ;  /* 0x0000000400187825 */ /* 0x040fe200078e0204 */
[----:B------:R3:W-:Y:S04]  /*25d00*/  STL.64 [R1+0xff8], R26 ;  /* 0x000ff81a01007387 */ /* 0x0007e80000100a00 */
[----:B------:R2:W-:Y:S01]  /*25d10*/  LDGSTS.E [R28+-0x1600], [R248.64], !P0 ;  /* 0xfea00000f81c7fae */ /* 0x0005e2000c121848 */
[----:B-1----:R-:W-:Y:S01]  /*25d20*/  IMAD.WIDE R22, R0, 0x4, R250 ;  /* 0x0000000400167825 */ /* 0x002fe200078e02fa */
[----:B------:R-:W-:-:S02]  /*25d30*/  IADD3 R7, R252, -0x183, RZ ;  /* 0xfffffe7dfc077810 */ /* 0x000fc40007ffe0ff */
[----:B------:R-:W4:Y:S04]  /*25d40*/  LDL.LU.64 R250, [R1+0x3c8] ;  /* 0x0003c80001fa7983 */ /* 0x000f280000300a00 */
[----:B------:R1:W-:Y:S04]  /*25d50*/  STL.64 [R1+0x1000], R24 ;  /* 0x0010001801007387 */ /* 0x0003e80000100a00 */
[----:B------:R-:W4:Y:S04]  /*25d60*/  LDL.LU.64 R8, [R1+0x3c0] ;  /* 0x0003c00001087983 */ /* 0x000f280000300a00 */
[----:B------:R-:W4:Y:S04]  /*25d70*/  LDL.LU.64 R4, [R1+0x918] ;  /* 0x0009180001047983 */ /* 0x000f280000300a00 */
[----:B------:R1:W-:Y:S04]  /*25d80*/  STL.64 [R1+0x430], R22 ;  /* 0x0004301601007387 */ /* 0x0003e80000100a00 */
[----:B--2---:R-:W2:Y:S01]  /*25d90*/  LDL.LU.64 R248, [R1+0x910] ;  /* 0x0009100001f87983 */ /* 0x004ea20000300a00 */
[----:B------:R-:W-:-:S02]  /*25da0*/  ISETP.GE.U32.AND P4, PT, R7, 0x7ffffdfe, PT ;  /* 0x7ffffdfe0700780c */ /* 0x000fc40003f86070 */
[C---:B------:R-:W-:Y:S01]  /*25db0*/  IADD3 R7, R252.reuse, -0x187, RZ ;  /* 0xfffffe79fc077810 */ /* 0x040fe20007ffe0ff */
[----:B------:R3:W-:Y:S03]  /*25dc0*/  LDGSTS.E [R13+-0x1400], [R26.64], !P0 ;  /* 0xfec000001a0d7fae */ /* 0x0007e6000c121848 */
        /* <DEDUP_REMOVED lines=9> */
[----:B------:R-:W-:Y:S01]  /*25e60*/  IADD3 R7, R2, 0x100000, RZ ;  /* 0x0010000002077810 */ /* 0x000fe20007ffe0ff */
[----:B------:R-:W-:Y:S01]  /*25e70*/  IMAD.WIDE R28, R0, 0x4, R20 ;  /* 0x00000004001c7825 */ /* 0x000fe200078e0214 */
[----:B------:R-:W-:-:S03]  /*25e80*/  IADD3 R2, R6, 0x100000, RZ ;  /* 0x0010000006027810 */ /* 0x000fc60007ffe0ff */
[----:B------:R-:W-:Y:S01]  /*25e90*/  IMAD.WIDE R16, R0, 0x4, R16 ;  /* 0x0000000400107825 */ /* 0x000fe200078e0210 */
[----:B------:R1:W-:Y:S04]  /*25ea0*/  LDGSTS.E [R7+-0x1200], [R24.64], !P0 ;  /* 0xfee0000018077fae */ /* 0x0003e8000c121848 */
[----:B------:R1:W-:Y:S01]  /*25eb0*/  STL.64 [R1+0x428], R28 ;  /* 0x0004281c01007387 */ /* 0x0003e20000100a00 */
[----:B---3--:R-:W-:-:S03]  /*25ec0*/  IADD3 R26, R6, 0x100000, RZ ;  /* 0x00100000061a7810 */ /* 0x008fc60007ffe0ff */
[----:B------:R3:W-:Y:S01]  /*25ed0*/  STL.64 [R1+0x420], R16 ;  /* 0x0004201001007387 */ /* 0x0007e20000100a00 */
[----:B-1----:R-:W-:-:S03]  /*25ee0*/  IMAD.WIDE R24, R0, 0x4, R18 ;  /* 0x0000000400187825 */ /* 0x002fc600078e0212 */
[----:B------:R1:W-:Y:S01]  /*25ef0*/  LDGSTS.E [R2+-0x3f000], [R22.64], !P4 ;  /* 0xc100000016027fae */ /* 0x0003e2000e121848 */
[----:B------:R-:W-:-:S03]  /*25f00*/  IADD3 R13, R6, 0x100000, RZ ;  /* 0x00100000060d7810 */ /* 0x000fc60007ffe0ff */
[----:B------:R-:W2:Y:S04]  /*25f10*/  LDL.LU.64 R20, [R1+0x908] ;  /* 0x0009080001147983 */ /* 0x000ea80000300a00 */
[----:B------:R3:W-:Y:S01]  /*25f20*/  STL.64 [R1+0x418], R24 ;  /* 0x0004181801007387 */ /* 0x0007e20000100a00 */
[----:B-1----:R-:W-:-:S03]  /*25f30*/  IMAD.WIDE R22, R0, 0x4, R14 ;  /* 0x0000000400167825 */ /* 0x002fc600078e020e */
[----:B------:R1:W-:Y:S04]  /*25f40*/  LDGSTS.E [R26+-0x3ee00], [R28.64], !P4 ;  /* 0xc12000001c1a7fae */ /* 0x0003e8000e121848 */
[----:B------:R-:W2:Y:S04]  /*25f50*/  LDL.LU.64 R14, [R1+0x900] ;  /* 0x00090000010e7983 */ /* 0x000ea80000300a00 */
[----:B------:R-:W2:Y:S04]  /*25f60*/  LDL.LU.64 R18, [R1+0x8f8] ;  /* 0x0008f80001127983 */ /* 0x000ea80000300a00 */
[----:B------:R2:W-:Y:S04]  /*25f70*/  STL.64 [R1+0x3d0], R22 ;  /* 0x0003d01601007387 */ /* 0x0005e80000100a00 */
[----:B------:R3:W-:Y:S01]  /*25f80*/  LDGSTS.E [R13+-0x3ec00], [R16.64], !P4 ;  /* 0xc1400000100d7fae */ /* 0x0007e2000e121848 */
[----:B------:R-:W-:-:S05]  /*25f90*/  IADD3 R7, R6, 0x100000, RZ ;  /* 0x0010000006077810 */ /* 0x000fca0007ffe0ff */
[----:B------:R4:W-:Y:S01]  /*25fa0*/  LDGSTS.E [R7+-0x3ea00], [R24.64], !P4 ;  /* 0xc160000018077fae */ /* 0x0009e2000e121848 */
[----:B-1----:R-:W-:-:S03]  /*25fb0*/  IADD3 R28, R6, 0x100000, RZ ;  /* 0x00100000061c7810 */ /* 0x002fc60007ffe0ff */
[----:B------:R2:W-:Y:S04]  /*25fc0*/  LDGSTS.E [R2+-0x3d000], [R22.64], !P3 ;  /* 0xc300000016027fae */ /* 0x0005e8000d921848 */
[----:B---3--:R-:W3:Y:S01]  /*25fd0*/  LDL.LU.64 R16, [R1+0x8f0] ;  /* 0x0008f00001107983 */ /* 0x008ee20000300a00 */
[----:B----4-:R-:W-:-:S04]  /*25fe0*/  IMAD.WIDE R250, R0, 0x4, R250 ;  /* 0x0000000400fa7825 */ /* 0x010fc800078e02fa */
[C---:B------:R-:W-:Y:S01]  /*25ff0*/  IMAD.WIDE R26, R0.reuse, 0x4, R8 ;  /* 0x00000004001a7825 */ /* 0x040fe200078e0208 */
[----:B------:R1:W-:Y:S03]  /*26000*/  STL.64 [R1+0x3c8], R250 ;  /* 0x0003c8fa01007387 */ /* 0x0003e60000100a00 */
[C---:B------:R-:W-:Y:S01]  /*26010*/  IMAD.WIDE R24, R0.reuse, 0x4, R4 ;  /* 0x0000000400187825 */ /* 0x040fe200078e0204 */
[----:B------:R4:W-:Y:S04]  /*26020*/  STL.64 [R1+0x3c0], R26 ;  /* 0x0003c01a01007387 */ /* 0x0009e80000100a00 */
[----:B------:R1:W-:Y:S01]  /*26030*/  LDGSTS.E [R28+-0x3ce00], [R250.64], !P3 ;  /* 0xc3200000fa1c7fae */ /* 0x0003e2000d921848 */
[----:B--2---:R-:W-:-:S03]  /*26040*/  IMAD.WIDE R22, R0, 0x4, R248 ;  /* 0x0000000400167825 */ /* 0x004fc600078e02f8 */
[----:B------:R4:W-:Y:S04]  /*26050*/  LDGSTS.E [R13+-0x3cc00], [R26.64], !P3 ;  /* 0xc34000001a0d7fae */ /* 0x0009e8000d921848 */
[----:B------:R-:W2:Y:S04]  /*26060*/  LDL.LU.64 R248, [R1+0x8e8] ;  /* 0x0008e80001f87983 */ /* 0x000ea80000300a00 */
[----:B------:R1:W-:Y:S04]  /*26070*/  STL.64 [R1+0x3b8], R24 ;  /* 0x0003b81801007387 */ /* 0x0003e80000100a00 */
[----:B------:R-:W2:Y:S04]  /*26080*/  LDL.LU.64 R8, [R1+0x8e0] ;  /* 0x0008e00001087983 */ /* 0x000ea80000300a00 */
[----:B------:R-:W2:Y:S04]  /*26090*/  LDL.LU.64 R4, [R1+0x6a8] ;  /* 0x0006a80001047983 */ /* 0x000ea80000300a00 */
[----:B------:R3:W-:Y:S04]  /*260a0*/  STL.64 [R1+0x368], R22 ;  /* 0x0003681601007387 */ /* 0x0007e80000100a00 */
[----:B-1----:R-:W2:Y:S04]  /*260b0*/  LDL.LU.64 R250, [R1+0x718] ;  /* 0x0007180001fa7983 */ /* 0x002ea80000300a00 */
[----:B------:R1:W-:Y:S01]  /*260c0*/  LDGSTS.E [R7+-0x3ca00], [R24.64], !P3 ;  /* 0xc360000018077fae */ /* 0x0003e2000d921848 */
[----:B----4-:R-:W-:-:S03]  /*260d0*/  IADD3 R26, R6, 0x100000, RZ ;  /* 0x00100000061a7810 */ /* 0x010fc60007ffe0ff */
[----:B------:R3:W-:Y:S01]  /*260e0*/  LDGSTS.E [R2+-0x3b000], [R22.64], !P1 ;  /* 0xc500000016027fae */ /* 0x0007e2000c921848 */
[----:B------:R-:W-:-:S05]  /*260f0*/  IMAD.WIDE R28, R0, 0x4, R20 ;  /* 0x00000004001c7825 */ /* 0x000fca00078e0214 */
[----:B------:R-:W-:Y:S04]  /*26100*/  STL.64 [R1+0x360], R28 ;  /* 0x0003601c01007387 */ /* 0x000fe80000100a00 */
[----:B------:R4:W-:Y:S01]  /*26110*/  LDGSTS.E [R26+-0x3ae00], [R28.64], !P1 ;  /* 0xc52000001c1a7fae */ /* 0x0009e2000c921848 */
[----:B------:R-:W-:-:S04]  /*26120*/  IMAD.WIDE R14, R0, 0x4, R14 ;  /* 0x00000004000e7825 */ /* 0x000fc800078e020e */
[C---:B-1----:R-:W-:Y:S01]  /*26130*/  IMAD.WIDE R24, R0.reuse, 0x4, R18 ;  /* 0x0000000400187825 */ /* 0x042fe200078e0212 */
[----:B------:R1:W-:Y:S04]  /*26140*/  STL.64 [R1+0x358], R14 ;  /* 0x0003580e01007387 */ /* 0x0003e80000100a00 */
[----:B------:R-:W2:Y:S04]  /*26150*/  LDL.LU.64 R20, [R1+0x720] ;  /* 0x0007200001147983 */ /* 0x000ea80000300a00 */
[----:B------:R1:W-:Y:S04]  /*26160*/  STL.64 [R1+0x350], R24 ;  /* 0x0003501801007387 */ /* 0x0003e80000100a00 */
[----:B------:R1:W-:Y:S04]  /*26170*/  LDGSTS.E [R13+-0x3ac00], [R14.64], !P1 ;  /* 0xc54000000e0d7fae */ /* 0x0003e8000c921848 */
[----:B------:R1:W-:Y:S01]  /*26180*/  LDGSTS.E [R7+-0x3aa00], [R24.64], !P1 ;  /* 0xc560000018077fae */ /* 0x0003e2000c921848 */
[----:B---3--:R-:W-:-:S03]  /*26190*/  IMAD.WIDE R22, R0, 0x4, R16 ;  /* 0x0000000400167825 */ /* 0x008fc600078e0210 */
[----:B------:R-:W2:Y:S04]  /*261a0*/  LDL.LU.64 R16, [R1+0x728] ;  /* 0x0007280001107983 */ /* 0x000ea80000300a00 */
[----:B------:R-:W2:Y:S04]  /*261b0*/  LDL.LU.64 R18, [R1+0x730] ;  /* 0x0007300001127983 */ /* 0x000ea80000300a00 */
[----:B------:R2:W-:Y:S04]  /*261c0*/  STL.64 [R1+0x2a0], R22 ;  /* 0x0002a01601007387 */ /* 0x0005e80000100a00 */
[----:B-1----:R-:W2:Y:S01]  /*261d0*/  LDL.LU.64 R14, [R1+0x8d8] ;  /* 0x0008d800010e7983 */ /* 0x002ea20000300a00 */
[----:B----4-:R-:W-:-:S03]  /*261e0*/  IADD3 R28, R6, 0x100000, RZ ;  /* 0x00100000061c7810 */ /* 0x010fc60007ffe0ff */
        /* <DEDUP_REMOVED lines=8> */
[----:B------:R4:W-:Y:S04]  /*26270*/  LDGSTS.E [R13+-0x38c00], [R26.64], !P2 ;  /* 0xc74000001a0d7fae */ /* 0x0009e8000d121848 */
[----:B------:R-:W3:Y:S04]  /*26280*/  LDL.LU.64 R250, [R1+0x8d0] ;  /* 0x0008d00001fa7983 */ /* 0x000ee80000300a00 */
[----:B------:R1:W-:Y:S04]  /*26290*/  STL.64 [R1+0x6a8], R24 ;  /* 0x0006a81801007387 */ /* 0x0003e80000100a00 */
[----:B------:R-:W3:Y:S04]  /*262a0*/  LDL.LU.64 R8, [R1+0x8c8] ;  /* 0x0008c80001087983 */ /* 0x000ee80000300a00 */
[----:B------:R-:W3:Y:S04]  /*262b0*/  LDL.LU.64 R4, [R1+0x8c0] ;  /* 0x0008c00001047983 */ /* 0x000ee80000300a00 */
[----:B------:R1:W-:Y:S04]  /*262c0*/  STL.64 [R1+0x718], R22 ;  /* 0x0007181601007387 */ /* 0x0003e80000100a00 */
[----:B--2---:R-:W2:Y:S04]  /*262d0*/  LDL.LU.64 R248, [R1+0x8b8] ;  /* 0x0008b80001f87983 */ /* 0x004ea80000300a00 */
[----:B------:R1:W-:Y:S01]  /*262e0*/  LDGSTS.E [R7+-0x38a00], [R24.64], !P2 ;  /* 0xc760000018077fae */ /* 0x0003e2000d121848 */
[----:B----4-:R-:W-:-:S03]  /*262f0*/  IADD3 R26, R6, 0x100000, RZ ;  /* 0x00100000061a7810 */ /* 0x010fc60007ffe0ff */
[----:B------:R4:W-:Y:S01]  /*26300*/  LDGSTS.E [R2+-0x37000], [R22.64], !P5 ;  /* 0xc900000016027fae */ /* 0x0009e2000e921848 */
[----:B------:R-:W-:-:S05]  /*26310*/  IMAD.WIDE R28, R0, 0x4, R20 ;  /* 0x00000004001c7825 */ /* 0x000fca00078e0214 */
[----:B------:R1:W-:Y:S04]  /*26320*/  STL.64 [R1+0x720], R28 ;  /* 0x0007201c01007387 */ /* 0x0003e80000100a00 */
[----:B------:R1:W-:Y:S01]  /*26330*/  LDGSTS.E [R26+-0x36e00], [R28.64], !P5 ;  /* 0xc92000001c1a7fae */ /* 0x0003e2000e921848 */
[----:B------:R-:W-:-:S04]  /*26340*/  IMAD.WIDE R16, R0, 0x4, R16 ;  /* 0x0000000400107825 */ /* 0x000fc800078e0210 */
[C---:B-1----:R-:W-:Y:S01]  /*26350*/  IMAD.WIDE R24, R0.reuse, 0x4, R18 ;  /* 0x0000000400187825 */ /* 0x042fe200078e0212 */
[----:B------:R1:W-:Y:S04]  /*26360*/  STL.64 [R1+0x728], R16 ;  /* 0x0007281001007387 */ /* 0x0003e80000100a00 */
[----:B------:R-:W2:Y:S01]  /*26370*/  LDL.LU.64 R20, [R1+0x8a8] ;  /* 0x0008a80001147983 */ /* 0x000ea20000300a00 */
[----:B----4-:R-:W-:-:S03]  /*26380*/  IMAD.WIDE R22, R0, 0x4, R14 ;  /* 0x0000000400167825 */ /* 0x010fc600078e020e */
[----:B------:R4:W-:Y:S04]  /*26390*/  STL.64 [R1+0x730], R24 ;  /* 0x0007301801007387 */ /* 0x0009e80000100a00 */
[----:B------:R-:W2:Y:S04]  /*263a0*/  LDL.LU.64 R14, [R1+0x7b0] ;  /* 0x0007b000010e7983 */ /* 0x000ea80000300a00 */
[----:B------:R-:W2:Y:S04]  /*263b0*/  LDL.LU.64 R18, [R1+0x7a0] ;  /* 0x0007a00001127983 */ /* 0x000ea80000300a00 */
[----:B------:R2:W-:Y:S04]  /*263c0*/  STL.64 [R1+0x7a8], R22 ;  /* 0x0007a81601007387 */ /* 0x0005e80000100a00 */
[----:B------:R1:W-:Y:S04]  /*263d0*/  LDGSTS.E [R13+-0x36c00], [R16.64], !P5 ;  /* 0xc9400000100d7fae */ /* 0x0003e8000e921848 */
[----:B------:R4:W-:Y:S01]  /*263e0*/  LDGSTS.E [R7+-0x36a00], [R24.64], !P5 ;  /* 0xc960000018077fae */ /* 0x0009e2000e921848 */
[----:B------:R-:W-:-:S03]  /*263f0*/  IADD3 R28, R6, 0x100000, RZ ;  /* 0x00100000061c7810 */ /* 0x000fc60007ffe0ff */
[----:B------:R2:W-:Y:S04]  /*26400*/  LDGSTS.E [R2+-0x35000], [R22.64], !P6 ;  /* 0xcb00000016027fae */ /* 0x0005e8000f121848 */
[----:B-1----:R-:W2:Y:S01]  /*26410*/  LDL.LU.64 R16, [R1+0x760] ;  /* 0x0007600001107983 */ /* 0x002ea20000300a00 */
[----:B---3--:R-:W-:-:S04]  /*26420*/  IMAD.WIDE R250, R0, 0x4, R250 ;  /* 0x0000000400fa7825 */ /* 0x008fc800078e02fa */
[C---:B------:R-:W-:Y:S01]  /*26430*/  IMAD.WIDE R26, R0.reuse, 0x4, R8 ;  /* 0x00000004001a7825 */ /* 0x040fe200078e0208 */
[----:B------:R1:W-:Y:S03]  /*26440*/  STL.64 [R1+0x7b8], R250 ;  /* 0x0007b8fa01007387 */ /* 0x0003e60000100a00 */
[C---:B----4-:R-:W-:Y:S01]  /*26450*/  IMAD.WIDE R24, R0.reuse, 0x4, R4 ;  /* 0x0000000400187825 */ /* 0x050fe200078e0204 */
[----:B------:R3:W-:Y:S04]  /*26460*/  STL.64 [R1+0x7c0], R26 ;  /* 0x0007c01a01007387 */ /* 0x0007e80000100a00 */
[----:B------:R1:W-:Y:S01]  /*26470*/  LDGSTS.E [R28+-0x34e00], [R250.64], !P6 ;  /* 0xcb200000fa1c7fae */ /* 0x0003e2000f121848 */
[----:B--2---:R-:W-:Y:S01]  /*26480*/  IMAD.WIDE R22, R0, 0x4, R248 ;  /* 0x0000000400167825 */ /* 0x004fe200078e02f8 */
[----:B------:R-:W-:-:S02]  /*26490*/  IADD3 R3, R252, -0x19b, RZ ;  /* 0xfffffe65fc037810 */ /* 0x000fc40007ffe0ff */
[----:B------:R-:W2:Y:S04]  /*264a0*/  LDL.LU.64 R248, [R1+0x750] ;  /* 0x0007500001f87983 */ /* 0x000ea80000300a00 */
[----:B------:R4:W-:Y:S04]  /*264b0*/  STL.64 [R1+0x7c8], R24 ;  /* 0x0007c81801007387 */ /* 0x0009e80000100a00 */
[----:B------:R-:W2:Y:S04]  /*264c0*/  LDL.LU.64 R8, [R1+0x748] ;  /* 0x0007480001087983 */ /* 0x000ea80000300a00 */
[----:B------:R-:W2:Y:S04]  /*264d0*/  LDL.LU.64 R4, [R1+0x740] ;  /* 0x0007400001047983 */ /* 0x000ea80000300a00 */
[----:B------:R3:W-:Y:S04]  /*264e0*/  STL.64 [R1+0x7d0], R22 ;  /* 0x0007d01601007387 */ /* 0x0007e80000100a00 */
[----:B-1----:R-:W2:Y:S01]  /*264f0*/  LDL.LU.64 R250, [R1+0x738] ;  /* 0x0007380001fa7983 */ /* 0x002ea20000300a00 */
[----:B------:R-:W-:-:S03]  /*26500*/  ISETP.GE.U32.AND P0, PT, R3, 0x7ffffde6, PT ;  /* 0x7ffffde60300780c */ /* 0x000fc60003f06070 */
[----:B------:R3:W-:Y:S04]  /*26510*/  LDGSTS.E [R13+-0x34c00], [R26.64], !P6 ;  /* 0xcb4000001a0d7fae */ /* 0x0007e8000f121848 */
[----:B------:R4:W-:Y:S01]  /*26520*/  LDGSTS.E [R7+-0x34a00], [R24.64], !P6 ;  /* 0xcb60000018077fae */ /* 0x0009e2000f121848 */
[----:B------:R-:W-:-:S05]  /*26530*/  IADD3 R3, R252, -0x19f, RZ ;  /* 0xfffffe61fc037810 */ /* 0x000fca0007ffe0ff */
[----:B------:R1:W-:Y:S01]  /*26540*/  LDGSTS.E [R2+-0x33000], [R22.64], !P0 ;  /* 0xcd00000016027fae */ /* 0x0003e2000c121848 */
[----:B---3--:R-:W-:Y:S02]  /*26550*/  IADD3 R26, R6, 0x100000, RZ ;  /* 0x00100000061a7810 */ /* 0x008fe40007ffe0ff */
[----:B------:R-:W-:Y:S01]  /*26560*/  ISETP.GE.U32.AND P4, PT, R3, 0x7ffffde2, PT ;  /* 0x7ffffde20300780c */ /* 0x000fe20003f86070 */
[----:B------:R-:W-:-:S04]  /*26570*/  IMAD.WIDE R28, R0, 0x4, R20 ;  /* 0x00000004001c7825 */ /* 0x000fc800078e0214 */
[C---:B------:R-:W-:Y:S01]  /*26580*/  IMAD.WIDE R14, R0.reuse, 0x4, R14 ;  /* 0x00000004000e7825 */ /* 0x040fe200078e020e */
[----:B------:R-:W-:Y:S03]  /*26590*/  STL.64 [R1+0x7d8], R28 ;  /* 0x0007d81c01007387 */ /* 0x000fe60000100a00 */
[C---:B----4-:R-:W-:Y:S01]  /*265a0*/  IMAD.WIDE R24, R0.reuse, 0x4, R18 ;  /* 0x0000000400187825 */ /* 0x050fe200078e0212 */
[----:B------:R3:W-:Y:S04]  /*265b0*/  STL.64 [R1+0x7b0], R14 ;  /* 0x0007b00e01007387 */ /* 0x0007e80000100a00 */
[----:B------:R-:W4:Y:S04]  /*265c0*/  LDL.LU.64 R20, [R1+0x700] ;  /* 0x0007000001147983 */ /* 0x000f280000300a00 */
[----:B------:R2:W-:Y:S04]  /*265d0*/  STL.64 [R1+0x7a0], R24 ;  /* 0x0007a01801007387 */ /* 0x0005e80000100a00 */
[----:B------:R3:W-:Y:S04]  /*265e0*/  LDGSTS.E [R26+-0x32e00], [R28.64], !P0 ;  /* 0xcd2000001c1a7fae */ /* 0x0007e8000c121848 */
[----:B------:R3:W-:Y:S01]  /*265f0*/  LDGSTS.E [R13+-0x32c00], [R14.64], !P0 ;  /* 0xcd4000000e0d7fae */ /* 0x0007e2000c121848 */
[----:B-1----:R-:W-:-:S03]  /*26600*/  IMAD.WIDE R22, R0, 0x4, R16 ;  /* 0x0000000400167825 */ /* 0x002fc600078e0210 */
[----:B------:R1:W-:Y:S04]  /*26610*/  LDGSTS.E [R7+-0x32a00], [R24.64], !P0 ;  /* 0xcd60000018077fae */ /* 0x0003e8000c121848 */
[----:B------:R-:W4:Y:S04]  /*26620*/  LDL.LU.64 R16, [R1+0x6c8] ;  /* 0x0006c80001107983 */ /* 0x000f280000300a00 */
[----:B------:R-:W4:Y:S04]  /*26630*/  LDL.LU.64 R18, [R1+0x6c0] ;  /* 0x0006c00001127983 */ /* 0x000f280000300a00 */
[----:B------:R1:W-:Y:S04]  /*26640*/  STL.64 [R1+0x760], R22 ;  /* 0x0007601601007387 */ /* 0x0003e80000100a00 */
[----:B---3--:R-:W4:Y:S01]  /*26650*/  LDL.LU.64 R14, [R1+0x6b8] ;  /* 0x0006b800010e7983 */ /* 0x008f220000300a00 */
[----:B------:R-:W-:-:S03]  /*26660*/  IADD3 R28, R6, 0x100000, RZ ;  /* 0x00100000061c7810 */ /* 0x000fc60007ffe0ff */
[----:B------:R1:W-:Y:S01]  /*26670*/  LDGSTS.E [R2+-0x31000], [R22.64], !P4 ;  /* 0xcf00000016027fae */ /* 0x0003e2000e121848 */
[----:B--2---:R-:W-:-:S04]  /*26680*/  IMAD.WIDE R248, R0, 0x4, R248 ;  /* 0x0000000400f87825 */ /* 0x004fc800078e02f8 */
[C---:B------:R-:W-:Y:S01]  /*26690*/  IMAD.WIDE R26, R0.reuse, 0x4, R8 ;  /* 0x00000004001a7825 */ /* 0x040fe200078e0208 */
[----:B------:R2:W-:Y:S03]  /*266a0*/  STL.64 [R1+0x750], R248 ;  /* 0x000750f801007387 */ /* 0x0005e60000100a00 */
[C---:B-1----:R-:W-:Y:S01]  /*266b0*/  IMAD.WIDE R24, R0.reuse, 0x4, R4 ;  /* 0x0000000400187825 */ /* 0x042fe200078e0204 */
[----:B------:R1:W-:Y:S04]  /*266c0*/  STL.64 [R1+0x748], R26 ;  /* 0x0007481a01007387 */ /* 0x0003e80000100a00 */
[----:B------:R2:W-:Y:S01]  /*266d0*/  LDGSTS.E [R28+-0x30e00], [R248.64], !P4 ;  /* 0xcf200000f81c7fae */ /* 0x0005e2000e121848 */
[----:B------:R-:W-:Y:S01]  /*266e0*/  IMAD.WIDE R22, R0, 0x4, R250 ;  /* 0x0000000400167825 */ /* 0x000fe200078e02fa */
[----:B------:R-:W-:-:S02]  /*266f0*/  IADD3 R3, R252, -0x1a3, RZ ;  /* 0xfffffe5dfc037810 */ /* 0x000fc40007ffe0ff */
[----:B------:R-:W3:Y:S04]  /*26700*/  LDL.LU.64 R250, [R1+0x6b0] ;  /* 0x0006b00001fa7983 */ /* 0x000ee80000300a00 */
[----:B------:R1:W-:Y:S04]  /*26710*/  STL.64 [R1+0x740], R24 ;  /* 0x0007401801007387 */ /* 0x0003e80000100a00 */
[----:B------:R-:W3:Y:S04]  /*26720*/  LDL.LU.64 R8, [R1+0x6a0] ;  /* 0x0006a00001087983 */ /* 0x000ee80000300a00 */
[----:B------:R-:W3:Y:S04]  /*26730*/  LDL.LU.64 R4, [R1+0x698] ;  /* 0x0006980001047983 */ /* 0x000ee80000300a00 */
[----:B------:R1:W-:Y:S04]  /*26740*/  STL.64 [R1+0x738], R22 ;  /* 0x0007381601007387 */ /* 0x0003e80000100a00 */
[----:B--2---:R-:W2:Y:S01]  /*26750*/  LDL.LU.64 R248, [R1+0x690] ;  /* 0x0006900001f87983 */ /* 0x004ea20000300a00 */
[----:B------:R-:W-:-:S03]  /*26760*/  ISETP.GE.U32.AND P3, PT, R3, 0x7ffffdde, PT ;  /* 0x7ffffdde0300780c */ /* 0x000fc60003f66070 */
[----:B------:R1:W-:Y:S04]  /*26770*/  LDGSTS.E [R13+-0x30c00], [R26.64], !P4 ;  /* 0xcf4000001a0d7fae */ /* 0x0003e8000e121848 */
[----:B------:R4:W-:Y:S01]  /*26780*/  LDGSTS.E [R7+-0x30a00], [R24.64], !P4 ;  /* 0xcf60000018077fae */ /* 0x0009e2000e121848 */
[----:B------:R-:W-:-:S05]  /*26790*/  IADD3 R3, R252, -0x1a7, RZ ;  /* 0xfffffe59fc037810 */ /* 0x000fca0007ffe0ff */
[----:B------:R4:W-:Y:S01]  /*267a0*/  LDGSTS.E [R2+-0x2f000], [R22.64], !P3 ;  /* 0xd100000016027fae */ /* 0x0009e2000d921848 */
[----:B-1----:R-:W-:Y:S01]  /*267b0*/  IADD3 R26, R6, 0x100000, RZ ;  /* 0x00100000061a7810 */ /* 0x002fe20007ffe0ff */
[----:B----4-:R-:W-:-:S05]  /*267c0*/  IMAD.WIDE R28, R0, 0x4, R20 ;  /* 0x00000004001c7825 */ /* 0x010fca00078e0214 */
[----:B------:R1:W-:Y:S01]  /*267d0*/  STL.64 [R1+0x700], R28 ;  /* 0x0007001c01007387 */ /* 0x0003e20000100a00 */
[----:B------:R-:W-:-:S03]  /*267e0*/  ISETP.GE.U32.AND P1, PT, R3, 0x7ffffdda, PT ;  /* 0x7ffffdda0300780c */ /* 0x000fc60003f26070 */
[----:B------:R1:W-:Y:S01]  /*267f0*/  LDGSTS.E [R26+-0x2ee00], [R28.64], !P3 ;  /* 0xd12000001c1a7fae */ /* 0x0003e2000d921848 */
[----:B------:R-:W-:-:S04]  /*26800*/  IMAD.WIDE R16, R0, 0x4, R16 ;  /* 0x0000000400107825 */ /* 0x000fc800078e0210 */
[C---:B------:R-:W-:Y:S01]  /*26810*/  IMAD.WIDE R24, R0.reuse, 0x4, R18 ;  /* 0x0000000400187825 */ /* 0x040fe200078e0212 */
[----:B------:R4:W-:Y:S04]  /*26820*/  STL.64 [R1+0x6c8], R16 ;  /* 0x0006c81001007387 */ /* 0x0009e80000100a00 */
[----:B------:R-:W2:Y:S01]  /*26830*/  LDL.LU.64 R20, [R1+0x688] ;  /* 0x0006880001147983 */ /* 0x000ea20000300a00 */
[----:B------:R-:W-:-:S03]  /*26840*/  IMAD.WIDE R22, R0, 0x4, R14 ;  /* 0x0000000400167825 */ /* 0x000fc600078e020e */
[----:B------:R1:W-:Y:S04]  /*26850*/  STL.64 [R1+0x6c0], R24 ;  /* 0x0006c01801007387 */ /* 0x0003e80000100a00 */
[----:B------:R-:W2:Y:S04]  /*26860*/  LDL.LU.64 R14, [R1+0x680] ;  /* 0x00068000010e7983 */ /* 0x000ea80000300a00 */
[----:B------:R-:W2:Y:S04]  /*26870*/  LDL.LU.64 R18, [R1+0x678] ;  /* 0x0006780001127983 */ /* 0x000ea80000300a00 */
[----:B------:R2:W-:Y:S04]  /*26880*/  STL.64 [R1+0x6b8], R22 ;  /* 0x0006b81601007387 */ /* 0x0005e80000100a00 */
[----:B------:R4:W-:Y:S04]  /*26890*/  LDGSTS.E [R13+-0x2ec00], [R16.64], !P3 ;  /* 0xd1400000100d7fae */ /* 0x0009e8000d921848 */
[----:B------:R3:W-:Y:S01]  /*268a0*/  LDGSTS.E [R7+-0x2ea00], [R24.64], !P3 ;  /* 0xd160000018077fae */ /* 0x0007e2000d921848 */
[----:B-1----:R-:W-:-:S03]  /*268b0*/  IADD3 R28, R6, 0x100000, RZ ;  /* 0x00100000061c7810 */ /* 0x002fc60007ffe0ff */
[----:B------:R2:W-:Y:S04]  /*268c0*/  LDGSTS.E [R2+-0x2d000], [R22.64], !P1 ;  /* 0xd300000016027fae */ /* 0x0005e8000c921848 */
[----:B----4-:R-:W4:Y:S01]  /*268d0*/  LDL.LU.64 R16, [R1+0x670] ;  /* 0x0006700001107983 */ /* 0x010f220000300a00 */
[----:B---3--:R-:W-:-:S04]  /*268e0*/  IMAD.WIDE R250, R0, 0x4, R250 ;  /* 0x0000000400fa7825 */ /* 0x008fc800078e02fa */
[C---:B------:R-:W-:Y:S01]  /*268f0*/  IMAD.WIDE R26, R0.reuse, 0x4, R8 ;  /* 0x00000004001a7825 */ /* 0x040fe200078e0208 */
[----:B------:R1:W-:Y:S03]  /*26900*/  STL.64 [R1+0x6b0], R250 ;  /* 0x0006b0fa01007387 */ /* 0x0003e60000100a00 */
[C---:B------:R-:W-:Y:S01]  /*26910*/  IMAD.WIDE R24, R0.reuse, 0x4, R4 ;  /* 0x0000000400187825 */ /* 0x040fe200078e0204 */
        /* <DEDUP_REMOVED lines=20> */
[C---:B-1----:R-:W-:Y:S01]  /*26a60*/  IMAD.WIDE R24, R0.reuse, 0x4, R18 ;  /* 0x0000000400187825 */ /* 0x042fe200078e0212 */
[----:B------:R1:W-:Y:S04]  /*26a70*/  STL.64 [R1+0x680], R14 ;  /* 0x0006800e01007387 */ /* 0x0003e80000100a00 */
[----:B------:R-:W4:Y:S04]  /*26a80*/  LDL.LU.64 R20, [R1+0x648] ;  /* 0x0006480001147983 */ /* 0x000f280000300a00 */
[----:B------:R1:W-:Y:S04]  /*26a90*/  STL.64 [R1+0x678], R24 ;  /* 0x0006781801007387 */ /* 0x0003e80000100a00 */
[----:B------:R1:W-:Y:S04]  /*26aa0*/  LDGSTS.E [R26+-0x2ae00], [R28.64], !P2 ;  /* 0xd52000001c1a7fae */ /* 0x0003e8000d121848 */
[----:B------:R1:W-:Y:S01]  /*26ab0*/  LDGSTS.E [R13+-0x2ac00], [R14.64], !P2 ;  /* 0xd54000000e0d7fae */ /* 0x0003e2000d121848 */
[----:B----4-:R-:W-:-:S03]  /*26ac0*/  IMAD.WIDE R22, R0, 0x4, R16 ;  /* 0x0000000400167825 */ /* 0x010fc600078e0210 */
[----:B------:R4:W-:Y:S04]  /*26ad0*/  LDGSTS.E [R7+-0x2aa00], [R24.64], !P2 ;  /* 0xd560000018077fae */ /* 0x0009e8000d121848 */
[----:B------:R-:W4:Y:S04]  /*26ae0*/  LDL.LU.64 R16, [R1+0x640] ;  /* 0x0006400001107983 */ /* 0x000f280000300a00 */
[----:B------:R-:W4:Y:S04]  /*26af0*/  LDL.LU.64 R18, [R1+0x638] ;  /* 0x0006380001127983 */ /* 0x000f280000300a00 */
[----:B------:R2:W-:Y:S04]  /*26b00*/  STL.64 [R1+0x670], R22 ;  /* 0x0006701601007387 */ /* 0x0005e80000100a00 */
[----:B-1----:R-:W4:Y:S01]  /*26b10*/  LDL.LU.64 R14, [R1+0x630] ;  /* 0x00063000010e7983 */ /* 0x002f220000300a00 */
        /* <DEDUP_REMOVED lines=8> */
[----:B-1----:R-:W-:Y:S01]  /*26ba0*/  IMAD.WIDE R22, R0, 0x4, R250 ;  /* 0x0000000400167825 */ /* 0x002fe200078e02fa */
        /* <DEDUP_REMOVED lines=12> */
[----:B----4-:R-:W-:Y:S01]  /*26c70*/  IADD3 R26, R6, 0x100000, RZ ;  /* 0x00100000061a7810 */ /* 0x010fe20007ffe0ff */
[----:B------:R-:W-:-:S05]  /*26c80*/  IMAD.WIDE R28, R0, 0x4, R20 ;  /* 0x00000004001c7825 */ /* 0x000fca00078e0214 */
[----:B------:R4:W-:Y:S01]  /*26c90*/  STL.64 [R1+0x8e8], R28 ;  /* 0x0008e81c01007387 */ /* 0x0009e20000100a00 */
[----:B------:R-:W-:-:S03]  /*26ca0*/  ISETP.GE.U32.AND P0, PT, R3, 0x7ffffdca, PT ;  /* 0x7ffffdca0300780c */ /* 0x000fc60003f06070 */
[----:B------:R4:W-:Y:S01]  /*26cb0*/  LDGSTS.E [R26+-0x26e00], [R28.64], !P6 ;  /* 0xd92000001c1a7fae */ /* 0x0009e2000f121848 */
[----:B------:R-:W-:-:S04]  /*26cc0*/  IMAD.WIDE R16, R0, 0x4, R16 ;  /* 0x0000000400107825 */ /* 0x000fc800078e0210 */
[C---:B-1----:R-:W-:Y:S01]  /*26cd0*/  IMAD.WIDE R24, R0.reuse, 0x4, R18 ;  /* 0x0000000400187825 */ /* 0x042fe200078e0212 */
        /* <DEDUP_REMOVED lines=9> */
[----:B----4-:R-:W-:-:S03]  /*26d70*/  IADD3 R28, R6, 0x100000, RZ ;  /* 0x00100000061c7810 */ /* 0x010fc60007ffe0ff */
[----:B------:R2:W-:Y:S04]  /*26d80*/  LDGSTS.E [R2+-0x25000], [R22.64], !P0 ;  /* 0xdb00000016027fae */ /* 0x0005e8000c121848 */
[----:B-1----:R-:W4:Y:S01]  /*26d90*/  LDL.LU.64 R16, [R1+0x5e8] ;  /* 0x0005e80001107983 */ /* 0x002f220000300a00 */
        /* <DEDUP_REMOVED lines=57> */
[----:B----4-:R-:W-:Y:S02]  /*27130*/  IADD3 R26, R6, 0x100000, RZ ;  /* 0x00100000061a7810 */ /* 0x010fe40007ffe0ff */
[----:B------:R-:W-:Y:S01]  /*27140*/  ISETP.GE.U32.AND P2, PT, R3, 0x7ffffdba, PT ;  /* 0x7ffffdba0300780c */ /* 0x000fe20003f46070 */
[----:B------:R-:W-:-:S05]  /*27150*/  IMAD.WIDE R28, R0, 0x4, R20 ;  /* 0x00000004001c7825 */ /* 0x000fca00078e0214 */
[----:B------:R4:W-:Y:S04]  /*27160*/  STL.64 [R1+0xaa0], R28 ;  /* 0x000aa01c01007387 */ /* 0x0009e80000100a00 */
        /* <DEDUP_REMOVED lines=117> */
[----:B------:R-:W3:Y:S04]  /*278c0*/  LDL.LU.64 R20, [R1+0x4a0] ;  /* 0x0004a00001147983 */ /* 0x000ee80000300a00 */
[----:B------:R1:W-:Y:S04]  /*278d0*/  STL.64 [R1+0xc98], R24 ;  /* 0x000c981801007387 */ /* 0x0003e80000100a00 */
[----:B------:R-:W3:Y:S04]  /*278e0*/  LDL.LU.64 R18, [R1+0x498] ;  /* 0x0004980001127983 */ /* 0x000ee80000300a00 */
[----:B------:R1:W-:Y:S01]  /*278f0*/  LDGSTS.E [R26+-0x12e00], [R28.64], !P3 ;  /* 0xed2000001c1a7fae */ /* 0x0003e2000d921848 */
[----:B----4-:R-:W-:-:S03]  /*27900*/  IMAD.WIDE R22, R0, 0x4, R16 ;  /* 0x0000000400167825 */ /* 0x010fc600078e0210 */
[----:B------:R1:W-:Y:S04]  /*27910*/  LDGSTS.E [R13+-0x12c00], [R14.64], !P3 ;  /* 0xed4000000e0d7fae */ /* 0x0003e8000d921848 */
[----:B------:R-:W3:Y:S04]  /*27920*/  LDL.LU.64 R16, [R1+0x490] ;  /* 0x0004900001107983 */ /* 0x000ee80000300a00 */
[----:B------:R2:W-:Y:S04]  /*27930*/  STL.64 [R1+0xcf0], R22 ;  /* 0x000cf01601007387 */ /* 0x0005e80000100a00 */
[----:B-1----:R-:W3:Y:S04]  /*27940*/  LDL.LU.64 R14, [R1+0x488] ;  /* 0x00048800010e7983 */ /* 0x002ee80000300a00 */
[----:B------:R1:W-:Y:S04]  /*27950*/  LDGSTS.E [R7+-0x12a00], [R24.64], !P3 ;  /* 0xed60000018077fae */ /* 0x0003e8000d921848 */
[----:B------:R1:W-:Y:S01]  /*27960*/  LDGSTS.E [R2+-0x11000], [R22.64], !P1 ;  /* 0xef00000016027fae */ /* 0x0003e2000c921848 */
[----:B------:R-:W-:Y:S01]  /*27970*/  IADD3 R28, R6, 0x100000, RZ ;  /* 0x00100000061c7810 */ /* 0x000fe20007ffe0ff */
        /* <DEDUP_REMOVED lines=17> */
[----:B------:R-:W-:Y:S01]  /*27a90*/  ISETP.GE.U32.AND P5, PT, R3, 0x7ffffd9a, PT ;  /* 0x7ffffd9a0300780c */ /* 0x000fe20003fa6070 */
[----:B------:R1:W-:Y:S01]  /*27aa0*/  LDGSTS.E [R7+-0x10a00], [R24.64], !P1 ;  /* 0xef60000018077fae */ /* 0x0003e2000c921848 */
        /* <DEDUP_REMOVED lines=9> */
[----:B------:R-:W-:Y:S01]  /*27b40*/  IADD3 R3, R252, -0x1fb, RZ ;  /* 0xfffffe05fc037810 */ /* 0x000fe20007ffe0ff */
[----:B---3--:R-:W-:-:S03]  /*27b50*/  IMAD.WIDE R28, R0, 0x4, R20 ;  /* 0x00000004001c7825 */ /* 0x008fc600078e0214 */
[----:B------:R-:W-:Y:S01]  /*27b60*/  ISETP.GE.U32.AND P1, PT, R3, 0x7ffffd86, PT ;  /* 0x7ffffd860300780c */ /* 0x000fe20003f26070 */
[----:B-1----:R-:W-:Y:S01]  /*27b70*/  IMAD.WIDE R26, R0, 0x4, R18 ;  /* 0x00000004001a7825 */ /* 0x002fe200078e0212 */
[----:B------:R1:W-:Y:S01]  /*27b80*/  STL.64 [R1+0xd18], R28 ;  /* 0x000d181c01007387 */ /* 0x0003e20000100a00 */
[----:B------:R-:W-:-:S03]  /*27b90*/  IADD3 R3, R6, 0x100000, RZ ;  /* 0x0010000006037810 */ /* 0x000fc60007ffe0ff */
[----:B------:R3:W-:Y:S04]  /*27ba0*/  STL.64 [R1+0xd20], R26 ;  /* 0x000d201a01007387 */ /* 0x0007e80000100a00 */
[----:B------:R-:W2:Y:S01]  /*27bb0*/  LDL.LU.64 R18, [R1+0x320] ;  /* 0x0003200001127983 */ /* 0x000ea20000300a00 */
[----:B------:R-:W-:-:S03]  /*27bc0*/  IMAD.WIDE R24, R0, 0x4, R16 ;  /* 0x0000000400187825 */ /* 0x000fc600078e0210 */
[----:B------:R1:W-:Y:S04]  /*27bd0*/  LDGSTS.E [R3+-0xee00], [R28.64], !P2 ;  /* 0xf12000001c037fae */ /* 0x0003e8000d121848 */
[----:B------:R1:W-:Y:S01]  /*27be0*/  STL.64 [R1+0xd28], R24 ;  /* 0x000d281801007387 */ /* 0x0003e20000100a00 */
[----:B------:R-:W-:-:S03]  /*27bf0*/  IMAD.WIDE R20, R0, 0x4, R14 ;  /* 0x0000000400147825 */ /* 0x000fc600078e020e */
        /* <DEDUP_REMOVED lines=13> */
[----:B------:R-:W-:Y:S04]  /*27cd0*/  STL.64 [R1+0xd40], R26 ;  /* 0x000d401a01007387 */ /* 0x000fe80000100a00 */
[----:B------:R-:W4:Y:S04]  /*27ce0*/  LDL.LU.64 R8, [R1+0x2f0] ;  /* 0x0002f00001087983 */ /* 0x000f280000300a00 */
[----:B------:R1:W-:Y:S01]  /*27cf0*/  STL.64 [R1+0xd48], R24 ;  /* 0x000d481801007387 */ /* 0x0003e20000100a00 */
[----:B--2---:R-:W-:-:S03]  /*27d00*/  IMAD.WIDE R20, R0, 0x4, R248 ;  /* 0x0000000400147825 */ /* 0x004fc600078e02f8 */
[----:B------:R-:W2:Y:S04]  /*27d10*/  LDL.LU.64 R4, [R1+0x2e0] ;  /* 0x0002e00001047983 */ /* 0x000ea80000300a00 */
[----:B------:R-:W2:Y:S04]  /*27d20*/  LDL.LU.64 R248, [R1+0x2d8] ;  /* 0x0002d80001f87983 */ /* 0x000ea80000300a00 */
[----:B------:R1:W-:Y:S04]  /*27d30*/  STL.64 [R1+0xd88], R20 ;  /* 0x000d881401007387 */ /* 0x0003e80000100a00 */
[----:B------:R1:W-:Y:S04]  /*27d40*/  LDGSTS.E [R28+-0xce00], [R250.64], !P5 ;  /* 0xf3200000fa1c7fae */ /* 0x0003e8000e921848 */
[----:B-1----:R-:W2:Y:S01]  /*27d50*/  LDL.LU.64 R250, [R1+0x2c8] ;  /* 0x0002c80001fa7983 */ /* 0x002ea20000300a00 */
[----:B------:R-:W-:-:S05]  /*27d60*/  IADD3 R23, R6, 0x100000, RZ ;  /* 0x0010000006177810 */ /* 0x000fca0007ffe0ff */
[----:B------:R1:W-:Y:S04]  /*27d70*/  LDGSTS.E [R23+-0xcc00], [R26.64], !P5 ;  /* 0xf34000001a177fae */ /* 0x0003e8000e921848 */
[----:B------:R1:W-:Y:S04]  /*27d80*/  LDGSTS.E [R22+-0xca00], [R24.64], !P5 ;  /* 0xf360000018167fae */ /* 0x0003e8000e921848 */
[----:B------:R1:W-:Y:S01]  /*27d90*/  LDGSTS.E [R7+-0xb000], [R20.64], !P6 ;  /* 0xf500000014077fae */ /* 0x0003e2000f121848 */
[----:B------:R-:W-:-:S05]  /*27da0*/  IMAD.WIDE R28, R0, 0x4, R18 ;  /* 0x00000004001c7825 */ /* 0x000fca00078e0212 */
[----:B------:R-:W-:Y:S01]  /*27db0*/  STL.64 [R1+0xd90], R28 ;  /* 0x000d901c01007387 */ /* 0x000fe20000100a00 */
[----:B-1----:R-:W-:-:S04]  /*27dc0*/  IMAD.WIDE R24, R0, 0x4, R16 ;  /* 0x0000000400187825 */ /* 0x002fc800078e0210 */
[----:B------:R-:W-:Y:S01]  /*27dd0*/  IMAD.WIDE R22, R0, 0x4, R14 ;  /* 0x0000000400167825 */ /* 0x000fe200078e020e */
[----:B------:R-:W-:Y:S01]  /*27de0*/  STL.64 [R1+0xd98], R24 ;  /* 0x000d981801007387 */ /* 0x000fe20000100a00 */
[C---:B------:R-:W-:Y:S02]  /*27df0*/  IADD3 R26, R6.reuse, 0x100000, RZ ;  /* 0x00100000061a7810 */ /* 0x040fe40007ffe0ff */
[C---:B------:R-:W-:Y:S02]  /*27e00*/  IADD3 R21, R6.reuse, 0x100000, RZ ;  /* 0x0010000006157810 */ /* 0x040fe40007ffe0ff */
[----:B------:R-:W-:Y:S01]  /*27e10*/  IADD3 R20, R6, 0x100000, RZ ;  /* 0x0010000006147810 */ /* 0x000fe20007ffe0ff */
[----:B------:R4:W-:Y:S04]  /*27e20*/  LDGSTS.E [R26+-0xae00], [R28.64], !P6 ;  /* 0xf52000001c1a7fae */ /* 0x0009e8000f121848 */
[----:B------:R2:W-:Y:S04]  /*27e30*/  LDGSTS.E [R21+-0xac00], [R24.64], !P6 ;  /* 0xf540000018157fae */ /* 0x0005e8000f121848 */
[----:B------:R1:W-:Y:S01]  /*27e40*/  LDGSTS.E [R20+-0xaa00], [R22.64], !P6 ;  /* 0xf560000016147fae */ /* 0x0003e2000f121848 */
[----:B---3--:R-:W-:-:S03]  /*27e50*/  IMAD.WIDE R14, R0, 0x4, R2 ;  /* 0x00000004000e7825 */ /* 0x008fc600078e0202 */
[----:B------:R-:W3:Y:S04]  /*27e60*/  LDL.LU.64 R2, [R1+0x2c0] ;  /* 0x0002c00001027983 */ /* 0x000ee80000300a00 */
[----:B------:R1:W-:Y:S04]  /*27e70*/  STL.64 [R1+0xda0], R22 ;  /* 0x000da01601007387 */ /* 0x0003e80000100a00 */
[----:B------:R-:W3:Y:S04]  /*27e80*/  LDL.LU.64 R18, [R1+0x2b0] ;  /* 0x0002b00001127983 */ /* 0x000ee80000300a00 */
[----:B------:R-:W3:Y:S04]  /*27e90*/  LDL.LU.64 R16, [R1+0x2a8] ;  /* 0x0002a80001107983 */ /* 0x000ee80000300a00 */
[----:B------:R2:W-:Y:S04]  /*27ea0*/  STL.64 [R1+0xe28], R14 ;  /* 0x000e280e01007387 */ /* 0x0005e80000100a00 */
[----:B-1----:R-:W3:Y:S04]  /*27eb0*/  LDL.LU.64 R22, [R1+0x298] ;  /* 0x0002980001167983 */ /* 0x002ee80000300a00 */
[----:B------:R1:W-:Y:S01]  /*27ec0*/  LDGSTS.E [R7+-0x9000], [R14.64], !P0 ;  /* 0xf70000000e077fae */ /* 0x0003e2000c121848 */
[----:B----4-:R-:W-:-:S04]  /*27ed0*/  IMAD.WIDE R28, R0, 0x4, R8 ;  /* 0x00000004001c7825 */ /* 0x010fc800078e0208 */
[C---:B--2---:R-:W-:Y:S01]  /*27ee0*/  IMAD.WIDE R24, R0.reuse, 0x4, R4 ;  /* 0x0000000400187825 */ /* 0x044fe200078e0204 */
[----:B------:R-:W-:Y:S03]  /*27ef0*/  STL.64 [R1+0xe30], R28 ;  /* 0x000e301c01007387 */ /* 0x000fe60000100a00 */
[----:B------:R-:W-:Y:S01]  /*27f00*/  IMAD.WIDE R20, R0, 0x4, R248 ;  /* 0x0000000400147825 */ /* 0x000fe200078e02f8 */
[----:B------:R-:W-:Y:S04]  /*27f10*/  STL.64 [R1+0xe38], R24 ;  /* 0x000e381801007387 */ /* 0x000fe80000100a00 */
[----:B------:R-:W2:Y:S04]  /*27f20*/  LDL.LU.64 R248, [R1+0x290] ;  /* 0x0002900001f87983 */ /* 0x000ea80000300a00 */
[----:B------:R-:W-:Y:S04]  /*27f30*/  STL.64 [R1+0xe40], R20 ;  /* 0x000e401401007387 */ /* 0x000fe80000100a00 */
[----:B------:R-:W4:Y:S01]  /*27f40*/  LDL.LU.64 R4, [R1+0x280] ;  /* 0x0002800001047983 */ /* 0x000f220000300a00 */
[----:B-1----:R-:W-:-:S02]  /*27f50*/  IADD3 R15, R6, 0x100000, RZ ;  /* 0x00100000060f7810 */ /* 0x002fc40007ffe0ff */
[----:B------:R-:W-:Y:S01]  /*27f60*/  IADD3 R14, R6, 0x100000, RZ ;  /* 0x00100000060e7810 */ /* 0x000fe20007ffe0ff */
[----:B------:R1:W-:Y:S01]  /*27f70*/  LDGSTS.E [R26+-0x8e00], [R28.64], !P0 ;  /* 0xf72000001c1a7fae */ /* 0x0003e2000c121848 */
[----:B------:R-:W-:-:S03]  /*27f80*/  IMAD.WIDE R8, R0, 0x4, R250 ;  /* 0x0000000400087825 */ /* 0x000fc600078e02fa */
[----:B------:R1:W-:Y:S04]  /*27f90*/  LDGSTS.E [R15+-0x8c00], [R24.64], !P0 ;  /* 0xf7400000180f7fae */ /* 0x0003e8000c121848 */
[----:B------:R-:W4:Y:S04]  /*27fa0*/  LDL.LU.64 R250, [R1+0x278] ;  /* 0x0002780001fa7983 */ /* 0x000f280000300a00 */
[----:B------:R1:W-:Y:S04]  /*27fb0*/  LDGSTS.E [R14+-0x8a00], [R20.64], !P0 ;  /* 0xf7600000140e7fae */ /* 0x0003e8000c121848 */
[----:B------:R1:W-:Y:S04]  /*27fc0*/  STL.64 [R1+0xe88], R8 ;  /* 0x000e880801007387 */ /* 0x0003e80000100a00 */
[----:B------:R1:W-:Y:S04]  /*27fd0*/  LDGSTS.E [R7+-0x7000], [R8.64], !P4 ;  /* 0xf900000008077fae */ /* 0x0003e8000e121848 */
[----:B-1----:R-:W4:Y:S04]  /*27fe0*/  LDL.LU.64 R8, [R1+0x268] ;  /* 0x0002680001087983 */ /* 0x002f280000300a00 */
[----:B------:R-:W4:Y:S01]  /*27ff0*/  LDL.LU.64 R20, [R1+0x260] ;  /* 0x0002600001147983 */ /* 0x000f220000300a00 */
[----:B------:R-:W-:-:S02]  /*28000*/  IADD3 R25, R6, 0x100000, RZ ;  /* 0x0010000006197810 */ /* 0x000fc40007ffe0ff */
[----:B------:R-:W-:Y:S01]  /*28010*/  IADD3 R24, R6, 0x100000, RZ ;  /* 0x0010000006187810 */ /* 0x000fe20007ffe0ff */
[----:B---3--:R-:W-:-:S05]  /*28020*/  IMAD.WIDE R2, R0, 0x4, R2 ;  /* 0x0000000400027825 */ /* 0x008fca00078e0202 */
[----:B------:R1:W-:Y:S01]  /*28030*/  STL.64 [R1+0xe90], R2 ;  /* 0x000e900201007387 */ /* 0x0003e20000100a00 */
[----:B------:R-:W-:-:S03]  /*28040*/  IMAD.WIDE R28, R0, 0x4, R18 ;  /* 0x00000004001c7825 */ /* 0x000fc600078e0212 */
[----:B------:R1:W-:Y:S01]  /*28050*/  LDGSTS.E [R14+-0x6e00], [R2.64], !P4 ;  /* 0xf9200000020e7fae */ /* 0x0003e2000e121848 */
[----:B------:R-:W-:-:S03]  /*28060*/  IMAD.WIDE R26, R0, 0x4, R16 ;  /* 0x00000004001a7825 */ /* 0x000fc600078e0210 */
[----:B------:R-:W3:Y:S04]  /*28070*/  LDL.LU.64 R18, [R1+0x250] ;  /* 0x0002500001127983 */ /* 0x000ee80000300a00 */
[----:B------:R1:W-:Y:S04]  /*28080*/  STL.64 [R1+0xe98], R28 ;  /* 0x000e981c01007387 */ /* 0x0003e80000100a00 */
[----:B------:R-:W3:Y:S01]  /*28090*/  LDL.LU.64 R16, [R1+0x248] ;  /* 0x0002480001107983 */ /* 0x000ee20000300a00 */
[----:B------:R-:W-:-:S03]  /*280a0*/  IMAD.WIDE R22, R0, 0x4, R22 ;  /* 0x0000000400167825 */ /* 0x000fc600078e0216 */
[----:B------:R4:W-:Y:S04]  /*280b0*/  STL.64 [R1+0xea0], R26 ;  /* 0x000ea01a01007387 */ /* 0x0009e80000100a00 */
[----:B-1----:R-:W3:Y:S04]  /*280c0*/  LDL.LU.64 R2, [R1+0x1978] ;  /* 0x0019780001027983 */ /* 0x002ee80000300a00 */
[----:B------:R-:W3:Y:S04]  /*280d0*/  LDL.LU.64 R14, [R1+0x238] ;  /* 0x00023800010e7983 */ /* 0x000ee80000300a00 */
[----:B------:R1:W-:Y:S04]  /*280e0*/  LDGSTS.E [R25+-0x6c00], [R28.64], !P4 ;  /* 0xf94000001c197fae */ /* 0x0003e8000e121848 */
[----:B------:R4:W-:Y:S04]  /*280f0*/  LDGSTS.E [R24+-0x6a00], [R26.64], !P4 ;  /* 0xf96000001a187fae */ /* 0x0009e8000e121848 */
[----:B------:R-:W-:Y:S01]  /*28100*/  STL.64 [R1+0xf08], R22 ;  /* 0x000f081601007387 */ /* 0x000fe20000100a00 */
[----:B-1----:R-:W-:-:S03]  /*28110*/  IADD3 R28, R6, 0x100000, RZ ;  /* 0x00100000061c7810 */ /* 0x002fc60007ffe0ff */
[----:B------:R1:W-:Y:S01]  /*28120*/  LDGSTS.E [R7+-0x5000], [R22.64], !P3 ;  /* 0xfb00000016077fae */ /* 0x0003e2000d921848 */
[----:B--2---:R-:W-:-:S05]  /*28130*/  IMAD.WIDE R248, R0, 0x4, R248 ;  /* 0x0000000400f87825 */ /* 0x004fca00078e02f8 */
[----:B------:R2:W-:Y:S01]  /*28140*/  LDGSTS.E [R28+-0x4e00], [R248.64], !P3 ;  /* 0xfb200000f81c7fae */ /* 0x0005e2000d921848 */
[----:B----4-:R-:W-:-:S04]  /*28150*/  IMAD.WIDE R26, R0, 0x4, R4 ;  /* 0x00000004001a7825 */ /* 0x010fc800078e0204 */
[----:B------:R-:W-:Y:S02]  /*28160*/  IMAD.WIDE R24, R0, 0x4, R250 ;  /* 0x0000000400187825 */ /* 0x000fe400078e02fa */
[----:B------:R-:W4:Y:S04]  /*28170*/  LDL.LU.64 R250, [R1+0x230] ;  /* 0x0002300001fa7983 */ /* 0x000f280000300a00 */
[----:B------:R2:W-:Y:S04]  /*28180*/  STL.64 [R1+0xf10], R248 ;  /* 0x000f10f801007387 */ /* 0x0005e80000100a00 */
[----:B------:R-:W4:Y:S04]  /*28190*/  LDL.LU.64 R4, [R1+0x220] ;  /* 0x0002200001047983 */ /* 0x000f280000300a00 */
[----:B------:R-:W-:Y:S04]  /*281a0*/  STL.64 [R1+0xf18], R26 ;  /* 0x000f181a01007387 */ /* 0x000fe80000100a00 */
[----:B------:R-:W-:Y:S04]  /*281b0*/  STL.64 [R1+0xf20], R24 ;  /* 0x000f201801007387 */ /* 0x000fe80000100a00 */
[----:B--2---:R-:W2:Y:S01]  /*281c0*/  LDL.LU.64 R248, [R1+0x218] ;  /* 0x0002180001f87983 */ /* 0x004ea20000300a00 */
[----:B-1----:R-:W-:-:S02]  /*281d0*/  IADD3 R23, R6, 0x100000, RZ ;  /* 0x0010000006177810 */ /* 0x002fc40007ffe0ff */
[----:B------:R-:W-:Y:S01]  /*281e0*/  IADD3 R22, R6, 0x100000, RZ ;  /* 0x0010000006167810 */ /* 0x000fe20007ffe0ff */
[C---:B------:R-:W-:Y:S02]  /*281f0*/  IMAD.WIDE R8, R0.reuse, 0x4, R8 ;  /* 0x0000000400087825 */ /* 0x040fe400078e0208 */
[----:B------:R3:W-:Y:S02]  /*28200*/  LDGSTS.E [R23+-0x4c00], [R26.64], !P3 ;  /* 0xfb4000001a177fae */ /* 0x0007e4000d921848 */
[----:B------:R-:W-:Y:S02]  /*28210*/  IMAD.WIDE R28, R0, 0x4, R20 ;  /* 0x00000004001c7825 */ /* 0x000fe400078e0214 */
[----:B------:R1:W-:Y:S04]  /*28220*/  LDGSTS.E [R22+-0x4a00], [R24.64], !P3 ;  /* 0xfb60000018167fae */ /* 0x0003e8000d921848 */
[----:B------:R1:W-:Y:S04]  /*28230*/  STL.64 [R1+0xf88], R8 ;  /* 0x000f880801007387 */ /* 0x0003e80000100a00 */
[----:B------:R1:W-:Y:S01]  /*28240*/  STL.64 [R1+0xf90], R28 ;  /* 0x000f901c01007387 */ /* 0x0003e20000100a00 */
[----:B------:R-:W-:-:S03]  /*28250*/  IADD3 R13, R252, -0x1ff, RZ ;  /* 0xfffffe01fc0d7810 */ /* 0x000fc60007ffe0ff */
[----:B------:R1:W-:Y:S01]  /*28260*/  LDGSTS.E [R7+-0x3000], [R8.64], !P1 ;  /* 0xfd00000008077fae */ /* 0x0003e2000c921848 */
[----:B------:R-:W-:Y:S02]  /*28270*/  ISETP.GE.U32.AND P2, PT, R13, 0x7ffffd82, PT ;  /* 0x7ffffd820d00780c */ /* 0x000fe40003f46070 */
[C---:B-1----:R-:W-:Y:S02]  /*28280*/  IADD3 R9, R6.reuse, 0x100000, RZ ;  /* 0x0010000006097810 */ /* 0x042fe40007ffe0ff */
[----:B------:R-:W-:-:S03]  /*28290*/  IADD3 R8, R6, 0x100000, RZ ;  /* 0x0010000006087810 */ /* 0x000fc60007ffe0ff */
[----:B------:R1:W-:Y:S01]  /*282a0*/  LDGSTS.E [R9+-0x2e00], [R28.64], !P1 ;  /* 0xfd2000001c097fae */ /* 0x0003e2000c921848 */
[----:B---3--:R-:W-:-:S05]  /*282b0*/  IMAD.WIDE R26, R0, 0x4, R18 ;  /* 0x00000004001a7825 */ /* 0x008fca00078e0212 */
[----:B------:R-:W-:Y:S01]  /*282c0*/  STL.64 [R1+0xf98], R26 ;  /* 0x000f981a01007387 */ /* 0x000fe20000100a00 */
[----:B------:R-:W-:-:S03]  /*282d0*/  IMAD.WIDE R24, R0, 0x4, R16 ;  /* 0x0000000400187825 */ /* 0x000fc600078e0210 */
[----:B------:R-:W4:Y:S04]  /*282e0*/  LDL.LU.64 R20, [R1+0x210] ;  /* 0x0002100001147983 */ /* 0x000f280000300a00 */
[----:B------:R1:W-:Y:S04]  /*282f0*/  STL.64 [R1+0xfa0], R24 ;  /* 0x000fa01801007387 */ /* 0x0003e80000100a00 */
[----:B------:R-:W4:Y:S04]  /*28300*/  LDL.LU.64 R18, [R1+0x208] ;  /* 0x0002080001127983 */ /* 0x000f280000300a00 */
[----:B------:R-:W4:Y:S01]  /*28310*/  LDL.LU.64 R16, [R1+0x200] ;  /* 0x0002000001107983 */ /* 0x000f220000300a00 */
[----:B------:R-:W-:-:S03]  /*28320*/  IMAD.WIDE R14, R0, 0x4, R14 ;  /* 0x00000004000e7825 */ /* 0x000fc600078e020e */
[----:B------:R1:W-:Y:S04]  /*28330*/  LDGSTS.E [R8+-0x2c00], [R26.64], !P1 ;  /* 0xfd4000001a087fae */ /* 0x0003e8000c921848 */
[----:B------:R2:W-:Y:S04]  /*28340*/  STL.64 [R1+0x1008], R14 ;  /* 0x0010080e01007387 */ /* 0x0005e80000100a00 */
[----:B------:R1:W-:Y:S04]  /*28350*/  LDGSTS.E [R22+-0x2a00], [R24.64], !P1 ;  /* 0xfd60000018167fae */ /* 0x0003e8000c921848 */
[----:B-1----:R-:W4:Y:S01]  /*28360*/  LDL.LU.64 R8, [R1+0x1f8] ;  /* 0x0001f80001087983 */ /* 0x002f220000300a00 */
[----:B------:R-:W-:-:S03]  /*28370*/  IADD3 R28, R6, 0x100000, RZ ;  /* 0x00100000061c7810 */ /* 0x000fc60007ffe0ff */
[----:B------:R1:W-:Y:S01]  /*28380*/  LDGSTS.E [R7+-0x1000], [R14.64], !P2 ;  /* 0xff0000000e077fae */ /* 0x0003e2000d121848 */
[----:B------:R-:W-:-:S04]  /*28390*/  IMAD.WIDE R24, R0, 0x4, R2 ;  /* 0x0000000400187825 */ /* 0x000fc800078e0202 */
[----:B----4-:R-:W-:-:S04]  /*283a0*/  IMAD.WIDE R250, R0, 0x4, R250 ;  /* 0x0000000400fa7825 */ /* 0x010fc800078e02fa */
[C---:B------:R-:W-:Y:S01]  /*283b0*/  IMAD.WIDE R26, R0.reuse, 0x4, R4 ;  /* 0x00000004001a7825 */ /* 0x040fe200078e0204 */
[----:B------:R4:W-:Y:S04]  /*283c0*/  STL.64 [R1+0x1010], R250 ;  /* 0x001010fa01007387 */ /* 0x0009e80000100a00 */
[----:B------:R4:W-:Y:S04]  /*283d0*/  STL.64 [R1+0x1018], R26 ;  /* 0x0010181a01007387 */ /* 0x0009e80000100a00 */
[----:B-1----:R-:W3:Y:S04]  /*283e0*/  LDL.LU.64 R6, [R1+0x1f0] ;  /* 0x0001f00001067983 */ /* 0x002ee80000300a00 */
[----:B------:R1:W-:Y:S01]  /*283f0*/  STL.64 [R1+0x1020], R24 ;  /* 0x0010201801007387 */ /* 0x0003e20000100a00 */
[----:B--2---:R-:W-:-:S03]  /*28400*/  IMAD.WIDE R14, R0, 0x4, R248 ;  /* 0x00000004000e7825 */ /* 0x004fc600078e02f8 */
[----:B------:R-:W2:Y:S04]  /*28410*/  LDL.LU.64 R4, [R1+0x1e8] ;  /* 0x0001e80001047983 */ /* 0x000ea80000300a00 */
[----:B------:R-:W2:Y:S04]  /*28420*/  LDL.LU.64 R248, [R1+0x1e0] ;  /* 0x0001e00001f87983 */ /* 0x000ea80000300a00 */
[----:B------:R1:W-:Y:S04]  /*28430*/  STL.64 [R1+0x258], R14 ;  /* 0x0002580e01007387 */ /* 0x0003e80000100a00 */
[----:B------:R4:W-:Y:S01]  /*28440*/  LDGSTS.E [R28+-0xe00], [R250.64], !P2 ;  /* 0xff200000fa1c7fae */ /* 0x0009e2000d121848 */
[----:B------:R-:W-:-:S03]  /*28450*/  IADD3 R13, R252, -0x184, RZ ;  /* 0xfffffe7cfc0d7810 */ /* 0x000fc60007ffe0ff */
[----:B------:R1:W-:Y:S04]  /*28460*/  LDGSTS.E [R23+-0xc00], [R26.64], !P2 ;  /* 0xff4000001a177fae */ /* 0x0003e8000d121848 */
[----:B----4-:R-:W4:Y:S01]  /*28470*/  LDL.LU.64 R250, [R1+0x1d8] ;  /* 0x0001d80001fa7983 */ /* 0x010f220000300a00 */
[----:B------:R-:W-:-:S03]  /*28480*/  ISETP.GE.U32.AND P5, PT, R13, 0x7ffffdfd, PT ;  /* 0x7ffffdfd0d00780c */ /* 0x000fc60003fa6070 */
[----:B------:R1:W-:Y:S01]  /*28490*/  LDGSTS.E [R22+-0xa00], [R24.64], !P2 ;  /* 0xff60000018167fae */ /* 0x0003e2000d121848 */
[----:B------:R-:W-:Y:S02]  /*284a0*/  IADD3 R2, R12, 0x100000, RZ ;  /* 0x001000000c027810 */ /* 0x000fe40007ffe0ff */
[----:B------:R-:W-:-:S07]  /*284b0*/  IADD3 R13, R252, -0x188, RZ ;  /* 0xfffffe78fc0d7810 */ /* 0x000fce0007ffe0ff */
[----:B------:R1:W-:Y:S02]  /*284c0*/  LDGSTS.E [R2+-0x3e800], [R14.64], !P5 ;  /* 0xc18000000e027fae */ /* 0x0003e4000e921848 */
[----:B-1----:R-:W-:-:S04]  /*284d0*/  IMAD.WIDE R26, R0, 0x4, R20 ;  /* 0x00000004001a7825 */ /* 0x002fc800078e0214 */
[C---:B------:R-:W-:Y:S01]  /*284e0*/  IMAD.WIDE R24, R0.reuse, 0x4, R18 ;  /* 0x0000000400187825 */ /* 0x040fe200078e0212 */
[----:B------:R2:W-:Y:S03]  /*284f0*/  STL.64 [R1+0x250], R26 ;  /* 0x0002501a01007387 */ /* 0x0005e60000100a00 */
[----:B------:R-:W-:Y:S01]  /*28500*/  IMAD.WIDE R22, R0, 0x4, R16 ;  /* 0x0000000400167825 */ /* 0x000fe200078e0210 */
[----:B------:R-:W-:Y:S04]  /*28510*/  STL.64 [R1+0x248], R24 ;  /* 0x0002481801007387 */ /* 0x000fe80000100a00 */
[----:B------:R-:W4:Y:S01]  /*28520*/  LDL.LU.64 R20, [R1+0x1d0] ;  /* 0x0001d00001147983 */ /* 0x000f220000300a00 */
[----:B------:R-:W-:-:S03]  /*28530*/  IADD3 R15, R12, 0x100000, RZ ;  /* 0x001000000c0f7810 */ /* 0x000fc60007ffe0ff */
[----:B------:R1:W-:Y:S01]  /*28540*/  STL.64 [R1+0x240], R22 ;  /* 0x0002401601007387 */ /* 0x0003e20000100a00 */
[----:B------:R-:W-:-:S03]  /*28550*/  IADD3 R14, R12, 0x100000, RZ ;  /* 0x001000000c0e7810 */ /* 0x000fc60007ffe0ff */
[----:B------:R-:W4:Y:S01]  /*28560*/  LDL.LU.64 R18, [R1+0x1c8] ;  /* 0x0001c80001127983 */ /* 0x000f220000300a00 */
[----:B------:R-:W-:-:S03]  /*28570*/  IMAD.WIDE R8, R0, 0x4, R8 ;  /* 0x0000000400087825 */ /* 0x000fc600078e0208 */
[----:B------:R-:W4:Y:S01]  /*28580*/  LDL.LU.64 R16, [R1+0x1c0] ;  /* 0x0001c00001107983 */ /* 0x000f220000300a00 */
[----:B------:R-:W-:-:S03]  /*28590*/  IADD3 R3, R12, 0x100000, RZ ;  /* 0x001000000c037810 */ /* 0x000fc60007ffe0ff */
[----:B------:R1:W-:Y:S01]  /*285a0*/  LDGSTS.E [R15+-0x3e600], [R26.64], !P5 ;  /* 0xc1a000001a0f7fae */ /* 0x0003e2000e921848 */
[----:B------:R-:W-:-:S03]  /*285b0*/  ISETP.GE.U32.AND P6, PT, R13, 0x7ffffdf9, PT ;  /* 0x7ffffdf90d00780c */ /* 0x000fc60003fc6070 */
[----:B------:R4:W-:Y:S04]  /*285c0*/  STL.64 [R1+0x238], R8 ;  /* 0x0002380801007387 */ /* 0x0009e80000100a00 */
[----:B------:R1:W-:Y:S04]  /*285d0*/  LDGSTS.E [R14+-0x3e400], [R24.64], !P5 ;  /* 0xc1c00000180e7fae */ /* 0x0003e8000e921848 */
[----:B------:R2:W-:Y:S04]  /*285e0*/  LDGSTS.E [R3+-0x3e200], [R22.64], !P5 ;  /* 0xc1e0000016037fae */ /* 0x0005e8000e921848 */
[----:B------:R4:W-:Y:S04]  /*285f0*/  LDGSTS.E [R2+-0x3c800], [R8.64], !P6 ;  /* 0xc380000008027fae */ /* 0x0009e8000f121848 */
[----:B-1----:R-:W4:Y:S01]  /*28600*/  LDL.LU.64 R14, [R1+0x1b8] ;  /* 0x0001b800010e7983 */ /* 0x002f220000300a00 */
[----:B---3--:R-:W-:-:S04]  /*28610*/  IMAD.WIDE R28, R0, 0x4, R6 ;  /* 0x00000004001c7825 */ /* 0x008fc800078e0206 */
[C---:B--2---:R-:W-:Y:S01]  /*28620*/  IMAD.WIDE R26, R0.reuse, 0x4, R4 ;  /* 0x00000004001a7825 */ /* 0x044fe200078e0204 */
[----:B------:R-:W-:Y:S03]  /*28630*/  STL.64 [R1+0x230], R28 ;  /* 0x0002301c01007387 */ /* 0x000fe60000100a00 */
[C---:B------:R-:W-:Y:S01]  /*28640*/  IMAD.WIDE R22, R0.reuse, 0x4, R248 ;  /* 0x0000000400167825 */ /* 0x040fe200078e02f8 */
[----:B------:R1:W-:Y:S04]  /*28650*/  STL.64 [R1+0x228], R26 ;  /* 0x0002281a01007387 */ /* 0x0003e80000100a00 */
[----:B------:R-:W2:Y:S04]  /*28660*/  LDL.LU.64 R6, [R1+0x1b0] ;  /* 0x0001b00001067983 */ /* 0x000ea80000300a00 */
[----:B------:R3:W-:Y:S04]  /*28670*/  STL.64 [R1+0x220], R22 ;  /* 0x0002201601007387 */ /* 0x0007e80000100a00 */
[----:B------:R-:W2:Y:S04]  /*28680*/  LDL.LU.64 R4, [R1+0x1a8] ;  /* 0x0001a80001047983 */ /* 0x000ea80000300a00 */
[----:B------:R-:W2:Y:S01]  /*28690*/  LDL.LU.64 R248, [R1+0x1a0] ;  /* 0x0001a00001f87983 */ /* 0x000ea20000300a00 */
[----:B----4-:R-:W-:-:S05]  /*286a0*/  IMAD.WIDE R8, R0, 0x4, R250 ;  /* 0x0000000400087825 */ /* 0x010fca00078e02fa */
[----:B------:R4:W-:Y:S04]  /*286b0*/  STL.64 [R1+0x218], R8 ;  /* 0x0002180801007387 */ /* 0x0009e80000100a00 */
[----:B------:R-:W2:Y:S01]  /*286c0*/  LDL.LU.64 R250, [R1+0x198] ;  /* 0x0001980001fa7983 */ /* 0x000ea20000300a00 */
[----:B------:R-:W-:Y:S02]  /*286d0*/  IADD3 R25, R12, 0x100000, RZ ;  /* 0x001000000c197810 */ /* 0x000fe40007ffe0ff */
[----:B------:R-:W-:Y:S02]  /*286e0*/  IADD3 R13, R252, -0x18c, RZ ;  /* 0xfffffe74fc0d7810 */ /* 0x000fe40007ffe0ff */
[----:B------:R-:W-:Y:S01]  /*286f0*/  IADD3 R24, R12, 0x100000, RZ ;  /* 0x001000000c187810 */ /* 0x000fe20007ffe0ff */
[----:B------:R1:W-:Y:S01]  /*28700*/  LDGSTS.E [R25+-0x3c600], [R28.64], !P6 ;  /* 0xc3a000001c197fae */ /* 0x0003e2000f121848 */
[----:B------:R-:W-:-:S03]  /*28710*/  ISETP.GE.U32.AND P0, PT, R13, 0x7ffffdf5, PT ;  /* 0x7ffffdf50d00780c */ /* 0x000fc60003f06070 */
[----:B------:R1:W-:Y:S04]  /*28720*/  LDGSTS.E [R24+-0x3c400], [R26.64], !P6 ;  /* 0xc3c000001a187fae */ /* 0x0003e8000f121848 */
[----:B------:R3:W-:Y:S01]  /*28730*/  LDGSTS.E [R3+-0x3c200], [R22.64], !P6 ;  /* 0xc3e0000016037fae */ /* 0x0007e2000f121848 */
[----:B------:R-:W-:-:S05]  /*28740*/  IADD3 R13, R252, -0x190, RZ ;  /* 0xfffffe70fc0d7810 */ /* 0x000fca0007ffe0ff */
[----:B------:R4:W-:Y:S01]  /*28750*/  LDGSTS.E [R2+-0x3a800], [R8.64], !P0 ;  /* 0xc580000008027fae */ /* 0x0009e2000c121848 */
[----:B------:R-:W-:Y:S01]  /*28760*/  ISETP.GE.U32.AND P4, PT, R13, 0x7ffffdf1, PT ;  /* 0x7ffffdf10d00780c */ /* 0x000fe20003f86070 */
[----:B-1----:R-:W-:-:S04]  /*28770*/  IMAD.WIDE R26, R0, 0x4, R20 ;  /* 0x00000004001a7825 */ /* 0x002fc800078e0214 */
[C---:B------:R-:W-:Y:S01]  /*28780*/  IMAD.WIDE R24, R0.reuse, 0x4, R18 ;  /* 0x0000000400187825 */ /* 0x040fe200078e0212 */
[----:B------:R1:W-:Y:S03]  /*28790*/  STL.64 [R1+0x210], R26 ;  /* 0x0002101a01007387 */ /* 0x0003e60000100a00 */
[----:B---3--:R-:W-:Y:S01]  /*287a0*/  IMAD.WIDE R22, R0, 0x4, R16 ;  /* 0x0000000400167825 */ /* 0x008fe200078e0210 */
[----:B------:R-:W-:Y:S04]  /*287b0*/  STL.64 [R1+0x1c8], R24 ;  /* 0x0001c81801007387 */ /* 0x000fe80000100a00 */
[----:B------:R-:W3:Y:S04]  /*287c0*/  LDL.LU.64 R20, [R1+0x190] ;  /* 0x0001900001147983 */ /* 0x000ee80000300a00 */
[----:B------:R1:W-:Y:S01]  /*287d0*/  STL.64 [R1+0x1c0], R22 ;  /* 0x0001c01601007387 */ /* 0x0003e20000100a00 */
[----:B----4-:R-:W-:-:S03]  /*287e0*/  IADD3 R9, R12, 0x100000, RZ ;  /* 0x001000000c097810 */ /* 0x010fc60007ffe0ff */
[----:B------:R-:W4:Y:S01]  /*287f0*/  LDL.LU.64 R18, [R1+0x188] ;  /* 0x0001880001127983 */ /* 0x000f220000300a00 */
[----:B------:R-:W-:-:S03]  /*28800*/  IADD3 R8, R12, 0x100000, RZ ;  /* 0x001000000c087810 */ /* 0x000fc60007ffe0ff */
[----:B------:R1:W-:Y:S04]  /*28810*/  LDGSTS.E [R9+-0x3a600], [R26.64], !P0 ;  /* 0xc5a000001a097fae */ /* 0x0003e8000c121848 */
[----:B------:R1:W-:Y:S01]  /*28820*/  LDGSTS.E [R8+-0x3a400], [R24.64], !P0 ;  /* 0xc5c0000018087fae */ /* 0x0003e2000c121848 */
[----:B------:R-:W-:-:S03]  /*28830*/  IMAD.WIDE R16, R0, 0x4, R14 ;  /* 0x0000000400107825 */ /* 0x000fc600078e020e */
[----:B------:R1:W-:Y:S04]  /*28840*/  LDGSTS.E [R3+-0x3a200], [R22.64], !P0 ;  /* 0xc5e0000016037fae */ /* 0x0003e8000c121848 */
[----:B------:R-:W4:Y:S04]  /*28850*/  LDL.LU.64 R14, [R1+0x180] ;  /* 0x00018000010e7983 */ /* 0x000f280000300a00 */
[----:B------:R2:W-:Y:S04]  /*28860*/  STL.64 [R1+0x1b8], R16 ;  /* 0x0001b81001007387 */ /* 0x0005e80000100a00 */
[----:B-1----:R-:W4:Y:S04]  /*28870*/  LDL.LU.64 R8, [R1+0x178] ;  /* 0x0001780001087983 */ /* 0x002f280000300a00 */
[----:B------:R1:W-:Y:S01]  /*28880*/  LDGSTS.E [R2+-0x38800], [R16.64], !P4 ;  /* 0xc780000010027fae */ /* 0x0003e2000e121848 */
[----:B--2---:R-:W-:-:S04]  /*28890*/  IMAD.WIDE R28, R0, 0x4, R6 ;  /* 0x00000004001c7825 */ /* 0x004fc800078e0206 */
[C---:B------:R-:W-:Y:S01]  /*288a0*/  IMAD.WIDE R26, R0.reuse, 0x4, R4 ;  /* 0x00000004001a7825 */ /* 0x040fe200078e0204 */
[----:B------:R-:W-:Y:S03]  /*288b0*/  STL.64 [R1+0x1b0], R28 ;  /* 0x0001b01c01007387 */ /* 0x000fe60000100a00 */
[C---:B------:R-:W-:Y:S01]  /*288c0*/  IMAD.WIDE R22, R0.reuse, 0x4, R248 ;  /* 0x0000000400167825 */ /* 0x040fe200078e02f8 */
[----:B------:R-:W-:Y:S04]  /*288d0*/  STL.64 [R1+0x1a8], R26 ;  /* 0x0001a81a01007387 */ /* 0x000fe80000100a00 */
[----:B------:R-:W2:Y:S04]  /*288e0*/  LDL.LU.64 R6, [R1+0x170] ;  /* 0x0001700001067983 */ /* 0x000ea80000300a00 */
[----:B------:R-:W-:Y:S01]  /*288f0*/  STL.64 [R1+0x1a0], R22 ;  /* 0x0001a01601007387 */ /* 0x000fe20000100a00 */
[----:B-1----:R-:W-:-:S03]  /*28900*/  IMAD.WIDE R16, R0, 0x4, R250 ;  /* 0x0000000400107825 */ /* 0x002fc600078e02fa */
[----:B------:R-:W2:Y:S04]  /*28910*/  LDL.LU.64 R4, [R1+0x168] ;  /* 0x0001680001047983 */ /* 0x000ea80000300a00 */
[----:B------:R-:W2:Y:S04]  /*28920*/  LDL.LU.64 R248, [R1+0x160] ;  /* 0x0001600001f87983 */ /* 0x000ea80000300a00 */
[----:B------:R1:W-:Y:S04]  /*28930*/  STL.64 [R1+0x198], R16 ;  /* 0x0001981001007387 */ /* 0x0003e80000100a00 */
[----:B------:R-:W2:Y:S01]  /*28940*/  LDL.LU.64 R250, [R1+0x158] ;  /* 0x0001580001fa7983 */ /* 0x000ea20000300a00 */
[----:B------:R-:W-:-:S02]  /*28950*/  IADD3 R13, R252, -0x194, RZ ;  /* 0xfffffe6cfc0d7810 */ /* 0x000fc40007ffe0ff */
[C---:B------:R-:W-:Y:S02]  /*28960*/  IADD3 R25, R12.reuse, 0x100000, RZ ;  /* 0x001000000c197810 */ /* 0x040fe40007ffe0ff */
[----:B------:R-:W-:Y:S02]  /*28970*/  IADD3 R24, R12, 0x100000, RZ ;  /* 0x001000000c187810 */ /* 0x000fe40007ffe0ff */
[----:B------:R-:W-:Y:S01]  /*28980*/  ISETP.GE.U32.AND P3, PT, R13, 0x7ffffded, PT ;  /* 0x7ffffded0d00780c */ /* 0x000fe20003f66070 */
[----:B------:R4:W-:Y:S04]  /*28990*/  LDGSTS.E [R25+-0x38600], [R28.64], !P4 ;  /* 0xc7a000001c197fae */ /* 0x0009e8000e121848 */
[----:B------:R3:W-:Y:S04]  /*289a0*/  LDGSTS.E [R24+-0x38400], [R26.64], !P4 ;  /* 0xc7c000001a187fae */ /* 0x0007e8000e121848 */
[----:B------:R1:W-:Y:S04]  /*289b0*/  LDGSTS.E [R3+-0x38200], [R22.64], !P4 ;  /* 0xc7e0000016037fae */ /* 0x0003e8000e121848 */
[----:B------:R1:W-:Y:S01]  /*289c0*/  LDGSTS.E [R2+-0x36800], [R16.64], !P3 ;  /* 0xc980000010027fae */ /* 0x0003e2000d921848 */
[----:B------:R-:W-:-:S04]  /*289d0*/  IADD3 R13, R252, -0x198, RZ ;  /* 0xfffffe68fc0d7810 */ /* 0x000fc80007ffe0ff */
[----:B------:R-:W-:Y:S02]  /*289e0*/  ISETP.GE.U32.AND P1, PT, R13, 0x7ffffde9, PT ;  /* 0x7ffffde90d00780c */ /* 0x000fe40003f26070 */
[----:B-1----:R-:W-:Y:S01]  /*289f0*/  IADD3 R17, R12, 0x100000, RZ ;  /* 0x001000000c117810 */ /* 0x002fe20007ffe0ff */
[----:B---3--:R-:W-:-:S04]  /*28a00*/  IMAD.WIDE R26, R0, 0x4, R20 ;  /* 0x00000004001a7825 */ /* 0x008fc800078e0214 */
[C---:B----4-:R-:W-:Y:S01]  /*28a10*/  IMAD.WIDE R24, R0.reuse, 0x4, R18 ;  /* 0x0000000400187825 */ /* 0x050fe200078e0212 */
[----:B------:R1:W-:Y:S04]  /*28a20*/  STL.64 [R1+0x190], R26 ;  /* 0x0001901a01007387 */ /* 0x0003e80000100a00 */
[----:B------:R-:W-:Y:S04]  /*28a30*/  STL.64 [R1+0x188], R24 ;  /* 0x0001881801007387 */ /* 0x000fe80000100a00 */
[----:B------:R-:W3:Y:S01]  /*28a40*/  LDL.LU.64 R22, [R1+0x150] ;  /* 0x0001500001167983 */ /* 0x000ee20000300a00 */
[----:B------:R-:W-:Y:S01]  /*28a50*/  IMAD.WIDE R14, R0, 0x4, R14 ;  /* 0x00000004000e7825 */ /* 0x000fe200078e020e */
[----:B------:R-:W-:-:S02]  /*28a60*/  IADD3 R16, R12, 0x100000, RZ ;  /* 0x001000000c107810 */ /* 0x000fc40007ffe0ff */
[----:B------:R4:W-:Y:S04]  /*28a70*/  LDGSTS.E [R17+-0x36600], [R26.64], !P3 ;  /* 0xc9a000001a117fae */ /* 0x0009e8000d921848 */
[----:B------:R1:W-:Y:S01]  /*28a80*/  STL.64 [R1+0x180], R14 ;  /* 0x0001800e01007387 */ /* 0x0003e20000100a00 */
[----:B------:R-:W-:-:S03]  /*28a90*/  IMAD.WIDE R8, R0, 0x4, R8 ;  /* 0x0000000400087825 */ /* 0x000fc600078e0208 */
[----:B------:R-:W3:Y:S04]  /*28aa0*/  LDL.LU.64 R20, [R1+0x148] ;  /* 0x0001480001147983 */ /* 0x000ee80000300a00 */
[----:B------:R-:W3:Y:S04]  /*28ab0*/  LDL.LU.64 R18, [R1+0x140] ;  /* 0x0001400001127983 */ /* 0x000ee80000300a00 */
[----:B------:R1:W-:Y:S04]  /*28ac0*/  STL.64 [R1+0x178], R8 ;  /* 0x0001780801007387 */ /* 0x0003e80000100a00 */
[----:B------:R4:W-:Y:S04]  /*28ad0*/  LDGSTS.E [R16+-0x36400], [R24.64], !P3 ;  /* 0xc9c0000018107fae */ /* 0x0009e8000d921848 */
[----:B------:R1:W-:Y:S04]  /*28ae0*/  LDGSTS.E [R3+-0x36200], [R14.64], !P3 ;  /* 0xc9e000000e037fae */ /* 0x0003e8000d921848 */
[----:B------:R1:W-:Y:S04]  /*28af0*/  LDGSTS.E [R2+-0x34800], [R8.64], !P1 ;  /* 0xcb80000008027fae */ /* 0x0003e8000c921848 */
[----:B----4-:R-:W4:Y:S01]  /*28b00*/  LDL.LU.64 R16, [R1+0x138] ;  /* 0x0001380001107983 */ /* 0x010f220000300a00 */
[----:B--2---:R-:W-:-:S04]  /*28b10*/  IMAD.WIDE R28, R0, 0x4, R6 ;  /* 0x00000004001c7825 */ /* 0x004fc800078e0206 */
[C---:B-1----:R-:W-:Y:S01]  /*28b20*/  IMAD.WIDE R26, R0.reuse, 0x4, R4 ;  /* 0x00000004001a7825 */ /* 0x042fe200078e0204 */
[----:B------:R-:W-:Y:S03]  /*28b30*/  STL.64 [R1+0x170], R28 ;  /* 0x0001701c01007387 */ /* 0x000fe60000100a00 */
[C---:B------:R-:W-:Y:S01]  /*28b40*/  IMAD.WIDE R14, R0.reuse, 0x4, R248 ;  /* 0x00000004000e7825 */ /* 0x040fe200078e02f8 */
[----:B------:R-:W-:Y:S04]  /*28b50*/  STL.64 [R1+0x168], R26 ;  /* 0x0001681a01007387 */ /* 0x000fe80000100a00 */
[----:B------:R-:W2:Y:S01]  /*28b60*/  LDL.LU.64 R248, [R1+0x130] ;  /* 0x0001300001f87983 */ /* 0x000ea20000300a00 */
[----:B------:R-:W-:-:S03]  /*28b70*/  IMAD.WIDE R4, R0, 0x4, R250 ;  /* 0x0000000400047825 */ /* 0x000fc600078e02fa */
[----:B------:R1:W-:Y:S04]  /*28b80*/  STL.64 [R1+0x160], R14 ;  /* 0x0001600e01007387 */ /* 0x0003e80000100a00 */
[----:B------:R-:W2:Y:S04]  /*28b90*/  LDL.LU.64 R8, [R1+0x128] ;  /* 0x0001280001087983 */ /* 0x000ea80000300a00 */
[----:B------:R-:W2:Y:S04]  /*28ba0*/  LDL.LU.64 R6, [R1+0x120] ;  /* 0x0001200001067983 */ /* 0x000ea80000300a00 */
[----:B------:R1:W-:Y:S04]  /*28bb0*/  STL.64 [R1+0x158], R4 ;  /* 0x0001580401007387 */ /* 0x0003e80000100a00 */
[----:B------:R-:W2:Y:S01]  /*28bc0*/  LDL.LU.64 R250, [R1+0x118] ;  /* 0x0001180001fa7983 */ /* 0x000ea20000300a00 */
[----:B------:R-:W-:-:S04]  /*28bd0*/  IADD3 R13, R252, -0x19c, RZ ;  /* 0xfffffe64fc0d7810 */ /* 0x000fc80007ffe0ff */
[----:B------:R-:W-:Y:S02]  /*28be0*/  ISETP.GE.U32.AND P2, PT, R13, 0x7ffffde5, PT ;  /* 0x7ffffde50d00780c */ /* 0x000fe40003f46070 */
[----:B------:R-:W-:Y:S02]  /*28bf0*/  IADD3 R13, R252, -0x1a0, RZ ;  /* 0xfffffe60fc0d7810 */ /* 0x000fe40007ffe0ff */
[C---:B------:R-:W-:Y:S02]  /*28c00*/  IADD3 R25, R12.reuse, 0x100000, RZ ;  /* 0x001000000c197810 */ /* 0x040fe40007ffe0ff */
[----:B------:R-:W-:Y:S02]  /*28c10*/  IADD3 R24, R12, 0x100000, RZ ;  /* 0x001000000c187810 */ /* 0x000fe40007ffe0ff */
[----:B------:R-:W-:Y:S01]  /*28c20*/  ISETP.GE.U32.AND P5, PT, R13, 0x7ffffde1, PT ;  /* 0x7ffffde10d00780c */ /* 0x000fe20003fa6070 */
[----:B------:R1:W-:Y:S01]  /*28c30*/  LDGSTS.E [R25+-0x34600], [R28.64], !P1 ;  /* 0xcba000001c197fae */ /* 0x0003e2000c921848 */
[----:B------:R-:W-:-:S03]  /*28c40*/  IADD3 R13, R252, -0x1a4, RZ ;  /* 0xfffffe5cfc0d7810 */ /* 0x000fc60007ffe0ff */
[----:B------:R3:W-:Y:S01]  /*28c50*/  LDGSTS.E [R24+-0x34400], [R26.64], !P1 ;  /* 0xcbc000001a187fae */ /* 0x0007e2000c921848 */
[----:B------:R-:W-:Y:S02]  /*28c60*/  ISETP.GE.U32.AND P6, PT, R13, 0x7ffffddd, PT ;  /* 0x7ffffddd0d00780c */ /* 0x000fe40003fc6070 */
[C---:B------:R-:W-:Y:S01]  /*28c70*/  IADD3 R13, R252.reuse, -0x1a8, RZ ;  /* 0xfffffe58fc0d7810 */ /* 0x040fe20007ffe0ff */
[----:B------:R1:W-:Y:S03]  /*28c80*/  LDGSTS.E [R3+-0x34200], [R14.64], !P1 ;  /* 0xcbe000000e037fae */ /* 0x0003e6000c921848 */
[----:B------:R-:W-:Y:S01]  /*28c90*/  ISETP.GE.U32.AND P0, PT, R13, 0x7ffffdd9, PT ;  /* 0x7ffffdd90d00780c */ /* 0x000fe20003f06070 */
[----:B------:R3:W-:Y:S01]  /*28ca0*/  LDGSTS.E [R2+-0x32800], [R4.64], !P2 ;  /* 0xcd80000004027fae */ /* 0x0007e2000d121848 */
[----:B------:R-:W-:-:S04]  /*28cb0*/  IADD3 R13, R252, -0x1ac, RZ ;  /* 0xfffffe54fc0d7810 */ /* 0x000fc80007ffe0ff */
[----:B------:R-:W-:Y:S02]  /*28cc0*/  ISETP.GE.U32.AND P4, PT, R13, 0x7ffffdd5, PT ;  /* 0x7ffffdd50d00780c */ /* 0x000fe40003f86070 */
[----:B-1----:R-:W-:Y:S01]  /*28cd0*/  IADD3 R15, R12, 0x100000, RZ ;  /* 0x001000000c0f7810 */ /* 0x002fe20007ffe0ff */
[----:B---3--:R-:W-:Y:S01]  /*28ce0*/  IMAD.WIDE R26, R0, 0x4, R22 ;  /* 0x00000004001a7825 */ /* 0x008fe200078e0216 */
[----:B------:R-:W-:-:S04]  /*28cf0*/  IADD3 R14, R12, 0x100000, RZ ;  /* 0x001000000c0e7810 */ /* 0x000fc80007ffe0ff */
[----:B------:R1:W-:Y:S01]  /*28d00*/  STL.64 [R1+0x150], R26 ;  /* 0x0001501a01007387 */ /* 0x0003e20000100a00 */
[----:B------:R-:W-:-:S03]  /*28d10*/  IADD3 R13, R252, -0x1b0, RZ ;  /* 0xfffffe50fc0d7810 */ /* 0x000fc60007ffe0ff */
[----:B------:R3:W-:Y:S01]  /*28d20*/  LDGSTS.E [R15+-0x32600], [R26.64], !P2 ;  /* 0xcda000001a0f7fae */ /* 0x0007e2000d121848 */
[----:B------:R-:W-:-:S05]  /*28d30*/  IMAD.WIDE R24, R0, 0x4, R20 ;  /* 0x0000000400187825 */ /* 0x000fca00078e0214 */
[----:B------:R1:W-:Y:S01]  /*28d40*/  STL.64 [R1+0x148], R24 ;  /* 0x0001481801007387 */ /* 0x0003e20000100a00 */
[----:B------:R-:W-:-:S03]  /*28d50*/  IMAD.WIDE R2, R0, 0x4, R18 ;  /* 0x0000000400027825 */ /* 0x000fc600078e0212 */
[----:B------:R-:W2:Y:S04]  /*28d60*/  LDL.LU.64 R22, [R1+0x110] ;  /* 0x0001100001167983 */ /* 0x000ea80000300a00 */
[----:B------:R-:W2:Y:S04]  /*28d70*/  LDL.LU.64 R20, [R1+0x108] ;  /* 0x0001080001147983 */ /* 0x000ea80000300a00 */
[----:B------:R-:W2:Y:S01]  /*28d80*/  LDL.LU.64 R18, [R1+0x100] ;  /* 0x0001000001127983 */ /* 0x000ea20000300a00 */
[----:B------:R-:W-:-:S03]  /*28d90*/  ISETP.GE.U32.AND P3, PT, R13, 0x7ffffdd1, PT ;  /* 0x7ffffdd10d00780c */ /* 0x000fc60003f66070 */
[----:B------:R3:W-:Y:S01]  /*28da0*/  LDGSTS.E [R14+-0x32400], [R24.64], !P2 ;  /* 0xcdc00000180e7fae */ /* 0x0007e2000d121848 */
[----:B----4-:R-:W-:Y:S01]  /*28db0*/  IMAD.WIDE R16, R0, 0x4, R16 ;  /* 0x0000000400107825 */ /* 0x010fe200078e0210 */
[----:B------:R-:W-:-:S04]  /*28dc0*/  IADD3 R13, R252, -0x1b4, RZ ;  /* 0xfffffe4cfc0d7810 */ /* 0x000fc80007ffe0ff */
[----:B------:R4:W-:Y:S04]  /*28dd0*/  STL.64 [R1+0x138], R16 ;  /* 0x0001381001007387 */ /* 0x0009e80000100a00 */
[----:B---3--:R-:W3:Y:S01]  /*28de0*/  LDL.LU.64 R14, [R1+0xf8] ;  /* 0x0000f800010e7983 */ /* 0x008ee20000300a00 */
[----:B------:R-:W-:Y:S02]  /*28df0*/  ISETP.GE.U32.AND P1, PT, R13, 0x7ffffdcd, PT ;  /* 0x7ffffdcd0d00780c */ /* 0x000fe40003f26070 */
[C---:B------:R-:W-:Y:S02]  /*28e00*/  IADD3 R13, R12.reuse, 0x100000, RZ ;  /* 0x001000000c0d7810 */ /* 0x040fe40007ffe0ff */
[----:B------:R-:W-:-:S03]  /*28e10*/  IADD3 R4, R12, 0x100000, RZ ;  /* 0x001000000c047810 */ /* 0x000fc60007ffe0ff */
[----:B------:R2:W-:Y:S04]  /*28e20*/  LDGSTS.E [R13+-0x32200], [R2.64], !P2 ;  /* 0xcde00000020d7fae */ /* 0x0005e8000d121848 */
[----:B------:R4:W-:Y:S01]  /*28e30*/  LDGSTS.E [R4+-0x30800], [R16.64], !P5 ;  /* 0xcf80000010047fae */ /* 0x0009e2000e921848 */
[----:B-1----:R-:W-:Y:S01]  /*28e40*/  IADD3 R27, R12, 0x100000, RZ ;  /* 0x001000000c1b7810 */ /* 0x002fe20007ffe0ff */
[----:B--2---:R-:W-:-:S04]  /*28e50*/  IMAD.WIDE R248, R0, 0x4, R248 ;  /* 0x0000000400f87825 */ /* 0x004fc800078e02f8 */
[C---:B------:R-:W-:Y:S01]  /*28e60*/  IMAD.WIDE R28, R0.reuse, 0x4, R8 ;  /* 0x00000004001c7825 */ /* 0x040fe200078e0208 */
[----:B------:R1:W-:Y:S03]  /*28e70*/  STL.64 [R1+0x130], R248 ;  /* 0x000130f801007387 */ /* 0x0003e60000100a00 */
[C---:B------:R-:W-:Y:S01]  /*28e80*/  IMAD.WIDE R24, R0.reuse, 0x4, R6 ;  /* 0x0000000400187825 */ /* 0x040fe200078e0206 */
[----:B------:R-:W-:Y:S04]  /*28e90*/  STL.64 [R1+0x140], R28 ;  /* 0x0001401c01007387 */ /* 0x000fe80000100a00 */
[----:B------:R1:W-:Y:S01]  /*28ea0*/  LDGSTS.E [R27+-0x30600], [R248.64], !P5 ;  /* 0xcfa00000f81b7fae */ /* 0x0003e2000e921848 */
[----:B----4-:R-:W-:-:S03]  /*28eb0*/  IMAD.WIDE R16, R0, 0x4, R250 ;  /* 0x0000000400107825 */ /* 0x010fc600078e02fa */
[----:B------:R-:W2:Y:S04]  /*28ec0*/  LDL.LU.64 R250, [R1+0xf0] ;  /* 0x0000f00001fa7983 */ /* 0x000ea80000300a00 */
[----:B------:R-:W-:Y:S04]  /*28ed0*/  STL.64 [R1+0x260], R24 ;  /* 0x0002601801007387 */ /* 0x000fe80000100a00 */
[----:B------:R-:W4:Y:S04]  /*28ee0*/  LDL.LU.64 R8, [R1+0xe8] ;  /* 0x0000e80001087983 */ /* 0x000f280000300a00 */
[----:B------:R-:W4:Y:S04]  /*28ef0*/  LDL.LU.64 R6, [R1+0xe0] ;  /* 0x0000e00001067983 */ /* 0x000f280000300a00 */
[----:B------:R1:W-:Y:S04]  /*28f00*/  STL.64 [R1+0x268], R16 ;  /* 0x0002681001007387 */ /* 0x0003e80000100a00 */
[----:B-1----:R-:W4:Y:S01]  /*28f10*/  LDL.LU.64 R248, [R1+0xd8] ;  /* 0x0000d80001f87983 */ /* 0x002f220000300a00 */
[----:B------:R-:W-:-:S05]  /*28f20*/  IADD3 R26, R12, 0x100000, RZ ;  /* 0x001000000c1a7810 */ /* 0x000fca0007ffe0ff */
[----:B------:R1:W-:Y:S04]  /*28f30*/  LDGSTS.E [R26+-0x30400], [R28.64], !P5 ;  /* 0xcfc000001c1a7fae */ /* 0x0003e8000e921848 */
[----:B------:R1:W-:Y:S04]  /*28f40*/  LDGSTS.E [R13+-0x30200], [R24.64], !P5 ;  /* 0xcfe00000180d7fae */ /* 0x0003e8000e921848 */
[----:B------:R1:W-:Y:S02]  /*28f50*/  LDGSTS.E [R4+-0x2e800], [R16.64], !P6 ;  /* 0xd180000010047fae */ /* 0x0003e4000f121848 */
[----:B-1----:R-:W-:-:S02]  /*28f60*/  IADD3 R17, R12, 0x100000, RZ ;  /* 0x001000000c117810 */ /* 0x002fc40007ffe0ff */
[----:B------:R-:W-:Y:S01]  /*28f70*/  IADD3 R16, R12, 0x100000, RZ ;  /* 0x001000000c107810 */ /* 0x000fe20007ffe0ff */
[----:B------:R-:W-:-:S04]  /*28f80*/  IMAD.WIDE R28, R0, 0x4, R22 ;  /* 0x00000004001c7825 */ /* 0x000fc800078e0216 */
[C---:B------:R-:W-:Y:S01]  /*28f90*/  IMAD.WIDE R26, R0.reuse, 0x4, R20 ;  /* 0x00000004001a7825 */ /* 0x040fe200078e0214 */
[----:B------:R-:W-:Y:S03]  /*28fa0*/  STL.64 [R1+0x278], R28 ;  /* 0x0002781c01007387 */ /* 0x000fe60000100a00 */
[C---:B------:R-:W-:Y:S01]  /*28fb0*/  IMAD.WIDE R24, R0.reuse, 0x4, R18 ;  /* 0x0000000400187825 */ /* 0x040fe200078e0212 */
[----:B------:R1:W-:Y:S04]  /*28fc0*/  STL.64 [R1+0x280], R26 ;  /* 0x0002801a01007387 */ /* 0x0003e80000100a00 */
[----:B------:R-:W4:Y:S04]  /*28fd0*/  LDL.LU.64 R22, [R1+0xd0] ;  /* 0x0000d00001167983 */ /* 0x000f280000300a00 */
[----:B------:R1:W-:Y:S04]  /*28fe0*/  STL.64 [R1+0x290], R24 ;  /* 0x0002901801007387 */ /* 0x0003e80000100a00 */
[----:B------:R-:W4:Y:S01]  /*28ff0*/  LDL.LU.64 R20, [R1+0xc8] ;  /* 0x0000c80001147983 */ /* 0x000f220000300a00 */
[----:B---3--:R-:W-:-:S03]  /*29000*/  IMAD.WIDE R14, R0, 0x4, R14 ;  /* 0x00000004000e7825 */ /* 0x008fc600078e020e */
[----:B------:R-:W3:Y:S04]  /*29010*/  LDL.LU.64 R18, [R1+0xc0] ;  /* 0x0000c00001127983 */ /* 0x000ee80000300a00 */
        /* <DEDUP_REMOVED lines=8> */
[C---:B----4-:R-:W-:Y:S01]  /*290a0*/  IMAD.WIDE R28, R0.reuse, 0x4, R8 ;  /* 0x00000004001c7825 */ /* 0x050fe200078e0208 */
[----:B------:R1:W-:Y:S03]  /*290b0*/  STL.64 [R1+0x2a8], R250 ;  /* 0x0002a8fa01007387 */ /* 0x0003e60000100a00 */
[C---:B------:R-:W-:Y:S01]  /*290c0*/  IMAD.WIDE R24, R0.reuse, 0x4, R6 ;  /* 0x0000000400187825 */ /* 0x040fe200078e0206 */
[----:B------:R-:W-:Y:S04]  /*290d0*/  STL.64 [R1+0x2b0], R28 ;  /* 0x0002b01c01007387 */ /* 0x000fe80000100a00 */
[----:B------:R-:W2:Y:S01]  /*290e0*/  LDL.LU.64 R14, [R1+0xb0] ;  /* 0x0000b000010e7983 */ /* 0x000ea20000300a00 */
[----:B------:R-:W-:-:S03]  /*290f0*/  IMAD.WIDE R8, R0, 0x4, R248 ;  /* 0x0000000400087825 */ /* 0x000fc600078e02f8 */
[----:B------:R-:W-:Y:S04]  /*29100*/  STL.64 [R1+0x2c0], R24 ;  /* 0x0002c01801007387 */ /* 0x000fe80000100a00 */
[----:B------:R-:W4:Y:S04]  /*29110*/  LDL.LU.64 R6, [R1+0xa8] ;  /* 0x0000a80001067983 */ /* 0x000f280000300a00 */
[----:B------:R-:W4:Y:S04]  /*29120*/  LDL.LU.64 R248, [R1+0xa0] ;  /* 0x0000a00001f87983 */ /* 0x000f280000300a00 */
[----:B------:R1:W-:Y:S04]  /*29130*/  STL.64 [R1+0x2c8], R8 ;  /* 0x0002c80801007387 */ /* 0x0003e80000100a00 */
[----:B------:R1:W-:Y:S04]  /*29140*/  LDGSTS.E [R27+-0x2c600], [R250.64], !P0 ;  /* 0xd3a00000fa1b7fae */ /* 0x0003e8000c121848 */
[----:B-1----:R-:W4:Y:S01]  /*29150*/  LDL.LU.64 R250, [R1+0x98] ;  /* 0x0000980001fa7983 */ /* 0x002f220000300a00 */
[----:B------:R-:W-:-:S05]  /*29160*/  IADD3 R26, R12, 0x100000, RZ ;  /* 0x001000000c1a7810 */ /* 0x000fca0007ffe0ff */
[----:B------:R1:W-:Y:S04]  /*29170*/  LDGSTS.E [R26+-0x2c400], [R28.64], !P0 ;  /* 0xd3c000001c1a7fae */ /* 0x0003e8000c121848 */
[----:B------:R3:W-:Y:S04]  /*29180*/  LDGSTS.E [R13+-0x2c200], [R24.64], !P0 ;  /* 0xd3e00000180d7fae */ /* 0x0007e8000c121848 */
[----:B------:R1:W-:Y:S02]  /*29190*/  LDGSTS.E [R4+-0x2a800], [R8.64], !P4 ;  /* 0xd580000008047fae */ /* 0x0003e4000e121848 */
[----:B-1----:R-:W-:Y:S01]  /*291a0*/  IADD3 R9, R12, 0x100000, RZ ;  /* 0x001000000c097810 */ /* 0x002fe20007ffe0ff */
[----:B------:R-:W-:Y:S01]  /*291b0*/  IMAD.WIDE R28, R0, 0x4, R22 ;  /* 0x00000004001c7825 */ /* 0x000fe200078e0216 */
[----:B------:R-:W-:-:S03]  /*291c0*/  IADD3 R8, R12, 0x100000, RZ ;  /* 0x001000000c087810 */ /* 0x000fc60007ffe0ff */
[C---:B------:R-:W-:Y:S01]  /*291d0*/  IMAD.WIDE R26, R0.reuse, 0x4, R20 ;  /* 0x00000004001a7825 */ /* 0x040fe200078e0214 */
[----:B------:R2:W-:Y:S03]  /*291e0*/  STL.64 [R1+0x2d8], R28 ;  /* 0x0002d81c01007387 */ /* 0x0005e60000100a00 */
[C---:B---3--:R-:W-:Y:S01]  /*291f0*/  IMAD.WIDE R24, R0.reuse, 0x4, R18 ;  /* 0x0000000400187825 */ /* 0x048fe200078e0212 */
[----:B------:R4:W-:Y:S04]  /*29200*/  STL.64 [R1+0x2e0], R26 ;  /* 0x0002e01a01007387 */ /* 0x0009e80000100a00 */
        /* <DEDUP_REMOVED lines=10> */
[----:B------:R1:W-:Y:S01]  /*292b0*/  LDGSTS.E [R4+-0x28800], [R18.64], !P3 ;  /* 0xd780000012047fae */ /* 0x0003e2000d921848 */
[----:B--2---:R-:W-:-:S04]  /*292c0*/  IMAD.WIDE R28, R0, 0x4, R14 ;  /* 0x00000004001c7825 */ /* 0x004fc800078e020e */
[C---:B----4-:R-:W-:Y:S01]  /*292d0*/  IMAD.WIDE R26, R0.reuse, 0x4, R6 ;  /* 0x00000004001a7825 */ /* 0x050fe200078e0206 */
[----:B------:R-:W-:Y:S03]  /*292e0*/  STL.64 [R1+0xb0], R28 ;  /* 0x0000b01c01007387 */ /* 0x000fe60000100a00 */
[C---:B-1----:R-:W-:Y:S01]  /*292f0*/  IMAD.WIDE R18, R0.reuse, 0x4, R248 ;  /* 0x0000000400127825 */ /* 0x042fe200078e02f8 */
[----:B------:R-:W-:Y:S03]  /*29300*/  STL.64 [R1+0x2f8], R26 ;  /* 0x0002f81a01007387 */ /* 0x000fe60000100a00 */
[----:B------:R-:W-:Y:S02]  /*29310*/  IMAD.WIDE R6, R0, 0x4, R250 ;  /* 0x0000000400067825 */ /* 0x000fe400078e02fa */
[----:B------:R-:W2:Y:S04]  /*29320*/  LDL.LU.64 R250, [R1+0x70] ;  /* 0x0000700001fa7983 */ /* 0x000ea80000300a00 */
[----:B------:R1:W-:Y:S04]  /*29330*/  STL.64 [R1+0x308], R18 ;  /* 0x0003081201007387 */ /* 0x0003e80000100a00 */
[----:B------:R-:W4:Y:S04]  /*29340*/  LDL.LU.64 R14, [R1+0x68] ;  /* 0x00006800010e7983 */ /* 0x000f280000300a00 */
[----:B------:R-:W4:Y:S01]  /*29350*/  LDL.LU.64 R248, [R1+0x60] ;  /* 0x0000600001f87983 */ /* 0x000f220000300a00 */
[----:B------:R-:W-:-:S02]  /*29360*/  IADD3 R25, R12, 0x100000, RZ ;  /* 0x001000000c197810 */ /* 0x000fc40007ffe0ff */
[----:B------:R-:W-:-:S03]  /*29370*/  IADD3 R24, R12, 0x100000, RZ ;  /* 0x001000000c187810 */ /* 0x000fc60007ffe0ff */
[----:B------:R1:W-:Y:S04]  /*29380*/  LDGSTS.E [R25+-0x28600], [R28.64], !P3 ;  /* 0xd7a000001c197fae */ /* 0x0003e8000d921848 */
[----:B------:R1:W-:Y:S04]  /*29390*/  LDGSTS.E [R24+-0x28400], [R26.64], !P3 ;  /* 0xd7c000001a187fae */ /* 0x0003e8000d921848 */
[----:B------:R1:W-:Y:S04]  /*293a0*/  LDGSTS.E [R13+-0x28200], [R18.64], !P3 ;  /* 0xd7e00000120d7fae */ /* 0x0003e8000d921848 */
[----:B------:R3:W-:Y:S04]  /*293b0*/  STL.64 [R1+0x310], R6 ;  /* 0x0003100601007387 */ /* 0x0007e80000100a00 */
[----:B------:R3:W-:Y:S01]  /*293c0*/  LDGSTS.E [R4+-0x26800], [R6.64], !P1 ;  /* 0xd980000006047fae */ /* 0x0007e2000c921848 */
[----:B-1----:R-:W-:-:S02]  /*293d0*/  IADD3 R19, R12, 0x100000, RZ ;  /* 0x001000000c137810 */ /* 0x002fc40007ffe0ff */
[----:B------:R-:W-:Y:S01]  /*293e0*/  IADD3 R18, R12, 0x100000, RZ ;  /* 0x001000000c127810 */ /* 0x000fe20007ffe0ff */
[C---:B---3--:R-:W-:Y:S01]  /*293f0*/  IMAD.WIDE R22, R0.reuse, 0x4, R22 ;  /* 0x0000000400167825 */ /* 0x048fe200078e0216 */
[----:B------:R-:W3:Y:S03]  /*29400*/  LDL.LU.64 R6, [R1+0x58] ;  /* 0x0000580001067983 */ /* 0x000ee60000300a00 */
[----:B------:R-:W-:Y:S01]  /*29410*/  IMAD.WIDE R20, R0, 0x4, R20 ;  /* 0x0000000400147825 */ /* 0x000fe200078e0214 */
[----:B------:R1:W-:Y:S04]  /*29420*/  STL.64 [R1+0x320], R22 ;  /* 0x0003201601007387 */ /* 0x0003e80000100a00 */
[----:B------:R1:W-:Y:S01]  /*29430*/  STL.64 [R1+0x88], R20 ;  /* 0x0000881401007387 */ /* 0x0003e20000100a00 */
[----:B------:R-:W-:-:S03]  /*29440*/  IADD3 R5, R252, -0x1b8, RZ ;  /* 0xfffffe48fc057810 */ /* 0x000fc60007ffe0ff */
[----:B------:R1:W-:Y:S04]  /*29450*/  LDGSTS.E [R19+-0x26600], [R22.64], !P1 ;  /* 0xd9a0000016137fae */ /* 0x0003e8000c921848 */
[----:B------:R1:W-:Y:S01]  /*29460*/  LDGSTS.E [R18+-0x26400], [R20.64], !P1 ;  /* 0xd9c0000014127fae */ /* 0x0003e2000c921848 */
[----:B------:R-:W-:-:S04]  /*29470*/  IMAD.WIDE R16, R0, 0x4, R16 ;  /* 0x0000000400107825 */ /* 0x000fc800078e0210 */
[----:B------:R-:W-:Y:S01]  /*29480*/  IMAD.WIDE R8, R0, 0x4, R8 ;  /* 0x0000000400087825 */ /* 0x000fe200078e0208 */
[----:B------:R1:W-:Y:S04]  /*29490*/  STL.64 [R1+0x80], R16 ;  /* 0x0000801001007387 */ /* 0x0003e80000100a00 */
[----:B------:R-:W-:Y:S04]  /*294a0*/  STL.64 [R1+0x328], R8 ;  /* 0x0003280801007387 */ /* 0x000fe80000100a00 */
[----:B------:R-:W3:Y:S04]  /*294b0*/  LDL.LU.64 R26, [R1+0x50] ;  /* 0x00005000011a7983 */ /* 0x000ee80000300a00 */
[----:B------:R-:W3:Y:S04]  /*294c0*/  LDL.LU.64 R24, [R1+0x48] ;  /* 0x0000480001187983 */ /* 0x000ee80000300a00 */
[----:B-1----:R-:W3:Y:S04]  /*294d0*/  LDL.LU.64 R22, [R1+0x40] ;  /* 0x0000400001167983 */ /* 0x002ee80000300a00 */
[----:B------:R-:W3:Y:S01]  /*294e0*/  LDL.LU.64 R20, [R1+0x38] ;  /* 0x0000380001147983 */ /* 0x000ee20000300a00 */
[----:B------:R-:W-:-:S03]  /*294f0*/  ISETP.GE.U32.AND P2, PT, R5, 0x7ffffdc9, PT ;  /* 0x7ffffdc90500780c */ /* 0x000fc60003f46070 */
[----:B------:R-:W3:Y:S04]  /*29500*/  LDL.LU.64 R18, [R1+0x30] ;  /* 0x0000300001127983 */ /* 0x000ee80000300a00 */
[----:B------:R1:W-:Y:S06]  /*29510*/  LDGSTS.E [R13+-0x26200], [R16.64], !P1 ;  /* 0xd9e00000100d7fae */ /* 0x0003ec000c921848 */
[----:B------:R1:W-:Y:S01]  /*29520*/  LDGSTS.E [R4+-0x24800], [R8.64], !P2 ;  /* 0xdb80000008047fae */ /* 0x0003e2000d121848 */
[----:B--2---:R-:W-:-:S05]  /*29530*/  IMAD.WIDE R250, R0, 0x4, R250 ;  /* 0x0000000400fa7825 */ /* 0x004fca00078e02fa */
[----:B------:R2:W-:Y:S01]  /*29540*/  STL.64 [R1+0x330], R250 ;  /* 0x000330fa01007387 */ /* 0x0005e20000100a00 */
[----:B----4-:R-:W-:-:S03]  /*29550*/  IMAD.WIDE R28, R0, 0x4, R14 ;  /* 0x00000004001c7825 */ /* 0x010fc600078e020e */
[----:B-1----:R-:W4:Y:S01]  /*29560*/  LDL.LU.64 R16, [R1+0x28] ;  /* 0x0000280001107983 */ /* 0x002f220000300a00 */
[----:B------:R-:W-:-:S03]  /*29570*/  IMAD.WIDE R248, R0, 0x4, R248 ;  /* 0x0000000400f87825 */ /* 0x000fc600078e02f8 */
[----:B------:R1:W-:Y:S04]  /*29580*/  STL.64 [R1+0x860], R28 ;  /* 0x0008601c01007387 */ /* 0x0003e80000100a00 */
[----:B------:R-:W4:Y:S04]  /*29590*/  LDL.LU.64 R14, [R1+0x20] ;  /* 0x00002000010e7983 */ /* 0x000f280000300a00 */
[----:B------:R-:W-:Y:S04]  /*295a0*/  STL.64 [R1+0x868], R248 ;  /* 0x000868f801007387 */ /* 0x000fe80000100a00 */
[----:B------:R2:W-:Y:S04]  /*295b0*/  LDGSTS.E [R13+-0x24600], [R250.64], !P2 ;  /* 0xdba00000fa0d7fae */ /* 0x0005e8000d121848 */
[----:B--2---:R-:W2:Y:S01]  /*295c0*/  LDL.LU.64 R250, [R1+0x18] ;  /* 0x0000180001fa7983 */ /* 0x004ea20000300a00 */
        /* <DEDUP_REMOVED lines=8> */
[----:B------:R-:W-:Y:S02]  /*29650*/  IADD3 R5, R252, -0x1cc, RZ ;  /* 0xfffffe34fc057810 */ /* 0x000fe40007ffe0ff */
[----:B------:R-:W-:Y:S01]  /*29660*/  IADD3 R9, R12, 0x100000, RZ ;  /* 0x001000000c097810 */ /* 0x000fe20007ffe0ff */
[----:B---3--:R-:W-:Y:S01]  /*29670*/  IMAD.WIDE R6, R0, 0x4, R6 ;  /* 0x0000000400067825 */ /* 0x008fe200078e0206 */
[----:B------:R-:W-:Y:S02]  /*29680*/  ISETP.GE.U32.AND P3, PT, R5, 0x7ffffdb5, PT ;  /* 0x7ffffdb50500780c */ /* 0x000fe40003f66070 */
[----:B------:R-:W-:Y:S01]  /*29690*/  IADD3 R8, R12, 0x100000, RZ ;  /* 0x001000000c087810 */ /* 0x000fe20007ffe0ff */
[----:B------:R1:W-:Y:S01]  /*296a0*/  LDGSTS.E [R9+-0x24400], [R28.64], !P2 ;  /* 0xdbc000001c097fae */ /* 0x0003e2000d121848 */
[----:B------:R-:W-:-:S03]  /*296b0*/  IADD3 R5, R252, -0x1d0, RZ ;  /* 0xfffffe30fc057810 */ /* 0x000fc60007ffe0ff */
[----:B------:R3:W-:Y:S01]  /*296c0*/  LDGSTS.E [R8+-0x24200], [R248.64], !P2 ;  /* 0xdbe00000f8087fae */ /* 0x0007e2000d121848 */
[----:B------:R-:W-:Y:S02]  /*296d0*/  ISETP.GE.U32.AND P1, PT, R5, 0x7ffffdb1, PT ;  /* 0x7ffffdb10500780c */ /* 0x000fe40003f26070 */
[----:B------:R-:W-:Y:S01]  /*296e0*/  IADD3 R5, R252, -0x1d4, RZ ;  /* 0xfffffe2cfc057810 */ /* 0x000fe20007ffe0ff */
[----:B------:R3:W-:Y:S04]  /*296f0*/  LDGSTS.E [R4+-0x22800], [R6.64], !P5 ;  /* 0xdd80000006047fae */ /* 0x0007e8000e921848 */
[----:B-1----:R-:W2:Y:S01]  /*29700*/  LDL.LU.64 R28, [R1+0x1970] ;  /* 0x00197000011c7983 */ /* 0x002ea20000300a00 */
[----:B------:R-:W-:-:S04]  /*29710*/  IMAD.WIDE R26, R0, 0x4, R26 ;  /* 0x00000004001a7825 */ /* 0x000fc800078e021a */
[----:B------:R-:W-:-:S04]  /*29720*/  IMAD.WIDE R24, R0, 0x4, R24 ;  /* 0x0000000400187825 */ /* 0x000fc800078e0218 */
[----:B------:R-:W-:-:S04]  /*29730*/  IMAD.WIDE R22, R0, 0x4, R22 ;  /* 0x0000000400167825 */ /* 0x000fc800078e0216 */
[----:B------:R-:W-:Y:S01]  /*29740*/  IMAD.WIDE R20, R0, 0x4, R20 ;  /* 0x0000000400147825 */ /* 0x000fe200078e0214 */
[----:B------:R-:W-:Y:S01]  /*29750*/  IADD3 R0, R12, 0x100000, RZ ;  /* 0x001000000c007810 */ /* 0x000fe20007ffe0ff */
[----:B------:R1:W-:Y:S04]  /*29760*/  STL.64 [R1+0x58], R6 ;  /* 0x0000580601007387 */ /* 0x0003e80000100a00 */
[----:B------:R1:W-:Y:S01]  /*29770*/  LDGSTS.E [R0+-0x22600], [R26.64], !P5 ;  /* 0xdda000001a007fae */ /* 0x0003e2000e921848 */
[----:B------:R-:W-:-:S03]  /*29780*/  ISETP.GE.U32.AND P2, PT, R5, 0x7ffffdad, PT ;  /* 0x7ffffdad0500780c */ /* 0x000fc60003f46070 */
[----:B---3--:R-:W2:Y:S01]  /*29790*/  LDL.LU.64 R8, [R1+0x10] ;  /* 0x0000100001087983 */ /* 0x008ea20000300a00 */
[----:B-1----:R-:W-:-:S03]  /*297a0*/  IADD3 R7, R252, -0x1d8, RZ ;  /* 0xfffffe28fc077810 */ /* 0x002fc60007ffe0ff */
[----:B------:R-:W2:Y:S01]  /*297b0*/  LDL.LU.64 R4, [R1+0x8] ;  /* 0x0000080001047983 */ /* 0x000ea20000300a00 */
[C---:B------:R-:W-:Y:S02]  /*297c0*/  IADD3 R252, R12.reuse, 0x100000, RZ ;  /* 0x001000000cfc7810 */ /* 0x040fe40007ffe0ff */
[----:B------:R-:W-:Y:S01]  /*297d0*/  MOV R0, c[0x0][0x188] ;  /* 0x0000620000007a02 */ /* 0x000fe20000000f00 */
[----:B------:R-:W2:Y:S01]  /*297e0*/  LDL.LU.64 R248, [R1] ;  /* 0x0000000001f87983 */ /* 0x000ea20000300a00 */
[----:B------:R-:W-:-:S03]  /*297f0*/  IADD3 R6, R12, 0x100000, RZ ;  /* 0x001000000c067810 */ /* 0x000fc60007ffe0ff */
[----:B------:R-:W-:Y:S01]  /*29800*/  IMAD.SHL.U32 R0, R0, 0x80, RZ ;  /* 0x0000008000007824 */ /* 0x000fe200078e00ff */
[----:B------:R1:W-:Y:S04]  /*29810*/  STL.64 [R1+0x50], R26 ;  /* 0x0000501a01007387 */ /* 0x0003e80000100a00 */
[----:B------:R1:W-:Y:S01]  /*29820*/  STL.64 [R1+0x8a8], R24 ;  /* 0x0008a81801007387 */ /* 0x0003e20000100a00 */
[----:B------:R-:W-:-:S03]  /*29830*/  IMAD.WIDE R18, R0, 0x4, R18 ;  /* 0x0000000400127825 */ /* 0x000fc600078e0212 */
[----:B------:R1:W-:Y:S04]  /*29840*/  LDGSTS.E [R252+-0x22400], [R24.64], !P5 ;  /* 0xddc0000018fc7fae */ /* 0x0003e8000e921848 */
[----:B-1----:R-:W2:Y:S04]  /*29850*/  LDL.LU.64 R26, [R1+0x1968] ;  /* 0x00196800011a7983 */ /* 0x002ea80000300a00 */
[----:B------:R1:W-:Y:S01]  /*29860*/  STL.64 [R1+0x8b8], R22 ;  /* 0x0008b81601007387 */ /* 0x0003e20000100a00 */
[----:B------:R-:W-:-:S03]  /*29870*/  IMAD.MOV.U32 R252, RZ, RZ, c[0x0][0x180] ;  /* 0x00006000fffc7624 */ /* 0x000fc600078e00ff */
[----:B------:R-:W2:Y:S04]  /*29880*/  LDL.LU.64 R24, [R1+0x1960] ;  /* 0x0019600001187983 */ /* 0x000ea80000300a00 */
[----:B------:R1:W-:Y:S01]  /*29890*/  LDGSTS.E [R13+-0x22200], [R22.64], !P5 ;  /* 0xdde00000160d7fae */ /* 0x0003e2000e921848 */
[----:B------:R-:W-:-:S03]  /*298a0*/  ISETP.GE.U32.AND P5, PT, R7, 0x7ffffda9, PT ;  /* 0x7ffffda90700780c */ /* 0x000fc60003fa6070 */
[----:B------:R1:W-:Y:S01]  /*298b0*/  LDGSTS.E [R6+-0x20800], [R20.64], !P6 ;  /* 0xdf80000014067fae */ /* 0x0003e2000f121848 */
[----:B------:R-:W-:-:S03]  /*298c0*/  IADD3 R7, R12, 0x100000, RZ ;  /* 0x001000000c077810 */ /* 0x000fc60007ffe0ff */
[----:B------:R4:W-:Y:S04]  /*298d0*/  LDGSTS.E [R6+-0x20600], [R18.64], !P6 ;  /* 0xdfa0000012067fae */ /* 0x0009e8000f121848 */
[----:B-1----:R-:W2:Y:S01]  /*298e0*/  LDL.LU.64 R22, [R1+0x1958] ;  /* 0x0019580001167983 */ /* 0x002ea20000300a00 */
[----:B------:R-:W-:-:S03]  /*298f0*/  IADD3 R13, R252, -0x1dc, RZ ;  /* 0xfffffe24fc0d7810 */ /* 0x000fc60007ffe0ff */
[----:B------:R1:W-:Y:S01]  /*29900*/  STL.64 [R1+0x38], R20 ;  /* 0x0000381401007387 */ /* 0x0003e20000100a00 */
[----:B------:R-:W-:-:S03]  /*29910*/  IADD3 R252, R12, 0x100000, RZ ;  /* 0x001000000cfc7810 */ /* 0x000fc60007ffe0ff */
[----:B-1----:R-:W2:Y:S04]  /*29920*/  LDL.LU.64 R20, [R1+0x1950] ;  /* 0x0019500001147983 */ /* 0x002ea80000300a00 */
[----:B------:R1:W-:Y:S01]  /*29930*/  STL.64 [R1+0x30], R18 ;  /* 0x0000301201007387 */ /* 0x0003e20000100a00 */
[----:B----4-:R-:W-:-:S05]  /*29940*/  IMAD.WIDE R16, R0, 0x4, R16 ;  /* 0x0000000400107825 */ /* 0x010fca00078e0210 */
[----:B------:R4:W-:Y:S01]  /*29950*/  STL.64 [R1+0x8c0], R16 ;  /* 0x0008c01001007387 */ /* 0x0009e20000100a00 */
[----:B------:R-:W-:-:S03]  /*29960*/  IMAD.WIDE R14, R0, 0x4, R14 ;  /* 0x00000004000e7825 */ /* 0x000fc600078e020e */
[----:B-1----:R-:W3:Y:S04]  /*29970*/  LDL.LU.64 R18, [R1+0x1948] ;  /* 0x0019480001127983 */ /* 0x002ee80000300a00 */
[----:B------:R-:W3:Y:S04]  /*29980*/  LDL.LU R6, [R1+0x1940] ;  /* 0x0019400001067983 */ /* 0x000ee80000300800 */
[----:B------:R1:W-:Y:S01]  /*29990*/  STL.64 [R1+0x8c8], R14 ;  /* 0x0008c80e01007387 */ /* 0x0003e20000100a00 */
[----:B--2---:R-:W-:Y:S01]  /*299a0*/  IMAD.WIDE R250, R0, 0x4, R250 ;  /* 0x0000000400fa7825 */ /* 0x004fe200078e02fa */
[----:B------:R-:W-:-:S05]  /*299b0*/  IADD3 R0, R12, 0x100000, RZ ;  /* 0x001000000c007810 */ /* 0x000fca0007ffe0ff */
[----:B------:R4:W-:Y:S04]  /*299c0*/  LDGSTS.E [R0+-0x20400], [R16.64], !P6 ;  /* 0xdfc0000010007fae */ /* 0x0009e8000f121848 */
[----:B------:R1:W-:Y:S04]  /*299d0*/  LDGSTS.E [R252+-0x20200], [R14.64], !P6 ;  /* 0xdfe000000efc7fae */ /* 0x0003e8000f121848 */
[----:B------:R2:W-:Y:S04]  /*299e0*/  LDGSTS.E [R7+-0x1e800], [R250.64], !P0 ;  /* 0xe1800000fa077fae */ /* 0x0005e8000c121848 */
[----:B----4-:R-:W4:Y:S04]  /*299f0*/  LDL.LU.64 R16, [R1+0x1938] ;  /* 0x0019380001107983 */ /* 0x010f280000300a00 */
[----:B-1----:R-:W3:Y:S04]  /*29a00*/  LDL.LU.64 R14, [R1+0x1930] ;  /* 0x00193000010e7983 */ /* 0x002ee80000300a00 */
[----:B------:R2:W-:Y:S04]  /*29a10*/  STL.64 [R1+0x18], R250 ;  /* 0x000018fa01007387 */ /* 0x0005e80000100a00 */
[----:B--2---:R-:W2:Y:S01]  /*29a20*/  LDL.LU.64 R250, [R1+0x1928] ;  /* 0x0019280001fa7983 */ /* 0x004ea20000300a00 */
[----:B------:R-:W-:-:S05]  /*29a30*/  MOV R0, c[0x0][0x188] ;  /* 0x0000620000007a02 */ /* 0x000fca0000000f00 */
[----:B------:R-:W-:-:S04]  /*29a40*/  IMAD.SHL.U32 R0, R0, 0x80, RZ ;  /* 0x0000008000007824 */ /* 0x000fc800078e00ff */
[----:B------:R-:W-:-:S04]  /*29a50*/  IMAD.WIDE R8, R0, 0x4, R8 ;  /* 0x0000000400087825 */ /* 0x000fc800078e0208 */
[----:B------:R-:W-:-:S04]  /*29a60*/  IMAD.WIDE R4, R0, 0x4, R4 ;  /* 0x0000000400047825 */ /* 0x000fc800078e0204 */
[----:B------:R-:W-:Y:S01]  /*29a70*/  IMAD.WIDE R248, R0, 0x4, R248 ;  /* 0x0000000400f87825 */ /* 0x000fe200078e02f8 */
[----:B------:R1:W-:Y:S04]  /*29a80*/  STL.64 [R1+0x10], R8 ;  /* 0x0000100801007387 */ /* 0x0003e80000100a00 */
[----:B------:R1:W-:Y:S04]  /*29a90*/  STL.64 [R1+0x8d0], R4 ;  /* 0x0008d00401007387 */ /* 0x0003e80000100a00 */
[----:B------:R1:W-:Y:S04]  /*29aa0*/  LDGSTS.E [R7+-0x1e600], [R8.64], !P0 ;  /* 0xe1a0000008077fae */ /* 0x0003e8000c121848 */
[----:B-1----:R-:W3:Y:S04]  /*29ab0*/  LDL.LU.64 R8, [R1+0x1920] ;  /* 0x0019200001087983 */ /* 0x002ee80000300a00 */
[----:B------:R-:W3:Y:S04]  /*29ac0*/  LDL.LU R7, [R1+0x1918] ;  /* 0x0019180001077983 */ /* 0x000ee80000300800 */
[----:B------:R1:W-:Y:S01]  /*29ad0*/  STL.64 [R1+0x8d8], R248 ;  /* 0x0008d8f801007387 */ /* 0x0003e20000100a00 */
[----:B------:R-:W-:Y:S01]  /*29ae0*/  IMAD.MOV.U32 R252, RZ, RZ, c[0x0][0x180] ;  /* 0x00006000fffc7624 */ /* 0x000fe200078e00ff */
[----:B------:R-:W-:-:S04]  /*29af0*/  ISETP.GE.U32.AND P6, PT, R13, 0x7ffffda5, PT ;  /* 0x7ffffda50d00780c */ /* 0x000fc80003fc6070 */
[----:B------:R-:W-:Y:S02]  /*29b00*/  IADD3 R13, R252, -0x1e0, RZ ;  /* 0xfffffe20fc0d7810 */ /* 0x000fe40007ffe0ff */
[----:B------:R-:W-:Y:S01]  /*29b10*/  IADD3 R252, R12, 0x100000, RZ ;  /* 0x001000000cfc7810 */ /* 0x000fe20007ffe0ff */
[----:B--2---:R-:W-:Y:S02]  /*29b20*/  IMAD.WIDE R250, R0, 0x4, R250 ;  /* 0x0000000400fa7825 */ /* 0x004fe400078e02fa */
[----:B------:R-:W2:Y:S02]  /*29b30*/  S2R R0, SR_TID.X ;  /* 0x0000000000007919 */ /* 0x000ea40000002100 */
[----:B--2---:R-:W-:-:S04]  /*29b40*/  LOP3.LUT R0, R0, 0x7f, RZ, 0xc0, !PT ;  /* 0x0000007f00007812 */ /* 0x004fc800078ec0ff */
[----:B------:R-:W-:-:S04]  /*29b50*/  SHF.L.U32 R0, R0, 0x2, RZ ;  /* 0x0000000200007819 */ /* 0x000fc800000006ff */
[----:B------:R-:W-:-:S04]  /*29b60*/  LOP3.LUT R0, R0, 0x60, RZ, 0x3c, !PT ;  /* 0x0000006000007812 */ /* 0x000fc800078e3cff */
[----:B------:R-:W-:-:S05]  /*29b70*/  IADD3 R0, R0, 0x100000, RZ ;  /* 0x0010000000007810 */ /* 0x000fca0007ffe0ff */
[----:B------:R2:W-:Y:S04]  /*29b80*/  LDGSTS.E [R0+-0x1e400], [R4.64], !P0 ;  /* 0xe1c0000004007fae */ /* 0x0005e8000c121848 */
[----:B------:R1:W-:Y:S04]  /*29b90*/  LDGSTS.E [R252+-0x1e200], [R248.64], !P0 ;  /* 0xe1e00000f8fc7fae */ /* 0x0003e8000c121848 */
[----:B--2---:R-:W2:Y:S04]  /*29ba0*/  LDL.LU.64 R4, [R1+0x1910] ;  /* 0x0019100001047983 */ /* 0x004ea80000300a00 */
[----:B-1----:R-:W3:Y:S01]  /*29bb0*/  LDL.LU.64 R248, [R1+0x1908] ;  /* 0x0019080001f87983 */ /* 0x002ee20000300a00 */
[----:B------:R-:W-:Y:S01]  /*29bc0*/  IMAD.MOV.U32 R0, RZ, RZ, c[0x0][0x188] ;  /* 0x00006200ff007624 */ /* 0x000fe200078e00ff */
[----:B------:R-:W-:-:S03]  /*29bd0*/  IADD3 R12, R12, 0x100000, RZ ;  /* 0x001000000c0c7810 */ /* 0x000fc60007ffe0ff */
[----:B------:R-:W-:Y:S01]  /*29be0*/  IMAD.SHL.U32 R0, R0, 0x80, RZ ;  /* 0x0000008000007824 */ /* 0x000fe200078e00ff */
[----:B------:R-:W-:Y:S01]  /*29bf0*/  ISETP.GE.U32.AND P0, PT, R13, 0x7ffffda1, PT ;  /* 0x7ffffda10d00780c */ /* 0x000fe20003f06070 */
[----:B------:R2:W-:Y:S02]  /*29c00*/  LDGSTS.E [R12+-0x1c800], [R250.64], !P4 ;  /* 0xe3800000fa0c7fae */ /* 0x0005e4000e121848 */
[----:B--2---:R-:W-:Y:S01]  /*29c10*/  IMAD.WIDE R12, R0, 0x4, R4 ;  /* 0x00000004000c7825 */ /* 0x004fe200078e0204 */
[----:B------:R-:W-:-:S03]  /*29c20*/  LOP3.LUT R4, R10, 0x60, RZ, 0x3c, !PT ;  /* 0x000000600a047812 */ /* 0x000fc600078e3cff */
[----:B------:R-:W-:Y:S02]  /*29c30*/  IMAD.SHL.U32 R5, R11, 0x4, RZ ;  /* 0x000000040b057824 */ /* 0x000fe400078e00ff */
[----:B---3--:R-:W-:-:S04]  /*29c40*/  IMAD.WIDE R10, R0, 0x4, R6 ;  /* 0x00000004000a7825 */ /* 0x008fc800078e0206 */
[C---:B------:R-:W-:Y:S02]  /*29c50*/  IMAD.WIDE R6, R0.reuse, 0x4, R8 ;  /* 0x0000000400067825 */ /* 0x040fe400078e0208 */
[----:B------:R-:W1:Y:S01]  /*29c60*/  S2R R9, SR_TID.X ;  /* 0x0000000000097919 */ /* 0x000e620000002100 */
[----:B------:R-:W-:Y:S01]  /*29c70*/  LOP3.LUT R5, R5, 0x60, RZ, 0x3c, !PT ;  /* 0x0000006005057812 */ /* 0x000fe200078e3cff */
[----:B------:R-:W-:-:S03]  /*29c80*/  IMAD.WIDE R248, R0, 0x4, R248 ;  /* 0x0000000400f87825 */ /* 0x000fc600078e02f8 */
[----:B------:R-:W-:Y:S01]  /*29c90*/  IADD3 R5, R5, 0x100000, RZ ;  /* 0x0010000005057810 */ /* 0x000fe20007ffe0ff */
[----:B------:R2:W-:Y:S04]  /*29ca0*/  STL.64 [R1+0x940], R12 ;  /* 0x0009400c01007387 */ /* 0x0005e80000100a00 */
[----:B------:R3:W-:Y:S01]  /*29cb0*/  LDGSTS.E [R5+-0x1c600], [R248.64], !P4 ;  /* 0xe3a00000f8057fae */ /* 0x0007e2000e121848 */
[----:B-1----:R-:W-:-:S05]  /*29cc0*/  LOP3.LUT R9, R9, 0x7f, RZ, 0xc0, !PT ;  /* 0x0000007f09097812 */ /* 0x002fca00078ec0ff */
[----:B------:R-:W-:-:S05]  /*29cd0*/  IMAD.SHL.U32 R8, R9, 0x4, RZ ;  /* 0x0000000409087824 */ /* 0x000fca00078e00ff */
[C---:B------:R-:W-:Y:S02]  /*29ce0*/  LOP3.LUT R9, R8.reuse, 0x60, RZ, 0x3c, !PT ;  /* 0x0000006008097812 */ /* 0x040fe400078e3cff */
[----:B------:R-:W-:Y:S02]  /*29cf0*/  LOP3.LUT R8, R8, 0x60, RZ, 0x3c, !PT ;  /* 0x0000006008087812 */ /* 0x000fe400078e3cff */
[----:B------:R-:W-:Y:S02]  /*29d00*/  IADD3 R9, R9, 0x100000, RZ ;  /* 0x0010000009097810 */ /* 0x000fe40007ffe0ff */
[----:B------:R-:W-:Y:S01]  /*29d10*/  IADD3 R8, R8, 0x100000, RZ ;  /* 0x0010000008087810 */ /* 0x000fe20007ffe0ff */
[----:B------:R1:W-:Y:S04]  /*29d20*/  STL.64 [R1+0x978], R10 ;  /* 0x0009780a01007387 */ /* 0x0003e80000100a00 */
[----:B------:R2:W-:Y:S04]  /*29d30*/  LDGSTS.E [R9+-0x1c400], [R12.64], !P4 ;  /* 0xe3c000000c097fae */ /* 0x0005e8000e121848 */
[----:B------:R1:W-:Y:S04]  /*29d40*/  LDGSTS.E [R8+-0x1c200], [R10.64], !P4 ;  /* 0xe3e000000a087fae */ /* 0x0003e8000e121848 */
[----:B--2---:R-:W2:Y:S04]  /*29d50*/  LDL.LU.64 R12, [R1+0x1900] ;  /* 0x00190000010c7983 */ /* 0x004ea80000300a00 */
[----:B-1----:R-:W2:Y:S04]  /*29d60*/  LDL.LU.64 R10, [R1+0x18f8] ;  /* 0x0018f800010a7983 */ /* 0x002ea80000300a00 */
[----:B---3--:R-:W1:Y:S01]  /*29d70*/  S2R R5, SR_TID.X ;  /* 0x0000000000057919 */ /* 0x008e620000002100 */
[----:B------:R-:W-:-:S02]  /*29d80*/  MOV R252, c[0x0][0x180] ;  /* 0x0000600000fc7a02 */ /* 0x000fc40000000f00 */
[----:B------:R-:W-:Y:S01]  /*29d90*/  IADD3 R4, R4, 0x100000, RZ ;  /* 0x0010000004047810 */ /* 0x000fe20007ffe0ff */
[----:B------:R3:W-:Y:S04]  /*29da0*/  STL.64 [R1+0x9b0], R6 ;  /* 0x0009b00601007387 */ /* 0x0007e80000100a00 */
[----:B------:R3:W-:Y:S01]  /*29db0*/  LDGSTS.E [R4+-0x1a800], [R6.64], !P3 ;  /* 0xe580000006047fae */ /* 0x0007e2000d921848 */
[----:B-1----:R-:W-:-:S04]  /*29dc0*/  LOP3.LUT R5, R5, 0x7f, RZ, 0xc0, !PT ;  /* 0x0000007f05057812 */ /* 0x002fc800078ec0ff */
[----:B------:R-:W-:Y:S02]  /*29dd0*/  SHF.L.U32 R9, R5, 0x2, RZ ;  /* 0x0000000205097819 */ /* 0x000fe400000006ff */
[----:B------:R-:W-:Y:S02]  /*29de0*/  IADD3 R5, R252, -0x1e4, RZ ;  /* 0xfffffe1cfc057810 */ /* 0x000fe40007ffe0ff */
[----:B------:R-:W-:Y:S02]  /*29df0*/  LOP3.LUT R9, R9, 0x60, RZ, 0x3c, !PT ;  /* 0x0000006009097812 */ /* 0x000fe400078e3cff */
[----:B------:R-:W-:Y:S02]  /*29e00*/  ISETP.GE.U32.AND P4, PT, R5, 0x7ffffd9d, PT ;  /* 0x7ffffd9d0500780c */ /* 0x000fe40003f86070 */
[C---:B---3--:R-:W-:Y:S02]  /*29e10*/  IADD3 R7, R9.reuse, 0x100000, RZ ;  /* 0x0010000009077810 */ /* 0x048fe40007ffe0ff */
[----:B------:R-:W-:-:S02]  /*29e20*/  IADD3 R6, R9, 0x100000, RZ ;  /* 0x0010000009067810 */ /* 0x000fc40007ffe0ff */
[C---:B------:R-:W-:Y:S02]  /*29e30*/  IADD3 R5, R9.reuse, 0x100000, RZ ;  /* 0x0010000009057810 */ /* 0x040fe40007ffe0ff */
[----:B------:R-:W-:Y:S02]  /*29e40*/  IADD3 R4, R9, 0x100000, RZ ;  /* 0x0010000009047810 */ /* 0x000fe40007ffe0ff */
[----:B------:R-:W1:Y:S01]  /*29e50*/  S2R R9, SR_TID.X ;  /* 0x0000000000097919 */ /* 0x000e620000002100 */
[----:B------:R-:W-:-:S04]  /*29e60*/  IMAD.WIDE R14, R0, 0x4, R14 ;  /* 0x00000004000e7825 */ /* 0x000fc800078e020e */
[----:B----4-:R-:W-:-:S04]  /*29e70*/  IMAD.WIDE R16, R0, 0x4, R16 ;  /* 0x0000000400107825 */ /* 0x010fc800078e0210 */
[----:B------:R-:W-:-:S04]  /*29e80*/  IMAD.WIDE R36, R0, 0x4, R36 ;  /* 0x0000000400247825 */ /* 0x000fc800078e0224 */
[----:B------:R-:W-:-:S04]  /*29e90*/  IMAD.WIDE R38, R0, 0x4, R38 ;  /* 0x0000000400267825 */ /* 0x000fc800078e0226 */
[----:B------:R-:W-:-:S04]  /*29ea0*/  IMAD.WIDE R40, R0, 0x4, R40 ;  /* 0x0000000400287825 */ /* 0x000fc800078e0228 */
[----:B------:R-:W-:-:S04]  /*29eb0*/  IMAD.WIDE R42, R0, 0x4, R42 ;  /* 0x00000004002a7825 */ /* 0x000fc800078e022a */
[----:B------:R-:W-:-:S04]  /*29ec0*/  IMAD.WIDE R44, R0, 0x4, R44 ;  /* 0x00000004002c7825 */ /* 0x000fc800078e022c */
[----:B------:R-:W-:-:S04]  /*29ed0*/  IMAD.WIDE R46, R0, 0x4, R46 ;  /* 0x00000004002e7825 */ /* 0x000fc800078e022e */
[----:B------:R-:W-:-:S04]  /*29ee0*/  IMAD.WIDE R52, R0, 0x4, R52 ;  /* 0x0000000400347825 */ /* 0x000fc800078e0234 */
[----:B------:R-:W-:Y:S01]  /*29ef0*/  IMAD.WIDE R54, R0, 0x4, R54 ;  /* 0x0000000400367825 */ /* 0x000fe200078e0236 */
[----:B------:R-:W-:-:S03]  /*29f00*/  IADD3 R8, R252, -0x1e8, RZ ;  /* 0xfffffe18fc087810 */ /* 0x000fc60007ffe0ff */
[----:B------:R-:W-:-:S04]  /*29f10*/  IMAD.WIDE R64, R0, 0x4, R64 ;  /* 0x0000000400407825 */ /* 0x000fc800078e0240 */
[----:B------:R-:W-:-:S04]  /*29f20*/  IMAD.WIDE R66, R0, 0x4, R66 ;  /* 0x0000000400427825 */ /* 0x000fc800078e0242 */
[----:B--2---:R-:W-:-:S04]  /*29f30*/  IMAD.WIDE R12, R0, 0x4, R12 ;  /* 0x00000004000c7825 */ /* 0x004fc800078e020c */
[----:B------:R-:W-:-:S05]  /*29f40*/  IMAD.WIDE R10, R0, 0x4, R10 ;  /* 0x00000004000a7825 */ /* 0x000fca00078e020a */
[----:B------:R-:W-:Y:S04]  /*29f50*/  STL.64 [R1+0x9c0], R10 ;  /* 0x0009c00a01007387 */ /* 0x000fe80000100a00 */
[----:B------:R2:W-:Y:S04]  /*29f60*/  LDGSTS.E [R7+-0x1a600], [R10.64], !P3 ;  /* 0xe5a000000a077fae */ /* 0x0005e8000d921848 */
[----:B------:R3:W-:Y:S04]  /*29f70*/  STL.64 [R1+0x9d0], R12 ;  /* 0x0009d00c01007387 */ /* 0x0007e80000100a00 */
[----:B------:R3:W-:Y:S04]  /*29f80*/  LDGSTS.E [R6+-0x1a400], [R12.64], !P3 ;  /* 0xe5c000000c067fae */ /* 0x0007e8000d921848 */
[----:B------:R4:W-:Y:S04]  /*29f90*/  STL.64 [R1+0x9e0], R14 ;  /* 0x0009e00e01007387 */ /* 0x0009e80000100a00 */
[----:B------:R4:W-:Y:S04]  /*29fa0*/  LDGSTS.E [R5+-0x1a200], [R14.64], !P3 ;  /* 0xe5e000000e057fae */ /* 0x0009e8000d921848 */
[----:B------:R1:W-:Y:S01]  /*29fb0*/  STL.64 [R1+0xa40], R16 ;  /* 0x000a401001007387 */ /* 0x0003e20000100a00 */
[----:B---3--:R-:W-:-:S03]  /*29fc0*/  IMAD.WIDE R12, R0, 0x4, R22 ;  /* 0x00000004000c7825 */ /* 0x008fc600078e0216 */
[----:B------:R1:W-:Y:S01]  /*29fd0*/  LDGSTS.E [R4+-0x18800], [R16.64], !P1 ;  /* 0xe780000010047fae */ /* 0x0003e2000c921848 */
[----:B--2---:R-:W-:-:S04]  /*29fe0*/  IMAD.WIDE R10, R0, 0x4, R24 ;  /* 0x00000004000a7825 */ /* 0x004fc800078e0218 */
[----:B----4-:R-:W-:-:S04]  /*29ff0*/  IMAD.WIDE R14, R0, 0x4, R20 ;  /* 0x00000004000e7825 */ /* 0x010fc800078e0214 */
[----:B-1----:R-:W-:-:S05]  /*2a000*/  IMAD.WIDE R16, R0, 0x4, R18 ;  /* 0x0000000400107825 */ /* 0x002fca00078e0212 */
[----:B------:R1:W-:Y:S04]  /*2a010*/  STL.64 [R1+0xa58], R16 ;  /* 0x000a581001007387 */ /* 0x0003e80000100a00 */
[----:B------:R1:W-:Y:S04]  /*2a020*/  LDGSTS.E [R7+-0x18600], [R16.64], !P1 ;  /* 0xe7a0000010077fae */ /* 0x0003e8000c921848 */
[----:B------:R2:W-:Y:S04]  /*2a030*/  STL.64 [R1+0xa60], R14 ;  /* 0x000a600e01007387 */ /* 0x0005e80000100a00 */
[----:B------:R2:W-:Y:S04]  /*2a040*/  LDGSTS.E [R6+-0x18400], [R14.64], !P1 ;  /* 0xe7c000000e067fae */ /* 0x0005e8000c921848 */
[----:B------:R-:W-:Y:S04]  /*2a050*/  STL.64 [R1+0xa68], R12 ;  /* 0x000a680c01007387 */ /* 0x000fe80000100a00 */
[----:B------:R3:W-:Y:S04]  /*2a060*/  LDGSTS.E [R5+-0x18200], [R12.64], !P1 ;  /* 0xe7e000000c057fae */ /* 0x0007e8000c921848 */
[----:B------:R4:W-:Y:S04]  /*2a070*/  STL.64 [R1+0xab0], R10 ;  /* 0x000ab00a01007387 */ /* 0x0009e80000100a00 */
[----:B------:R4:W-:Y:S01]  /*2a080*/  LDGSTS.E [R4+-0x16800], [R10.64], !P2 ;  /* 0xe98000000a047fae */ /* 0x0009e2000d121848 */
[----:B-1----:R-:W-:-:S04]  /*2a090*/  IMAD.WIDE R16, R0, 0x4, R26 ;  /* 0x0000000400107825 */ /* 0x002fc800078e021a */
[----:B--2---:R-:W-:-:S04]  /*2a0a0*/  IMAD.WIDE R14, R0, 0x4, R28 ;  /* 0x00000004000e7825 */ /* 0x004fc800078e021c */
[C---:B----4-:R-:W-:Y:S01]  /*2a0b0*/  IMAD.WIDE R10, R0.reuse, 0x4, R32 ;  /* 0x00000004000a7825 */ /* 0x050fe200078e0220 */
[----:B------:R-:W-:Y:S01]  /*2a0c0*/  LOP3.LUT R32, R9, 0x7f, RZ, 0xc0, !PT ;  /* 0x0000007f09207812 */ /* 0x000fe200078ec0ff */
[----:B------:R1:W-:Y:S02]  /*2a0d0*/  LDGSTS.E [R7+-0x16600], [R16.64], !P2 ;  /* 0xe9a0000010077fae */ /* 0x0003e4000d121848 */
[----:B---3--:R-:W-:Y:S02]  /*2a0e0*/  IMAD.WIDE R12, R0, 0x4, R30 ;  /* 0x00000004000c7825 */ /* 0x008fe400078e021e */
[----:B------:R-:W-:Y:S02]  /*2a0f0*/  STL.64 [R1+0xab8], R16 ;  /* 0x000ab81001007387 */ /* 0x000fe40000100a00 */
[----:B------:R-:W-:Y:S02]  /*2a100*/  IMAD.SHL.U32 R9, R32, 0x4, RZ ;  /* 0x0000000420097824 */ /* 0x000fe400078e00ff */
[----:B------:R-:W-:Y:S03]  /*2a110*/  STL.64 [R1+0xac0], R14 ;  /* 0x000ac00e01007387 */ /* 0x000fe60000100a00 */
[----:B------:R-:W-:Y:S01]  /*2a120*/  LOP3.LUT R33, R9, 0x60, RZ, 0x3c, !PT ;  /* 0x0000006009217812 */ /* 0x000fe200078e3cff */
[----:B------:R2:W-:Y:S04]  /*2a130*/  LDGSTS.E [R6+-0x16400], [R14.64], !P2 ;  /* 0xe9c000000e067fae */ /* 0x0005e8000d121848 */
[----:B------:R-:W-:Y:S01]  /*2a140*/  STL.64 [R1+0xac8], R12 ;  /* 0x000ac80c01007387 */ /* 0x000fe20000100a00 */
[----:B-1----:R-:W-:-:S03]  /*2a150*/  IADD3 R7, R33, 0x100000, RZ ;  /* 0x0010000021077810 */ /* 0x002fc60007ffe0ff */
[----:B------:R1:W-:Y:S04]  /*2a160*/  LDGSTS.E [R5+-0x16200], [R12.64], !P2 ;  /* 0xe9e000000c057fae */ /* 0x0003e8000d121848 */
[----:B------:R3:W-:Y:S01]  /*2a170*/  STL.64 [R1+0xb28], R10 ;  /* 0x000b280a01007387 */ /* 0x0007e20000100a00 */
[----:B--2---:R-:W-:-:S03]  /*2a180*/  IADD3 R6, R33, 0x100000, RZ ;  /* 0x0010000021067810 */ /* 0x004fc60007ffe0ff */
[----:B------:R3:W-:Y:S01]  /*2a190*/  LDGSTS.E [R4+-0x14800], [R10.64], !P5 ;  /* 0xeb8000000a047fae */ /* 0x0007e2000e921848 */
[C---:B-1----:R-:W-:Y:S01]  /*2a1a0*/  IADD3 R5, R33.reuse, 0x100000, RZ ;  /* 0x0010000021057810 */ /* 0x042fe20007ffe0ff */
[----:B---3--:R-:W-:Y:S01]  /*2a1b0*/  IMAD.WIDE R10, R0, 0x4, R34 ;  /* 0x00000004000a7825 */ /* 0x008fe200078e0222 */
[----:B------:R-:W-:-:S04]  /*2a1c0*/  IADD3 R4, R33, 0x100000, RZ ;  /* 0x0010000021047810 */ /* 0x000fc80007ffe0ff */
[----:B------:R1:W-:Y:S04]  /*2a1d0*/  LDGSTS.E [R7+-0x14600], [R10.64], !P5 ;  /* 0xeba000000a077fae */ /* 0x0003e8000e921848 */
[----:B------:R1:W-:Y:S04]  /*2a1e0*/  STL.64 [R1+0xb30], R10 ;  /* 0x000b300a01007387 */ /* 0x0003e80000100a00 */
[----:B------:R2:W-:Y:S04]  /*2a1f0*/  LDGSTS.E [R6+-0x14400], [R36.64], !P5 ;  /* 0xebc0000024067fae */ /* 0x0005e8000e921848 */
[----:B------:R3:W-:Y:S01]  /*2a200*/  LDGSTS.E [R5+-0x14200], [R38.64], !P5 ;  /* 0xebe0000026057fae */ /* 0x0007e2000e921848 */
[----:B-1----:R-:W-:-:S03]  /*2a210*/  IMAD.WIDE R10, R0, 0x4, R48 ;  /* 0x00000004000a7825 */ /* 0x002fc600078e0230 */
[----:B------:R1:W-:Y:S04]  /*2a220*/  LDGSTS.E [R4+-0x12800], [R40.64], !P6 ;  /* 0xed80000028047fae */ /* 0x0003e8000f121848 */
[----:B------:R4:W-:Y:S04]  /*2a230*/  LDGSTS.E [R7+-0x12600], [R42.64], !P6 ;  /* 0xeda000002a077fae */ /* 0x0009e8000f121848 */
[----:B------:R2:W-:Y:S04]  /*2a240*/  LDGSTS.E [R6+-0x12400], [R44.64], !P6 ;  /* 0xedc000002c067fae */ /* 0x0005e8000f121848 */
[----:B------:R3:W-:Y:S04]  /*2a250*/  LDGSTS.E [R5+-0x12200], [R46.64], !P6 ;  /* 0xede000002e057fae */ /* 0x0007e8000f121848 */
[----:B------:R1:W-:Y:S04]  /*2a260*/  STL.64 [R1+0xc28], R10 ;  /* 0x000c280a01007387 */ /* 0x0003e80000100a00 */
[----:B------:R1:W-:Y:S01]  /*2a270*/  LDGSTS.E [R4+-0x10800], [R10.64], !P0 ;  /* 0xef8000000a047fae */ /* 0x0003e2000c121848 */
[----:B------:R-:W-:-:S04]  /*2a280*/  IADD3 R13, R252, -0x180, RZ ;  /* 0xfffffe80fc0d7810 */ /* 0x000fc80007ffe0ff */
[----:B------:R-:W-:Y:S01]  /*2a290*/  ISETP.GE.AND P6, PT, R32, R13, PT ;  /* 0x0000000d2000720c */ /* 0x000fe20003fc6270 */
[----:B-1----:R-:W-:-:S05]  /*2a2a0*/  IMAD.WIDE R10, R0, 0x4, R50 ;  /* 0x00000004000a7825 */ /* 0x002fca00078e0232 */
[----:B------:R1:W-:Y:S01]  /*2a2b0*/  STL.64 [R1+0xc30], R10 ;  /* 0x000c300a01007387 */ /* 0x0003e20000100a00 */
[----:B------:R-:W-:-:S03]  /*2a2c0*/  IMAD.WIDE R12, R0, 0x4, R56 ;  /* 0x00000004000c7825 */ /* 0x000fc600078e0238 */
[----:B------:R1:W-:Y:S01]  /*2a2d0*/  LDGSTS.E [R7+-0x10600], [R10.64], !P0 ;  /* 0xefa000000a077fae */ /* 0x0003e2000c121848 */
[----:B------:R-:W-:-:S03]  /*2a2e0*/  IMAD.WIDE R14, R0, 0x4, R58 ;  /* 0x00000004000e7825 */ /* 0x000fc600078e023a */
[----:B------:R2:W-:Y:S04]  /*2a2f0*/  LDGSTS.E [R6+-0x10400], [R52.64], !P0 ;  /* 0xefc0000034067fae */ /* 0x0005e8000c121848 */
[----:B------:R3:W-:Y:S01]  /*2a300*/  LDGSTS.E [R5+-0x10200], [R54.64], !P0 ;  /* 0xefe0000036057fae */ /* 0x0007e2000c121848 */
[----:B-1----:R-:W-:-:S03]  /*2a310*/  IMAD.MOV.U32 R11, RZ, RZ, 0x7f ;  /* 0x0000007fff0b7424 */ /* 0x002fc600078e00ff */
[----:B------:R1:W-:Y:S02]  /*2a320*/  LDGSTS.E [R4+-0xe800], [R12.64], !P4 ;  /* 0xf18000000c047fae */ /* 0x0003e4000e121848 */
[----:B------:R-:W-:Y:S02]  /*2a330*/  IADD3 R11, R11, c[0x0][0x180], RZ ;  /* 0x000060000b0b7a10 */ /* 0x000fe40007ffe0ff */
[----:B------:R2:W-:Y:S01]  /*2a340*/  STL.64 [R1+0xca8], R12 ;  /* 0x000ca80c01007387 */ /* 0x0005e20000100a00 */
[----:B-1----:R-:W-:-:S03]  /*2a350*/  SEL R4, RZ, 0x4, P6 ;  /* 0x00000004ff047807 */ /* 0x002fc60003000000 */
[----:B------:R1:W-:Y:S01]  /*2a360*/  LDGSTS.E [R7+-0xe600], [R14.64], !P4 ;  /* 0xf1a000000e077fae */ /* 0x0003e2000e121848 */
[----:B------:R-:W-:Y:S01]  /*2a370*/  ISETP.GT.AND P6, PT, R11, 0x1ff, PT ;  /* 0x000001ff0b00780c */ /* 0x000fe20003fc4270 */
[----:B------:R-:W-:-:S04]  /*2a380*/  IMAD.WIDE R10, R0, 0x4, R62 ;  /* 0x00000004000a7825 */ /* 0x000fc800078e023e */
[----:B--2---:R-:W-:Y:S01]  /*2a390*/  IMAD.WIDE R12, R0, 0x4, R60 ;  /* 0x00000004000c7825 */ /* 0x004fe200078e023c */
[----:B------:R-:W-:Y:S04]  /*2a3a0*/  STL.64 [R1+0xcb0], R14 ;  /* 0x000cb00e01007387 */ /* 0x000fe80000100a00 */
[----:B------:R-:W-:Y:S04]  /*2a3b0*/  STL.64 [R1+0xcb8], R12 ;  /* 0x000cb80c01007387 */ /* 0x000fe80000100a00 */
[----:B------:R2:W-:Y:S04]  /*2a3c0*/  LDGSTS.E [R6+-0xe400], [R12.64], !P4 ;  /* 0xf1c000000c067fae */ /* 0x0005e8000e121848 */
[----:B------:R1:W-:Y:S04]  /*2a3d0*/  STL.64 [R1+0xcc0], R10 ;  /* 0x000cc00a01007387 */ /* 0x0003e80000100a00 */
[----:B------:R1:W-:Y:S02]  /*2a3e0*/  LDGSTS.E [R5+-0xe200], [R10.64], !P4 ;  /* 0xf1e000000a057fae */ /* 0x0003e4000e121848 */
[----:B-1----:R-:W-:-:S05]  /*2a3f0*/  MOV R11, UR4 ;  /* 0x00000004000b7c02 */ /* 0x002fca0008000f00 */
[----:B------:R-:W-:-:S04]  /*2a400*/  IMAD.WIDE R14, R11, 0x4, R120 ;  /* 0x000000040b0e7825 */ /* 0x000fc800078e0278 */
[C---:B--2---:R-:W-:Y:S01]  /*2a410*/  IMAD.WIDE R12, R11.reuse, 0x4, R136 ;  /* 0x000000040b0c7825 */ /* 0x044fe200078e0288 */
[----:B------:R1:W-:Y:S03]  /*2a420*/  STL.64 [R1+0x1048], R14 ;  /* 0x0010480e01007387 */ /* 0x0003e60000100a00 */
[C---:B------:R-:W-:Y:S01]  /*2a430*/  IMAD.WIDE R152, R11.reuse, 0x4, R152 ;  /* 0x000000040b987825 */ /* 0x040fe200078e0298 */
[----:B------:R2:W-:Y:S03]  /*2a440*/  STL.64 [R1+0x1050], R12 ;  /* 0x0010500c01007387 */ /* 0x0005e60000100a00 */
[C---:B------:R-:W-:Y:S01]  /*2a450*/  IMAD.WIDE R168, R11.reuse, 0x4, R168 ;  /* 0x000000040ba87825 */ /* 0x040fe200078e02a8 */
[----:B------:R-:W-:Y:S03]  /*2a460*/  STL.64 [R1+0x1058], R152 ;  /* 0x0010589801007387 */ /* 0x000fe60000100a00 */
[C---:B------:R-:W-:Y:S01]  /*2a470*/  IMAD.WIDE R184, R11.reuse, 0x4, R184 ;  /* 0x000000040bb87825 */ /* 0x040fe200078e02b8 */
[----:B------:R-:W-:Y:S03]  /*2a480*/  STL.64 [R1+0x1060], R168 ;  /* 0x001060a801007387 */ /* 0x000fe60000100a00 */
[C---:B------:R-:W-:Y:S01]  /*2a490*/  IMAD.WIDE R200, R11.reuse, 0x4, R200 ;  /* 0x000000040bc87825 */ /* 0x040fe200078e02c8 */
[----:B------:R-:W-:Y:S03]  /*2a4a0*/  STL.64 [R1+0x1068], R184 ;  /* 0x001068b801007387 */ /* 0x000fe60000100a00 */
[C---:B-1----:R-:W-:Y:S01]  /*2a4b0*/  IMAD.WIDE R14, R11.reuse, 0x4, R122 ;  /* 0x000000040b0e7825 */ /* 0x042fe200078e027a */
[----:B------:R-:W-:Y:S03]  /*2a4c0*/  STL.64 [R1+0x1070], R200 ;  /* 0x001070c801007387 */ /* 0x000fe60000100a00 */
[C---:B------:R-:W-:Y:S01]  /*2a4d0*/  IMAD.WIDE R216, R11.reuse, 0x4, R216 ;  /* 0x000000040bd87825 */ /* 0x040fe200078e02d8 */
[----:B------:R1:W-:Y:S03]  /*2a4e0*/  STL.64 [R1+0x1088], R14 ;  /* 0x0010880e01007387 */ /* 0x0003e60000100a00 */
[C---:B--2---:R-:W-:Y:S01]  /*2a4f0*/  IMAD.WIDE R12, R11.reuse, 0x4, R138 ;  /* 0x000000040b0c7825 */ /* 0x044fe200078e028a */
[----:B------:R-:W-:Y:S03]  /*2a500*/  STL.64 [R1+0x1078], R216 ;  /* 0x001078d801007387 */ /* 0x000fe60000100a00 */
        /* <DEDUP_REMOVED lines=13> */
[----:B------:R-:W-:Y:S03]  /*2a5e0*/  STL.64 [R1+0x10c8], R14 ;  /* 0x0010c80e01007387 */ /* 0x000fe60000100a00 */
        /* <DEDUP_REMOVED lines=10> */
[----:B------:R-:W-:Y:S01]  /*2a690*/  IMAD.WIDE R204, R11, 0x4, R204 ;  /* 0x000000040bcc7825 */ /* 0x000fe200078e02cc */
[----:B------:R-:W-:-:S03]  /*2a6a0*/  ISETP.GE.U32.AND P3, PT, R8, 0x7ffffd99, PT ;  /* 0x7ffffd990800780c */ /* 0x000fc60003f66070 */
[C---:B-1----:R-:W-:Y:S01]  /*2a6b0*/  IMAD.WIDE R12, R11.reuse, 0x4, R126 ;  /* 0x000000040b0c7825 */ /* 0x042fe200078e027e */
[----:B------:R-:W-:Y:S03]  /*2a6c0*/  STL.64 [R1+0x10e8], R188 ;  /* 0x0010e8bc01007387 */ /* 0x000fe60000100a00 */
[C---:B------:R-:W-:Y:S01]  /*2a6d0*/  IMAD.WIDE R220, R11.reuse, 0x4, R220 ;  /* 0x000000040bdc7825 */ /* 0x040fe200078e02dc */
[----:B------:R-:W-:Y:S01]  /*2a6e0*/  IADD3 R8, R252, -0x1ec, RZ ;  /* 0xfffffe14fc087810 */ /* 0x000fe20007ffe0ff */
[----:B------:R-:W-:Y:S02]  /*2a6f0*/  STL.64 [R1+0x10f0], R204 ;  /* 0x0010f0cc01007387 */ /* 0x000fe40000100a00 */
[C---:B------:R-:W-:Y:S02]  /*2a700*/  IMAD.WIDE R20, R11.reuse, 0x4, R236 ;  /* 0x000000040b147825 */ /* 0x040fe400078e02ec */
[----:B------:R1:W-:Y:S02]  /*2a710*/  STL.64 [R1+0x1108], R12 ;  /* 0x0011080c01007387 */ /* 0x0003e40000100a00 */
[----:B------:R-:W-:-:S02]  /*2a720*/  IMAD.WIDE R124, R11, 0x4, R142 ;  /* 0x000000040b7c7825 */ /* 0x000fc400078e028e */
[----:B------:R-:W-:Y:S02]  /*2a730*/  STL.64 [R1+0x10f8], R220 ;  /* 0x0010f8dc01007387 */ /* 0x000fe40000100a00 */
[C---:B------:R-:W-:Y:S01]  /*2a740*/  IMAD.WIDE R158, R11.reuse, 0x4, R158 ;  /* 0x000000040b9e7825 */ /* 0x040fe200078e029e */
[----:B------:R-:W-:Y:S01]  /*2a750*/  ISETP.GE.U32.AND P1, PT, R8, 0x7ffffd95, PT ;  /* 0x7ffffd950800780c */ /* 0x000fe20003f26070 */
[----:B------:R-:W-:Y:S02]  /*2a760*/  STL.64 [R1+0x1100], R20 ;  /* 0x0011001401007387 */ /* 0x000fe40000100a00 */
[C---:B------:R-:W-:Y:S01]  /*2a770*/  IMAD.WIDE R174, R11.reuse, 0x4, R174 ;  /* 0x000000040bae7825 */ /* 0x040fe200078e02ae */
[----:B------:R-:W-:Y:S01]  /*2a780*/  IADD3 R8, R252, -0x1f0, RZ ;  /* 0xfffffe10fc087810 */ /* 0x000fe20007ffe0ff */
[----:B------:R-:W-:Y:S02]  /*2a790*/  STL.64 [R1+0x1110], R124 ;  /* 0x0011107c01007387 */ /* 0x000fe40000100a00 */
[----:B------:R-:W-:-:S02]  /*2a7a0*/  IMAD.WIDE R190, R11, 0x4, R190 ;  /* 0x000000040bbe7825 */ /* 0x000fc400078e02be */
[----:B------:R-:W-:Y:S02]  /*2a7b0*/  STL.64 [R1+0x1118], R158 ;  /* 0x0011189e01007387 */ /* 0x000fe40000100a00 */
[C---:B------:R-:W-:Y:S02]  /*2a7c0*/  IMAD.WIDE R206, R11.reuse, 0x4, R206 ;  /* 0x000000040bce7825 */ /* 0x040fe400078e02ce */
[----:B------:R-:W-:Y:S02]  /*2a7d0*/  STL.64 [R1+0x1120], R174 ;  /* 0x001120ae01007387 */ /* 0x000fe40000100a00 */
[C---:B-1----:R-:W-:Y:S02]  /*2a7e0*/  IMAD.WIDE R12, R11.reuse, 0x4, R128 ;  /* 0x000000040b0c7825 */ /* 0x042fe400078e0280 */
[----:B------:R-:W-:Y:S02]  /*2a7f0*/  STL.64 [R1+0x1128], R190 ;  /* 0x001128be01007387 */ /* 0x000fe40000100a00 */
[C---:B------:R-:W-:Y:S01]  /*2a800*/  IMAD.WIDE R222, R11.reuse, 0x4, R222 ;  /* 0x000000040bde7825 */ /* 0x040fe200078e02de */
[----:B------:R-:W-:Y:S01]  /*2a810*/  ISETP.GE.U32.AND P2, PT, R8, 0x7ffffd91, PT ;  /* 0x7ffffd910800780c */ /* 0x000fe20003f46070 */
[----:B------:R-:W-:Y:S02]  /*2a820*/  STL.64 [R1+0x1130], R206 ;  /* 0x001130ce01007387 */ /* 0x000fe40000100a00 */
[C---:B------:R-:W-:Y:S01]  /*2a830*/  IMAD.WIDE R18, R11.reuse, 0x4, R238 ;  /* 0x000000040b127825 */ /* 0x040fe200078e02ee */
[C---:B------:R-:W-:Y:S01]  /*2a840*/  IADD3 R8, R252.reuse, -0x1f4, RZ ;  /* 0xfffffe0cfc087810 */ /* 0x040fe20007ffe0ff */
[----:B------:R1:W-:Y:S02]  /*2a850*/  STL.64 [R1+0x1148], R12 ;  /* 0x0011480c01007387 */ /* 0x0003e40000100a00 */
[C---:B------:R-:W-:Y:S01]  /*2a860*/  IMAD.WIDE R234, R11.reuse, 0x4, R144 ;  /* 0x000000040bea7825 */ /* 0x040fe200078e0290 */
[----:B----4-:R-:W-:Y:S01]  /*2a870*/  IADD3 R7, R252, -0x1fc, RZ ;  /* 0xfffffe04fc077810 */ /* 0x010fe20007ffe0ff */
[----:B------:R-:W-:Y:S02]  /*2a880*/  STL.64 [R1+0x1138], R222 ;  /* 0x001138de01007387 */ /* 0x000fe40000100a00 */
[----:B------:R-:W-:-:S02]  /*2a890*/  IMAD.WIDE R160, R11, 0x4, R160 ;  /* 0x000000040ba07825 */ /* 0x000fc400078e02a0 */
[----:B------:R-:W-:Y:S02]  /*2a8a0*/  STL.64 [R1+0x1140], R18 ;  /* 0x0011401201007387 */ /* 0x000fe40000100a00 */
[C---:B------:R-:W-:Y:S02]  /*2a8b0*/  IMAD.WIDE R176, R11.reuse, 0x4, R176 ;  /* 0x000000040bb07825 */ /* 0x040fe400078e02b0 */
[----:B------:R-:W-:Y:S02]  /*2a8c0*/  STL.64 [R1+0x1150], R234 ;  /* 0x001150ea01007387 */ /* 0x000fe40000100a00 */
[C---:B------:R-:W-:Y:S01]  /*2a8d0*/  IMAD.WIDE R192, R11.reuse, 0x4, R192 ;  /* 0x000000040bc07825 */ /* 0x040fe200078e02c0 */
[----:B------:R-:W-:Y:S01]  /*2a8e0*/  ISETP.GE.U32.AND P5, PT, R8, 0x7ffffd8d, PT ;  /* 0x7ffffd8d0800780c */ /* 0x000fe20003fa6070 */
[----:B------:R-:W-:Y:S02]  /*2a8f0*/  STL.64 [R1+0x1158], R160 ;  /* 0x001158a001007387 */ /* 0x000fe40000100a00 */
[C---:B------:R-:W-:Y:S01]  /*2a900*/  IMAD.WIDE R208, R11.reuse, 0x4, R208 ;  /* 0x000000040bd07825 */ /* 0x040fe200078e02d0 */
[----:B------:R-:W-:Y:S01]  /*2a910*/  SEL R4, R4, RZ, P6 ;  /* 0x000000ff04047207 */ /* 0x000fe20003000000 */
[----:B------:R-:W-:Y:S02]  /*2a920*/  STL.64 [R1+0x1160], R176 ;  /* 0x001160b001007387 */ /* 0x000fe40000100a00 */
[C---:B-1----:R-:W-:Y:S01]  /*2a930*/  IMAD.WIDE R12, R11.reuse, 0x4, R130 ;  /* 0x000000040b0c7825 */ /* 0x042fe200078e0282 */
[----:B------:R-:W-:Y:S01]  /*2a940*/  IADD3 R8, R252, -0x1f8, RZ ;  /* 0xfffffe08fc087810 */ /* 0x000fe20007ffe0ff */
[----:B------:R-:W-:Y:S02]  /*2a950*/  STL.64 [R1+0x1168], R192 ;  /* 0x001168c001007387 */ /* 0x000fe40000100a00 */
[----:B------:R-:W-:Y:S01]  /*2a960*/  IMAD.WIDE R34, R11, 0x4, R224 ;  /* 0x000000040b227825 */ /* 0x000fe200078e02e0 */
[----:B------:R-:W-:Y:S01]  /*2a970*/  ISETP.GE.U32.AND P6, PT, R7, 0x7ffffd85, PT ;  /* 0x7ffffd850700780c */ /* 0x000fe20003fc6070 */
[----:B------:R-:W-:Y:S02]  /*2a980*/  STL.64 [R1+0x1170], R208 ;  /* 0x001170d001007387 */ /* 0x000fe40000100a00 */
[----:B------:R-:W-:Y:S01]  /*2a990*/  IMAD.WIDE R16, R11, 0x4, R240 ;  /* 0x000000040b107825 */ /* 0x000fe200078e02f0 */
[----:B------:R-:W-:Y:S01]  /*2a9a0*/  IADD3 R7, R33, 0x100000, RZ ;  /* 0x0010000021077810 */ /* 0x000fe20007ffe0ff */
[----:B------:R1:W-:Y:S02]  /*2a9b0*/  STL.64 [R1+0x1188], R12 ;  /* 0x0011880c01007387 */ /* 0x0003e40000100a00 */
[C---:B------:R-:W-:Y:S01]  /*2a9c0*/  IMAD.WIDE R232, R11.reuse, 0x4, R146 ;  /* 0x000000040be87825 */ /* 0x040fe200078e0292 */
[----:B------:R-:W-:Y:S01]  /*2a9d0*/  ISETP.NE.U32.AND P4, PT, R4, RZ, PT ;  /* 0x000000ff0400720c */ /* 0x000fe20003f85070 */
[----:B------:R-:W-:Y:S02]  /*2a9e0*/  STL.64 [R1+0x1178], R34 ;  /* 0x0011782201007387 */ /* 0x000fe40000100a00 */
[C---:B------:R-:W-:Y:S01]  /*2a9f0*/  IMAD.WIDE R162, R11.reuse, 0x4, R162 ;  /* 0x000000040ba27825 */ /* 0x040fe200078e02a2 */
[----:B------:R-:W-:Y:S01]  /*2aa00*/  ISETP.GE.U32.AND P0, PT, R8, 0x7ffffd89, PT ;  /* 0x7ffffd890800780c */ /* 0x000fe20003f06070 */
[----:B------:R-:W-:Y:S02]  /*2aa10*/  STL.64 [R1+0x1180], R16 ;  /* 0x0011801001007387 */ /* 0x000fe40000100a00 */
[----:B------:R-:W-:Y:S01]  /*2aa20*/  IMAD.WIDE R178, R11, 0x4, R178 ;  /* 0x000000040bb27825 */ /* 0x000fe200078e02b2 */
[----:B------:R-:W-:Y:S01]  /*2aa30*/  IADD3 R4, R33, 0x100000, RZ ;  /* 0x0010000021047810 */ /* 0x000fe20007ffe0ff */
[----:B------:R-:W-:Y:S02]  /*2aa40*/  STL.64 [R1+0x1190], R232 ;  /* 0x001190e801007387 */ /* 0x000fe40000100a00 */
[----:B------:R-:W-:Y:S01]  /*2aa50*/  IMAD.WIDE R194, R11, 0x4, R194 ;  /* 0x000000040bc27825 */ /* 0x000fe200078e02c2 */
[----:B------:R-:W-:-:S03]  /*2aa60*/  IADD3 R8, R33, 0x100000, RZ ;  /* 0x0010000021087810 */ /* 0x000fc60007ffe0ff */
[C---:B------:R-:W-:Y:S01]  /*2aa70*/  IMAD.WIDE R48, R0.reuse, 0x4, R68 ;  /* 0x0000000400307825 */ /* 0x040fe200078e0244 */
[----:B------:R-:W-:Y:S03]  /*2aa80*/  STL.64 [R1+0x1198], R162 ;  /* 0x001198a201007387 */ /* 0x000fe60000100a00 */
[C---:B------:R-:W-:Y:S01]  /*2aa90*/  IMAD.WIDE R210, R11.reuse, 0x4, R210 ;  /* 0x000000040bd27825 */ /* 0x040fe200078e02d2 */
[----:B------:R2:W-:Y:S03]  /*2aaa0*/  LDGSTS.E [R7+-0xc800], [R64.64], !P3 ;  /* 0xf380000040077fae */ /* 0x0005e6000d921848 */
        /* <DEDUP_REMOVED lines=42> */
[C---:B-1----:R-:W-:Y:S01]  /*2ad50*/  IMAD.WIDE R12, R11.reuse, 0x4, R244 ;  /* 0x000000040b0c7825 */ /* 0x042fe200078e02f4 */
        /* <DEDUP_REMOVED lines=19> */
[----:B------:R-:W-:Y:S01]  /*2ae90*/  IMAD.WIDE R214, R11, 0x4, R214 ;  /* 0x000000040bd67825 */ /* 0x000fe200078e02d6 */
[----:B------:R4:W-:Y:S03]  /*2aea0*/  LDGSTS.E [R6+-0x4800], [R144.64], !P0 ;  /* 0xfb80000090067fae */ /* 0x0009e6000c121848 */
[----:B------:R-:W-:Y:S01]  /*2aeb0*/  IMAD.WIDE R236, R0, 0x4, R102 ;  /* 0x0000000400ec7825 */ /* 0x000fe200078e0266 */
[----:B------:R-:W-:Y:S01]  /*2aec0*/  STL.64 [R1+0x1688], R182 ;  /* 0x001688b601007387 */ /* 0x000fe20000100a00 */
[----:B------:R-:W-:-:S02]  /*2aed0*/  IADD3 R70, R252, -0x200, RZ ;  /* 0xfffffe00fc467810 */ /* 0x000fc40007ffe0ff */
[C---:B------:R-:W-:Y:S01]  /*2aee0*/  IMAD.WIDE R26, R11.reuse, 0x4, R230 ;  /* 0x000000040b1a7825 */ /* 0x040fe200078e02e6 */
[----:B------:R3:W-:Y:S03]  /*2aef0*/  LDGSTS.E [R5+-0x4600], [R146.64], !P0 ;  /* 0xfba0000092057fae */ /* 0x0007e6000c121848 */
[C---:B------:R-:W-:Y:S01]  /*2af00*/  IMAD.WIDE R240, R0.reuse, 0x4, R104 ;  /* 0x0000000400f07825 */ /* 0x040fe200078e0268 */
[----:B------:R-:W-:Y:S03]  /*2af10*/  STL.64 [R1+0x1690], R198 ;  /* 0x001690c601007387 */ /* 0x000fe60000100a00 */
[----:B------:R-:W-:Y:S01]  /*2af20*/  IMAD.WIDE R10, R11, 0x4, R246 ;  /* 0x000000040b0a7825 */ /* 0x000fe200078e02f6 */
[----:B------:R1:W-:Y:S03]  /*2af30*/  LDGSTS.E [R4+-0x4400], [R238.64], !P0 ;  /* 0xfbc00000ee047fae */ /* 0x0003e6000c121848 */
[C---:B------:R-:W-:Y:S01]  /*2af40*/  IMAD.WIDE R242, R0.reuse, 0x4, R106 ;  /* 0x0000000400f27825 */ /* 0x040fe200078e026a */
[----:B------:R-:W-:Y:S03]  /*2af50*/  STL.64 [R1+0x1698], R214 ;  /* 0x001698d601007387 */ /* 0x000fe60000100a00 */
[----:B------:R-:W-:Y:S01]  /*2af60*/  IMAD.WIDE R68, R0, 0x4, R108 ;  /* 0x0000000400447825 */ /* 0x000fe200078e026c */
[----:B------:R2:W-:Y:S01]  /*2af70*/  LDGSTS.E [R7+-0x4200], [R236.64], !P0 ;  /* 0xfbe00000ec077fae */ /* 0x0005e2000c121848 */
[----:B------:R-:W-:-:S02]  /*2af80*/  ISETP.GE.U32.AND P0, PT, R70, 0x7ffffd81, PT ;  /* 0x7ffffd814600780c */ /* 0x000fc40003f06070 */
[C---:B------:R-:W-:Y:S01]  /*2af90*/  IMAD.WIDE R76, R0.reuse, 0x4, R110 ;  /* 0x00000004004c7825 */ /* 0x040fe200078e026e */
[----:B------:R-:W-:Y:S03]  /*2afa0*/  STL.64 [R1+0x16a0], R26 ;  /* 0x0016a01a01007387 */ /* 0x000fe60000100a00 */
[C---:B------:R-:W-:Y:S01]  /*2afb0*/  IMAD.WIDE R74, R0.reuse, 0x4, R112 ;  /* 0x00000004004a7825 */ /* 0x040fe200078e0270 */
[----:B------:R4:W-:Y:S03]  /*2afc0*/  LDGSTS.E [R6+-0x2800], [R240.64], !P6 ;  /* 0xfd800000f0067fae */ /* 0x0009e6000f121848 */
[C---:B------:R-:W-:Y:S01]  /*2afd0*/  IMAD.WIDE R72, R0.reuse, 0x4, R114 ;  /* 0x0000000400487825 */ /* 0x040fe200078e0272 */
[----:B------:R-:W-:Y:S03]  /*2afe0*/  STL.64 [R1+0x1678], R10 ;  /* 0x0016780a01007387 */ /* 0x000fe60000100a00 */
[C---:B------:R-:W-:Y:S01]  /*2aff0*/  IMAD.WIDE R70, R0.reuse, 0x4, R116 ;  /* 0x0000000400467825 */ /* 0x040fe200078e0274 */
[----:B------:R3:W-:Y:S04]  /*2b000*/  LDGSTS.E [R5+-0x2600], [R242.64], !P6 ;  /* 0xfda00000f2057fae */ /* 0x0007e8000f121848 */
[----:B------:R1:W-:Y:S04]  /*2b010*/  STL.64 [R1+0xfb8], R68 ;  /* 0x000fb84401007387 */ /* 0x0003e80000100a00 */
[----:B------:R1:W-:Y:S04]  /*2b020*/  LDGSTS.E [R4+-0x2400], [R68.64], !P6 ;  /* 0xfdc0000044047fae */ /* 0x0003e8000f121848 */
[----:B------:R2:W-:Y:S04]  /*2b030*/  STL.64 [R1+0xfc0], R76 ;  /* 0x000fc04c01007387 */ /* 0x0005e80000100a00 */
[----:B------:R2:W-:Y:S01]  /*2b040*/  STL.64 [R1+0x1028], R74 ;  /* 0x0010284a01007387 */ /* 0x0005e20000100a00 */
[----:B-1----:R-:W-:-:S03]  /*2b050*/  IMAD.WIDE R68, R0, 0x4, R118 ;  /* 0x0000000400447825 */ /* 0x002fc600078e0276 */
[----:B------:R2:W-:Y:S04]  /*2b060*/  STL.64 [R1+0x1030], R72 ;  /* 0x0010304801007387 */ /* 0x0005e80000100a00 */
[----:B------:R2:W-:Y:S04]  /*2b070*/  STL.64 [R1+0x1038], R70 ;  /* 0x0010384601007387 */ /* 0x0005e80000100a00 */
[----:B------:R2:W-:Y:S04]  /*2b080*/  STL.64 [R1+0x1040], R68 ;  /* 0x0010404401007387 */ /* 0x0005e80000100a00 */
[----:B------:R2:W-:Y:S04]  /*2b090*/  LDGSTS.E [R8+-0x2200], [R76.64], !P6 ;  /* 0xfde000004c087fae */ /* 0x0005e8000f121848 */
[----:B------:R2:W-:Y:S04]  /*2b0a0*/  LDGSTS.E [R7+-0x800], [R74.64], !P0 ;  /* 0xff8000004a077fae */ /* 0x0005e8000c121848 */
[----:B------:R4:W-:Y:S04]  /*2b0b0*/  LDGSTS.E [R6+-0x600], [R72.64], !P0 ;  /* 0xffa0000048067fae */ /* 0x0009e8000c121848 */
[----:B------:R3:W-:Y:S04]  /*2b0c0*/  LDGSTS.E [R5+-0x400], [R70.64], !P0 ;  /* 0xffc0000046057fae */ /* 0x0007e8000c121848 */
[----:B------:R1:W-:Y:S01]  /*2b0d0*/  LDGSTS.E [R4+-0x200], [R68.64], !P0 ;  /* 0xffe0000044047fae */ /* 0x0003e2000c121848 */
[----:B----4-:R-:W-:-:S02]  /*2b0e0*/  IADD3 R6, R9, 0x100000, RZ ;  /* 0x0010000009067810 */ /* 0x010fc40007ffe0ff */
[C---:B---3--:R-:W-:Y:S02]  /*2b0f0*/  IADD3 R5, R9.reuse, 0x100000, RZ ;  /* 0x0010000009057810 */ /* 0x048fe40007ffe0ff */
[----:B-1----:R-:W-:Y:S02]  /*2b100*/  IADD3 R4, R9, 0x100000, RZ ;  /* 0x0010000009047810 */ /* 0x002fe40007ffe0ff */
[----:B--2---:R-:W2:Y:S04]  /*2b110*/  LDL.64 R72, [R1+0x1048] ;  /* 0x0010480001487983 */ /* 0x004ea80000100a00 */
[----:B------:R-:W3:Y:S04]  /*2b120*/  LDL.64 R246, [R1+0x1088] ;  /* 0x0010880001f67983 */ /* 0x000ee80000100a00 */
[----:B------:R-:W4:Y:S04]  /*2b130*/  LDL.64 R70, [R1+0x10c8] ;  /* 0x0010c80001467983 */ /* 0x000f280000100a00 */
[----:B------:R-:W5:Y:S04]  /*2b140*/  LDL.64 R68, [R1+0x1108] ;  /* 0x0011080001447983 */ /* 0x000f680000100a00 */
[----:B------:R-:W5:Y:S04]  /*2b150*/  LDL.64 R230, [R1+0x1148] ;  /* 0x0011480001e67983 */ /* 0x000f680000100a00 */
[----:B------:R-:W5:Y:S01]  /*2b160*/  LDL.64 R244, [R1+0x1188] ;  /* 0x0011880001f47983 */ /* 0x000f620000100a00 */
[----:B------:R-:W-:-:S02]  /*2b170*/  IMAD.MOV.U32 R229, RZ, RZ, R123 ;  /* 0x000000ffffe57224 */ /* 0x000fc400078e007b */
[----:B------:R-:W-:Y:S01]  /*2b180*/  IMAD.MOV.U32 R228, RZ, RZ, R122 ;  /* 0x000000ffffe47224 */ /* 0x000fe200078e007a */
[----:B------:R-:W5:Y:S04]  /*2b190*/  LDL.64 R226, [R1+0x1050] ;  /* 0x0010500001e27983 */ /* 0x000f680000100a00 */
[----:B------:R-:W5:Y:S04]  /*2b1a0*/  LDL.64 R224, [R1+0x1090] ;  /* 0x0010900001e07983 */ /* 0x000f680000100a00 */
[----:B------:R-:W5:Y:S01]  /*2b1b0*/  LDL.64 R126, [R1+0x10d0] ;  /* 0x0010d000017e7983 */ /* 0x000f620000100a00 */
[----:B------:R-:W-:Y:S01]  /*2b1c0*/  IADD3 R7, R9, 0x100000, RZ ;  /* 0x0010000009077810 */ /* 0x000fe20007ffe0ff */
[----:B------:R-:W-:Y:S01]  /*2b1d0*/  IMAD.SHL.U32 R32, R32, 0x4, RZ ;  /* 0x0000000420207824 */ /* 0x000fe200078e00ff */
[----:B------:R-:W-:Y:S01]  /*2b1e0*/  CS2R R84, SRZ ;  /* 0x0000000000547805 */ /* 0x000fe2000001ff00 */
[----:B------:R-:W0:Y:S01]  /*2b1f0*/  LDGDEPBAR ;  /* 0x00000000000079af */ /* 0x000e220000000000 */
[----:B------:R-:W-:Y:S01]  /*2b200*/  CS2R R86, SRZ ;  /* 0x0000000000567805 */ /* 0x000fe2000001ff00 */
[----:B------:R-:W-:Y:S01]  /*2b210*/  CS2R R88, SRZ ;  /* 0x0000000000587805 */ /* 0x000fe2000001ff00 */
[----:B------:R-:W-:Y:S01]  /*2b220*/  CS2R R90, SRZ ;  /* 0x00000000005a7805 */ /* 0x000fe2000001ff00 */
[----:B------:R-:W1:Y:S01]  /*2b230*/  S2R R123, SR_TID.X ;  /* 0x00000000007b7919 */ /* 0x000e620000002100 */
[----:B------:R-:W-:Y:S01]  /*2b240*/  CS2R R92, SRZ ;  /* 0x00000000005c7805 */ /* 0x000fe2000001ff00 */
[----:B------:R-:W-:Y:S01]  /*2b250*/  CS2R R94, SRZ ;  /* 0x00000000005e7805 */ /* 0x000fe2000001ff00 */
[----:B------:R-:W-:Y:S01]  /*2b260*/  CS2R R96, SRZ ;  /* 0x0000000000607805 */ /* 0x000fe2000001ff00 */
[----:B------:R1:W-:Y:S01]  /*2b270*/  STL [R1+0x200], RZ ;  /* 0x000200ff01007387 */ /* 0x0003e20000100800 */
        /* <DEDUP_REMOVED lines=19> */
[----:B-1----:R-:W-:Y:S01]  /*2b3b0*/  LOP3.LUT R123, R123, 0x7f, RZ, 0xc0, !PT ;  /* 0x0000007f7b7b7812 */ /* 0x002fe200078ec0ff */
[----:B------:R1:W-:Y:S01]  /*2b3c0*/  STL [R1+0x1f4], RZ ;  /* 0x0001f4ff01007387 */ /* 0x0003e20000100800 */
[----:B------:R-:W-:-:S02]  /*2b3d0*/  CS2R R82, SRZ ;  /* 0x0000000000527805 */ /* 0x000fc4000001ff00 */
[----:B------:R-:W-:Y:S01]  /*2b3e0*/  SHF.L.U32 R123, R123, 0x2, RZ ;  /* 0x000000027b7b7819 */ /* 0x000fe200000006ff */
[----:B------:R1:W-:Y:S03]  /*2b3f0*/  STL [R1+0x1f8], RZ ;  /* 0x0001f8ff01007387 */ /* 0x0003e60000100800 */
[----:B------:R-:W-:Y:S01]  /*2b400*/  LOP3.LUT R123, R123, 0x10, RZ, 0x3c, !PT ;  /* 0x000000107b7b7812 */ /* 0x000fe200078e3cff */
[----:B------:R1:W-:Y:S04]  /*2b410*/  STL [R1+0x1fc], RZ ;  /* 0x0001fcff01007387 */ /* 0x0003e80000100800 */
        /* <DEDUP_REMOVED lines=56> */
[----:B--2---:R2:W-:Y:S04]  /*2b7a0*/  LDGSTS.E [R6+0x18000], [R72.64], P4 ;  /* 0x1800000048067fae */ /* 0x0045e8000a121848 */
[----:B---3--:R3:W-:Y:S04]  /*2b7b0*/  LDGSTS.E [R5+0x19000], [R246.64], P4 ;  /* 0x19000000f6057fae */ /* 0x0087e8000a121848 */
[----:B----4-:R4:W-:Y:S01]  /*2b7c0*/  LDGSTS.E [R4+0x1a000], [R70.64], P4 ;  /* 0x1a00000046047fae */ /* 0x0109e2000a121848 */
[----:B--2---:R-:W-:-:S03]  /*2b7d0*/  IADD3 R6, R9, 0x100000, RZ ;  /* 0x0010000009067810 */ /* 0x004fc60007ffe0ff */
[----:B------:R1:W-:Y:S01]  /*2b7e0*/  STL [R1+0x20], RZ ;  /* 0x000020ff01007387 */ /* 0x0003e20000100800 */
[----:B------:R-:W-:Y:S01]  /*2b7f0*/  CS2R R72, SRZ ;  /* 0x0000000000487805 */ /* 0x000fe2000001ff00 */
[C---:B---3--:R-:W-:Y:S02]  /*2b800*/  IADD3 R5, R9.reuse, 0x100000, RZ ;  /* 0x0010000009057810 */ /* 0x048fe40007ffe0ff */
[----:B-----5:R2:W-:Y:S01]  /*2b810*/  LDGSTS.E [R6+0x1b000], [R68.64], P4 ;  /* 0x1b00000044067fae */ /* 0x0205e2000a121848 */
[----:B------:R-:W-:Y:S01]  /*2b820*/  CS2R R246, SRZ ;  /* 0x0000000000f67805 */ /* 0x000fe2000001ff00 */
[C---:B----4-:R-:W-:Y:S02]  /*2b830*/  IADD3 R4, R9.reuse, 0x100000, RZ ;  /* 0x0010000009047810 */ /* 0x050fe40007ffe0ff */
[----:B------:R3:W-:Y:S01]  /*2b840*/  LDGSTS.E [R5+0x1c000], [R230.64], P4 ;  /* 0x1c000000e6057fae */ /* 0x0007e2000a121848 */
[----:B------:R-:W-:Y:S01]  /*2b850*/  LOP3.LUT R9, R9, 0x70, RZ, 0x3c, !PT ;  /* 0x0000007009097812 */ /* 0x000fe200078e3cff */
[----:B------:R-:W-:-:S02]  /*2b860*/  CS2R R70, SRZ ;  /* 0x0000000000467805 */ /* 0x000fc4000001ff00 */
[----:B------:R4:W-:Y:S04]  /*2b870*/  LDGSTS.E [R4+0x1d000], [R244.64], P4 ;  /* 0x1d000000f4047fae */ /* 0x0009e8000a121848 */
[----:B------:R5:W-:Y:S01]  /*2b880*/  LDGSTS.E [R7+0x1e000], [R228.64], P4 ;  /* 0x1e000000e4077fae */ /* 0x000be2000a121848 */
[----:B--2---:R-:W-:-:S03]  /*2b890*/  CS2R R68, SRZ ;  /* 0x0000000000447805 */ /* 0x004fc6000001ff00 */
[----:B------:R2:W-:Y:S01]  /*2b8a0*/  LDGSTS.E [R6+0x1f000], [R120.64], P4 ;  /* 0x1f00000078067fae */ /* 0x0005e2000a121848 */
[C---:B---3--:R-:W-:Y:S01]  /*2b8b0*/  IADD3 R5, R123.reuse, 0x100000, RZ ;  /* 0x001000007b057810 */ /* 0x048fe20007ffe0ff */
[----:B------:R-:W-:Y:S01]  /*2b8c0*/  CS2R R230, SRZ ;  /* 0x0000000000e67805 */ /* 0x000fe2000001ff00 */
[C---:B----4-:R-:W-:Y:S01]  /*2b8d0*/  IADD3 R4, R123.reuse, 0x100000, RZ ;  /* 0x001000007b047810 */ /* 0x050fe20007ffe0ff */
[----:B------:R1:W-:Y:S01]  /*2b8e0*/  STL [R1+0x24], RZ ;  /* 0x000024ff01007387 */ /* 0x0003e20000100800 */
[----:B------:R-:W-:Y:S01]  /*2b8f0*/  CS2R R244, SRZ ;  /* 0x0000000000f47805 */ /* 0x000fe2000001ff00 */
[C---:B-----5:R-:W-:Y:S02]  /*2b900*/  IADD3 R7, R123.reuse, 0x100000, RZ ;  /* 0x001000007b077810 */ /* 0x060fe40007ffe0ff */
[----:B------:R3:W-:Y:S01]  /*2b910*/  LDGSTS.E [R4+0x18200], [R226.64], P4 ;  /* 0x18200000e2047fae */ /* 0x0007e2000a121848 */
[----:B------:R-:W-:Y:S01]  /*2b920*/  CS2R R228, SRZ ;  /* 0x0000000000e47805 */ /* 0x000fe2000001ff00 */
[----:B--2---:R-:W-:-:S02]  /*2b930*/  IADD3 R6, R123, 0x100000, RZ ;  /* 0x001000007b067810 */ /* 0x004fc40007ffe0ff */
[----:B------:R-:W2:Y:S01]  /*2b940*/  S2R R121, SR_TID.X ;  /* 0x0000000000797919 */ /* 0x000ea20000002100 */
[----:B------:R-:W-:-:S03]  /*2b950*/  CS2R R122, SRZ ;  /* 0x00000000007a7805 */ /* 0x000fc6000001ff00 */
[----:B------:R4:W-:Y:S04]  /*2b960*/  LDGSTS.E [R7+0x19200], [R224.64], P4 ;  /* 0x19200000e0077fae */ /* 0x0009e8000a121848 */
[----:B------:R5:W-:Y:S01]  /*2b970*/  LDGSTS.E [R6+0x1a200], [R126.64], P4 ;  /* 0x1a2000007e067fae */ /* 0x000be2000a121848 */
[----:B---3--:R-:W-:-:S03]  /*2b980*/  CS2R R226, SRZ ;  /* 0x0000000000e27805 */ /* 0x008fc6000001ff00 */
[----:B------:R3:W-:Y:S04]  /*2b990*/  LDGSTS.E [R5+0x1b200], [R124.64], P4 ;  /* 0x1b2000007c057fae */ /* 0x0007e8000a121848 */
[----:B------:R1:W-:Y:S01]  /*2b9a0*/  LDGSTS.E [R4+0x1c200], [R234.64], P4 ;  /* 0x1c200000ea047fae */ /* 0x0003e2000a121848 */
[----:B----4-:R-:W-:-:S03]  /*2b9b0*/  CS2R R224, SRZ ;  /* 0x0000000000e07805 */ /* 0x010fc6000001ff00 */
[----:B------:R4:W-:Y:S01]  /*2b9c0*/  LDGSTS.E [R6+0x1d200], [R232.64], P4 ;  /* 0x1d200000e8067fae */ /* 0x0009e2000a121848 */
[----:B-----5:R-:W-:Y:S01]  /*2b9d0*/  CS2R R126, SRZ ;  /* 0x00000000007e7805 */ /* 0x020fe2000001ff00 */
[----:B--2---:R-:W-:Y:S02]  /*2b9e0*/  LOP3.LUT R121, R121, 0x7f, RZ, 0xc0, !PT ;  /* 0x0000007f79797812 */ /* 0x004fe400078ec0ff */
[----:B------:R2:W-:Y:S01]  /*2b9f0*/  LDGSTS.E [R5+0x1e200], [R148.64], P4 ;  /* 0x1e20000094057fae */ /* 0x0005e2000a121848 */
[----:B---3--:R-:W-:Y:S01]  /*2ba00*/  CS2R R124, SRZ ;  /* 0x00000000007c7805 */ /* 0x008fe2000001ff00 */
[----:B-1----:R-:W-:Y:S01]  /*2ba10*/  CS2R R234, SRZ ;  /* 0x0000000000ea7805 */ /* 0x002fe2000001ff00 */
[----:B------:R-:W-:Y:S01]  /*2ba20*/  IMAD.SHL.U32 R120, R121, 0x4, RZ ;  /* 0x0000000479787824 */ /* 0x000fe200078e00ff */
[----:B------:R1:W-:Y:S01]  /*2ba30*/  LDGSTS.E [R4+0x1f200], [R150.64], P4 ;  /* 0x1f20000096047fae */ /* 0x0003e2000a121848 */
[----:B----4-:R-:W-:-:S03]  /*2ba40*/  CS2R R232, SRZ ;  /* 0x0000000000e87805 */ /* 0x010fc6000001ff00 */
[C---:B------:R-:W-:Y:S01]  /*2ba50*/  LOP3.LUT R121, R120.reuse, 0x20, RZ, 0x3c, !PT ;  /* 0x0000002078797812 */ /* 0x040fe200078e3cff */
[----:B------:R3:W-:Y:S01]  /*2ba60*/  STL [R1+0x28], RZ ;  /* 0x000028ff01007387 */ /* 0x0007e20000100800 */
[----:B------:R-:W-:Y:S01]  /*2ba70*/  LOP3.LUT R120, R120, 0x30, RZ, 0x3c, !PT ;  /* 0x0000003078787812 */ /* 0x000fe200078e3cff */
[----:B--2---:R-:W-:Y:S01]  /*2ba80*/  CS2R R148, SRZ ;  /* 0x0000000000947805 */ /* 0x004fe2000001ff00 */
[C---:B------:R-:W-:Y:S01]  /*2ba90*/  IADD3 R7, R121.reuse, 0x100000, RZ ;  /* 0x0010000079077810 */ /* 0x040fe20007ffe0ff */
[----:B------:R3:W-:Y:S01]  /*2baa0*/  STL [R1+0x2c], RZ ;  /* 0x00002cff01007387 */ /* 0x0007e20000100800 */
[C---:B------:R-:W-:Y:S02]  /*2bab0*/  IADD3 R6, R121.reuse, 0x100000, RZ ;  /* 0x0010000079067810 */ /* 0x040fe40007ffe0ff */
[C---:B-1----:R-:W-:Y:S01]  /*2bac0*/  IADD3 R4, R121.reuse, 0x100000, RZ ;  /* 0x0010000079047810 */ /* 0x042fe20007ffe0ff */
[----:B------:R1:W-:Y:S01]  /*2bad0*/  LDGSTS.E [R7+0x18400], [R152.64], P4 ;  /* 0x1840000098077fae */ /* 0x0003e2000a121848 */
[----:B------:R-:W-:Y:S01]  /*2bae0*/  IADD3 R5, R121, 0x100000, RZ ;  /* 0x0010000079057810 */ /* 0x000fe20007ffe0ff */
[----:B------:R-:W-:Y:S01]  /*2baf0*/  CS2R R150, SRZ ;  /* 0x0000000000967805 */ /* 0x000fe2000001ff00 */
[C---:B------:R-:W-:Y:S01]  /*2bb00*/  LOP3.LUT R121, R32.reuse, 0x40, RZ, 0x3c, !PT ;  /* 0x0000004020797812 */ /* 0x040fe200078e3cff */
[----:B------:R2:W-:Y:S01]  /*2bb10*/  LDGSTS.E [R6+0x19400], [R154.64], P4 ;  /* 0x194000009a067fae */ /* 0x0005e2000a121848 */
[----:B------:R-:W-:-:S03]  /*2bb20*/  LOP3.LUT R32, R32, 0x50, RZ, 0x3c, !PT ;  /* 0x0000005020207812 */ /* 0x000fc600078e3cff */
[----:B------:R4:W-:Y:S04]  /*2bb30*/  LDGSTS.E [R4+0x1a400], [R156.64], P4 ;  /* 0x1a4000009c047fae */ /* 0x0009e8000a121848 */
[----:B------:R5:W-:Y:S01]  /*2bb40*/  LDGSTS.E [R7+0x1b400], [R158.64], P4 ;  /* 0x1b4000009e077fae */ /* 0x000be2000a121848 */
[----:B-1----:R-:W-:-:S03]  /*2bb50*/  MOV R153, 0x7f ;  /* 0x0000007f00997802 */ /* 0x002fc60000000f00 */
[----:B------:R1:W-:Y:S01]  /*2bb60*/  LDGSTS.E [R6+0x1c400], [R160.64], P4 ;  /* 0x1c400000a0067fae */ /* 0x0003e2000a121848 */
[----:B------:R-:W-:Y:S01]  /*2bb70*/  IADD3 R153, R153, c[0x0][0x180], RZ ;  /* 0x0000600099997a10 */ /* 0x000fe20007ffe0ff */
[----:B--2---:R-:W-:Y:S02]  /*2bb80*/  CS2R R154, SRZ ;  /* 0x00000000009a7805 */ /* 0x004fe4000001ff00 */
[----:B------:R2:W-:Y:S01]  /*2bb90*/  LDGSTS.E [R5+0x1d400], [R162.64], P4 ;  /* 0x1d400000a2057fae */ /* 0x0005e2000a121848 */
[----:B------:R-:W-:Y:S01]  /*2bba0*/  ISETP.GE.AND P0, PT, R153, 0x80, PT ;  /* 0x000000809900780c */ /* 0x000fe20003f06270 */
[----:B----4-:R-:W-:Y:S01]  /*2bbb0*/  CS2R R156, SRZ ;  /* 0x00000000009c7805 */ /* 0x010fe2000001ff00 */
[----:B------:R-:W-:Y:S01]  /*2bbc0*/  CS2R R152, SRZ ;  /* 0x0000000000987805 */ /* 0x000fe2000001ff00 */
[----:B------:R4:W-:Y:S01]  /*2bbd0*/  LDGSTS.E [R4+0x1e400], [R164.64], P4 ;  /* 0x1e400000a4047fae */ /* 0x0009e2000a121848 */
[----:B-----5:R-:W-:Y:S01]  /*2bbe0*/  IADD3 R7, R120, 0x100000, RZ ;  /* 0x0010000078077810 */ /* 0x020fe20007ffe0ff */
[----:B------:R-:W-:-:S02]  /*2bbf0*/  CS2R R158, SRZ ;  /* 0x00000000009e7805 */ /* 0x000fc4000001ff00 */
[----:B------:R5:W-:Y:S01]  /*2bc00*/  LDGSTS.E [R6+0x1f400], [R166.64], P4 ;  /* 0x1f400000a6067fae */ /* 0x000be2000a121848 */
[----:B-1----:R-:W-:Y:S01]  /*2bc10*/  CS2R R160, SRZ ;  /* 0x0000000000a07805 */ /* 0x002fe2000001ff00 */
[C---:B--2---:R-:W-:Y:S02]  /*2bc20*/  IADD3 R5, R120.reuse, 0x100000, RZ ;  /* 0x0010000078057810 */ /* 0x044fe40007ffe0ff */
[----:B------:R3:W-:Y:S01]  /*2bc30*/  STL [R1], RZ ;  /* 0x000000ff01007387 */ /* 0x0007e20000100800 */
[----:B------:R-:W-:Y:S01]  /*2bc40*/  CS2R R162, SRZ ;  /* 0x0000000000a27805 */ /* 0x000fe2000001ff00 */
[C---:B----4-:R-:W-:Y:S02]  /*2bc50*/  IADD3 R4, R120.reuse, 0x100000, RZ ;  /* 0x0010000078047810 */ /* 0x050fe40007ffe0ff */
[----:B------:R1:W-:Y:S01]  /*2bc60*/  LDGSTS.E [R5+0x18600], [R168.64], P4 ;  /* 0x18600000a8057fae */ /* 0x0003e2000a121848 */
[----:B------:R-:W-:Y:S01]  /*2bc70*/  CS2R R164, SRZ ;  /* 0x0000000000a47805 */ /* 0x000fe2000001ff00 */
[----:B-----5:R-:W-:-:S02]  /*2bc80*/  IADD3 R6, R120, 0x100000, RZ ;  /* 0x0010000078067810 */ /* 0x020fc40007ffe0ff */
[----:B------:R2:W-:Y:S01]  /*2bc90*/  LDGSTS.E [R4+0x19600], [R170.64], P4 ;  /* 0x19600000aa047fae */ /* 0x0005e2000a121848 */
[----:B------:R-:W-:-:S03]  /*2bca0*/  CS2R R166, SRZ ;  /* 0x0000000000a67805 */ /* 0x000fc6000001ff00 */
[----:B------:R4:W-:Y:S04]  /*2bcb0*/  LDGSTS.E [R7+0x1a600], [R172.64], P4 ;  /* 0x1a600000ac077fae */ /* 0x0009e8000a121848 */
[----:B------:R5:W-:Y:S01]  /*2bcc0*/  LDGSTS.E [R6+0x1b600], [R174.64], P4 ;  /* 0x1b600000ae067fae */ /* 0x000be2000a121848 */
[----:B-1----:R-:W-:-:S03]  /*2bcd0*/  CS2R R168, SRZ ;  /* 0x0000000000a87805 */ /* 0x002fc6000001ff00 */
[----:B------:R1:W-:Y:S01]  /*2bce0*/  LDGSTS.E [R4+0x1c600], [R176.64], P4 ;  /* 0x1c600000b0047fae */ /* 0x0003e2000a121848 */
[----:B--2---:R-:W-:-:S03]  /*2bcf0*/  CS2R R170, SRZ ;  /* 0x0000000000aa7805 */ /* 0x004fc6000001ff00 */
[----:B------:R2:W-:Y:S01]  /*2bd00*/  LDGSTS.E [R7+0x1d600], [R178.64], P4 ;  /* 0x1d600000b2077fae */ /* 0x0005e2000a121848 */
[----:B----4-:R-:W-:-:S03]  /*2bd10*/  CS2R R172, SRZ ;  /* 0x0000000000ac7805 */ /* 0x010fc6000001ff00 */
[----:B------:R4:W-:Y:S01]  /*2bd20*/  LDGSTS.E [R6+0x1e600], [R180.64], P4 ;  /* 0x1e600000b4067fae */ /* 0x0009e2000a121848 */
[----:B-----5:R-:W-:Y:S01]  /*2bd30*/  CS2R R174, SRZ ;  /* 0x0000000000ae7805 */ /* 0x020fe2000001ff00 */
[C---:B-1----:R-:W-:Y:S02]  /*2bd40*/  IADD3 R4, R121.reuse, 0x100000, RZ ;  /* 0x0010000079047810 */ /* 0x042fe40007ffe0ff */
[----:B------:R1:W-:Y:S01]  /*2bd50*/  LDGSTS.E [R5+0x1f600], [R182.64], P4 ;  /* 0x1f600000b6057fae */ /* 0x0003e2000a121848 */
[----:B------:R-:W-:Y:S01]  /*2bd60*/  CS2R R176, SRZ ;  /* 0x0000000000b07805 */ /* 0x000fe2000001ff00 */
[C---:B--2---:R-:W-:Y:S02]  /*2bd70*/  IADD3 R7, R121.reuse, 0x100000, RZ ;  /* 0x0010000079077810 */ /* 0x044fe40007ffe0ff */
[----:B------:R2:W-:Y:S01]  /*2bd80*/  LDGSTS.E [R4+0x18800], [R184.64], P4 ;  /* 0x18800000b8047fae */ /* 0x0005e2000a121848 */
[----:B------:R-:W-:Y:S01]  /*2bd90*/  CS2R R178, SRZ ;  /* 0x0000000000b27805 */ /* 0x000fe2000001ff00 */
[----:B----4-:R-:W-:-:S02]  /*2bda0*/  IADD3 R6, R121, 0x100000, RZ ;  /* 0x0010000079067810 */ /* 0x010fc40007ffe0ff */
[----:B------:R3:W-:Y:S01]  /*2bdb0*/  STL [R1+0x4], RZ ;  /* 0x000004ff01007387 */ /* 0x0007e20000100800 */
[----:B------:R-:W-:Y:S01]  /*2bdc0*/  CS2R R180, SRZ ;  /* 0x0000000000b47805 */ /* 0x000fe2000001ff00 */
[----:B-1----:R-:W-:Y:S02]  /*2bdd0*/  IADD3 R5, R121, 0x100000, RZ ;  /* 0x0010000079057810 */ /* 0x002fe40007ffe0ff */
[----:B------:R1:W-:Y:S01]  /*2bde0*/  LDGSTS.E [R6+0x19800], [R186.64], P4 ;  /* 0x19800000ba067fae */ /* 0x0003e2000a121848 */
[----:B------:R-:W-:Y:S01]  /*2bdf0*/  CS2R R120, SRZ ;  /* 0x0000000000787805 */ /* 0x000fe2000001ff00 */
[----:B------:R-:W-:Y:S01]  /*2be00*/  CS2R R182, SRZ ;  /* 0x0000000000b67805 */ /* 0x000fe2000001ff00 */
[----:B--2---:R-:W-:Y:S01]  /*2be10*/  CS2R R184, SRZ ;  /* 0x0000000000b87805 */ /* 0x004fe2000001ff00 */
[----:B------:R2:W-:Y:S04]  /*2be20*/  LDGSTS.E [R5+0x1a800], [R188.64], P4 ;  /* 0x1a800000bc057fae */ /* 0x0005e8000a121848 */
[----:B------:R4:W-:Y:S04]  /*2be30*/  LDGSTS.E [R4+0x1b800], [R190.64], P4 ;  /* 0x1b800000be047fae */ /* 0x0009e8000a121848 */
[----:B------:R5:W-:Y:S01]  /*2be40*/  LDGSTS.E [R7+0x1c800], [R192.64], P4 ;  /* 0x1c800000c0077fae */ /* 0x000be2000a121848 */
[----:B-1----:R-:W-:-:S03]  /*2be50*/  CS2R R186, SRZ ;  /* 0x0000000000ba7805 */ /* 0x002fc6000001ff00 */
[----:B------:R1:W-:Y:S01]  /*2be60*/  LDGSTS.E [R6+0x1d800], [R194.64], P4 ;  /* 0x1d800000c2067fae */ /* 0x0003e2000a121848 */
[----:B--2---:R-:W-:Y:S01]  /*2be70*/  IADD3 R5, R32, 0x100000, RZ ;  /* 0x0010000020057810 */ /* 0x004fe20007ffe0ff */
[----:B------:R-:W-:Y:S02]  /*2be80*/  CS2R R188, SRZ ;  /* 0x0000000000bc7805 */ /* 0x000fe4000001ff00 */
[----:B------:R2:W-:Y:S01]  /*2be90*/  LDGSTS.E [R4+0x1e800], [R196.64], P4 ;  /* 0x1e800000c4047fae */ /* 0x0005e2000a121848 */
[----:B----4-:R-:W-:-:S03]  /*2bea0*/  CS2R R190, SRZ ;  /* 0x0000000000be7805 */ /* 0x010fc6000001ff00 */
[----:B------:R4:W-:Y:S01]  /*2beb0*/  LDGSTS.E [R7+0x1f800], [R198.64], P4 ;  /* 0x1f800000c6077fae */ /* 0x0009e2000a121848 */
[----:B-----5:R-:W-:Y:S01]  /*2bec0*/  CS2R R192, SRZ ;  /* 0x0000000000c07805 */ /* 0x020fe2000001ff00 */
[C---:B-1----:R-:W-:Y:S02]  /*2bed0*/  IADD3 R6, R32.reuse, 0x100000, RZ ;  /* 0x0010000020067810 */ /* 0x042fe40007ffe0ff */
[----:B------:R3:W-:Y:S01]  /*2bee0*/  STL [R1+0x8], RZ ;  /* 0x000008ff01007387 */ /* 0x0007e20000100800 */
[----:B------:R-:W-:Y:S01]  /*2bef0*/  CS2R R194, SRZ ;  /* 0x0000000000c27805 */ /* 0x000fe2000001ff00 */
[C---:B--2---:R-:W-:Y:S02]  /*2bf00*/  IADD3 R4, R32.reuse, 0x100000, RZ ;  /* 0x0010000020047810 */ /* 0x044fe40007ffe0ff */
[----:B------:R1:W-:Y:S01]  /*2bf10*/  LDGSTS.E [R6+0x18a00], [R200.64], P4 ;  /* 0x18a00000c8067fae */ /* 0x0003e2000a121848 */
[----:B------:R-:W-:Y:S01]  /*2bf20*/  CS2R R196, SRZ ;  /* 0x0000000000c47805 */ /* 0x000fe2000001ff00 */
[----:B----4-:R-:W-:-:S02]  /*2bf30*/  IADD3 R7, R32, 0x100000, RZ ;  /* 0x0010000020077810 */ /* 0x010fc40007ffe0ff */
        /* <DEDUP_REMOVED lines=10> */
[----:B-----5:R-:W-:-:S03]  /*2bfe0*/  CS2R R206, SRZ ;  /* 0x0000000000ce7805 */ /* 0x020fc6000001ff00 */
[----:B------:R5:W-:Y:S01]  /*2bff0*/  LDGSTS.E [R6+0x1fa00], [R214.64], P4 ;  /* 0x1fa00000d6067fae */ /* 0x000be2000a121848 */
[C---:B-1----:R-:W-:Y:S01]  /*2c000*/  IADD3 R5, R33.reuse, 0x100000, RZ ;  /* 0x0010000021057810 */ /* 0x042fe20007ffe0ff */
[----:B------:R-:W-:Y:S01]  /*2c010*/  CS2R R208, SRZ ;  /* 0x0000000000d07805 */ /* 0x000fe2000001ff00 */
[C---:B--2---:R-:W-:Y:S01]  /*2c020*/  IADD3 R4, R33.reuse, 0x100000, RZ ;  /* 0x0010000021047810 */ /* 0x044fe20007ffe0ff */
[----:B------:R3:W-:Y:S01]  /*2c030*/  STL [R1+0xc], RZ ;  /* 0x00000cff01007387 */ /* 0x0007e20000100800 */
[----:B------:R-:W-:Y:S01]  /*2c040*/  CS2R R210, SRZ ;  /* 0x0000000000d27805 */ /* 0x000fe2000001ff00 */
[C---:B----4-:R-:W-:Y:S02]  /*2c050*/  IADD3 R7, R33.reuse, 0x100000, RZ ;  /* 0x0010000021077810 */ /* 0x050fe40007ffe0ff */
[----:B------:R1:W-:Y:S01]  /*2c060*/  LDGSTS.E [R4+0x18c00], [R216.64], P4 ;  /* 0x18c00000d8047fae */ /* 0x0003e2000a121848 */
[----:B------:R-:W-:Y:S01]  /*2c070*/  CS2R R212, SRZ ;  /* 0x0000000000d47805 */ /* 0x000fe2000001ff00 */
[----:B-----5:R-:W-:-:S02]  /*2c080*/  IADD3 R6, R33, 0x100000, RZ ;  /* 0x0010000021067810 */ /* 0x020fc40007ffe0ff */
[----:B------:R2:W-:Y:S01]  /*2c090*/  LDGSTS.E [R7+0x19c00], [R218.64], P4 ;  /* 0x19c00000da077fae */ /* 0x0005e2000a121848 */
[----:B------:R-:W-:Y:S01]  /*2c0a0*/  CS2R R32, SRZ ;  /* 0x0000000000207805 */ /* 0x000fe2000001ff00 */
[----:B------:R-:W-:Y:S02]  /*2c0b0*/  CS2R R214, SRZ ;  /* 0x0000000000d67805 */ /* 0x000fe4000001ff00 */
        /* <DEDUP_REMOVED lines=9> */
[----:B-----5:R-:W-:-:S03]  /*2c150*/  CS2R R222, SRZ ;  /* 0x0000000000de7805 */ /* 0x020fc6000001ff00 */
[----:B------:R5:W-:Y:S01]  /*2c160*/  LDGSTS.E [R4+0x1fc00], [R26.64], P4 ;  /* 0x1fc000001a047fae */ /* 0x000be2000a121848 */
[----:B-1----:R-:W-:Y:S01]  /*2c170*/  CS2R R34, SRZ ;  /* 0x0000000000227805 */ /* 0x002fe2000001ff00 */
[C---:B--2---:R-:W-:Y:S02]  /*2c180*/  IADD3 R6, R9.reuse, 0x100000, RZ ;  /* 0x0010000009067810 */ /* 0x044fe40007ffe0ff */
[----:B------:R1:W-:Y:S01]  /*2c190*/  LDGSTS.E [R7+0x18e00], [R24.64], P4 ;  /* 0x18e0000018077fae */ /* 0x0003e2000a121848 */
[----:B------:R-:W-:Y:S01]  /*2c1a0*/  CS2R R30, SRZ ;  /* 0x00000000001e7805 */ /* 0x000fe2000001ff00 */
[C---:B----4-:R-:W-:Y:S02]  /*2c1b0*/  IADD3 R5, R9.reuse, 0x100000, RZ ;  /* 0x0010000009057810 */ /* 0x050fe40007ffe0ff */
[----:B------:R2:W-:Y:S01]  /*2c1c0*/  LDGSTS.E [R6+0x19e00], [R22.64], P4 ;  /* 0x19e0000016067fae */ /* 0x0005e2000a121848 */
[----:B------:R-:W-:Y:S01]  /*2c1d0*/  CS2R R28, SRZ ;  /* 0x00000000001c7805 */ /* 0x000fe2000001ff00 */
[----:B-----5:R-:W-:Y:S01]  /*2c1e0*/  IADD3 R4, R9, 0x100000, RZ ;  /* 0x0010000009047810 */ /* 0x020fe20007ffe0ff */
[----:B------:R-:W-:Y:S01]  /*2c1f0*/  CS2R R26, SRZ ;  /* 0x00000000001a7805 */ /* 0x000fe2000001ff00 */
[----:B------:R-:W-:-:S03]  /*2c200*/  CS2R R8, SRZ ;  /* 0x0000000000087805 */ /* 0x000fc6000001ff00 */
[----:B------:R4:W-:Y:S01]  /*2c210*/  LDGSTS.E [R4+0x1ae00], [R20.64], P4 ;  /* 0x1ae0000014047fae */ /* 0x0009e2000a121848 */
[----:B-1----:R-:W-:-:S03]  /*2c220*/  CS2R R24, SRZ ;  /* 0x0000000000187805 */ /* 0x002fc6000001ff00 */
[----:B------:R1:W-:Y:S01]  /*2c230*/  LDGSTS.E [R7+0x1be00], [R18.64], P4 ;  /* 0x1be0000012077fae */ /* 0x0003e2000a121848 */
[----:B--2---:R-:W-:-:S03]  /*2c240*/  CS2R R22, SRZ ;  /* 0x0000000000167805 */ /* 0x004fc6000001ff00 */
[----:B------:R2:W-:Y:S04]  /*2c250*/  LDGSTS.E [R6+0x1ce00], [R16.64], P4 ;  /* 0x1ce0000010067fae */ /* 0x0005e8000a121848 */
[----:B------:R5:W-:Y:S01]  /*2c260*/  LDGSTS.E [R5+0x1de00], [R14.64], P4 ;  /* 0x1de000000e057fae */ /* 0x000be2000a121848 */
[----:B----4-:R-:W-:-:S03]  /*2c270*/  CS2R R20, SRZ ;  /* 0x0000000000147805 */ /* 0x010fc6000001ff00 */
[----:B------:R4:W-:Y:S01]  /*2c280*/  LDGSTS.E [R4+0x1ee00], [R12.64], P4 ;  /* 0x1ee000000c047fae */ /* 0x0009e2000a121848 */
[----:B-1----:R-:W-:-:S03]  /*2c290*/  CS2R R18, SRZ ;  /* 0x0000000000127805 */ /* 0x002fc6000001ff00 */
[----:B------:R1:W-:Y:S01]  /*2c2a0*/  LDGSTS.E [R6+0x1fe00], [R10.64], P4 ;  /* 0x1fe000000a067fae */ /* 0x0003e2000a121848 */
[----:B--2---:R-:W-:-:S03]  /*2c2b0*/  CS2R R16, SRZ ;  /* 0x0000000000107805 */ /* 0x004fc6000001ff00 */
[----:B------:R-:W0:Y:S01]  /*2c2c0*/  LDGDEPBAR ;  /* 0x00000000000079af */ /* 0x000e220000000000 */
[----:B-----5:R-:W-:Y:S01]  /*2c2d0*/  CS2R R14, SRZ ;  /* 0x00000000000e7805 */ /* 0x020fe2000001ff00 */
[----:B----4-:R-:W-:Y:S01]  /*2c2e0*/  CS2R R12, SRZ ;  /* 0x00000000000c7805 */ /* 0x010fe2000001ff00 */
[----:B------:R-:W-:Y:S01]  /*2c2f0*/  CS2R R4, SRZ ;  /* 0x0000000000047805 */ /* 0x000fe2000001ff00 */
[----:B-1----:R-:W-:Y:S01]  /*2c300*/  CS2R R10, SRZ ;  /* 0x00000000000a7805 */ /* 0x002fe2000001ff00 */
[----:B------:R-:W-:Y:S01]  /*2c310*/  CS2R R6, SRZ ;  /* 0x0000000000067805 */ /* 0x000fe2000001ff00 */
[----:B------:R-:W-:Y:S05]  /*2c320*/  @!P0 BRA `(.L_x_0) ;  /* 0x00037b8000008947 */ /* 0x000fea0003800000 */
[----:B---3--:R-:W2:Y:S04]  /*2c330*/  LDL.LU.64 R154, [R1+0x470] ;  /* 0x00047000019a7983 */ /* 0x008ea80000300a00 */
[----:B------:R-:W3:Y:S04]  /*2c340*/  LDL.LU.64 R230, [R1+0x468] ;  /* 0x0004680001e67983 */ /* 0x000ee80000300a00 */
[----:B------:R-:W4:Y:S04]  /*2c350*/  LDL.LU.64 R244, [R1+0x460] ;  /* 0x0004600001f47983 */ /* 0x000f280000300a00 */
[----:B------:R-:W5:Y:S04]  /*2c360*/  LDL.LU.64 R246, [R1+0x458] ;  /* 0x0004580001f67983 */ /* 0x000f680000300a00 */
[----:B------:R-:W3:Y:S04]  /*2c370*/  LDL.LU.64 R232, [R1+0x450] ;  /* 0x0004500001e87983 */ /* 0x000ee80000300a00 */
[----:B------:R-:W3:Y:S04]  /*2c380*/  LDL.LU.64 R234, [R1+0x448] ;  /* 0x0004480001ea7983 */ /* 0x000ee80000300a00 */
[----:B------:R-:W4:Y:S04]  /*2c390*/  LDL.LU.64 R216, [R1+0x440] ;  /* 0x0004400001d87983 */ /* 0x000f280000300a00 */
[----:B------:R-:W4:Y:S04]  /*2c3a0*/  LDL.LU.64 R218, [R1+0x438] ;  /* 0x0004380001da7983 */ /* 0x000f280000300a00 */
[----:B------:R-:W4:Y:S04]  /*2c3b0*/  LDL.LU.64 R196, [R1+0x430] ;  /* 0x0004300001c47983 */ /* 0x000f280000300a00 */
[----:B------:R-:W4:Y:S04]  /*2c3c0*/  LDL.LU.64 R198, [R1+0x428] ;  /* 0x0004280001c67983 */ /* 0x000f280000300a00 */
[----:B------:R-:W4:Y:S04]  /*2c3d0*/  LDL.LU.64 R228, [R1+0x420] ;  /* 0x0004200001e47983 */ /* 0x000f280000300a00 */
[----:B--2---:R1:W-:Y:S01]  /*2c3e0*/  STL [R1+0x15bc], R154 ;  /* 0x0015bc9a01007387 */ /* 0x0043e20000100800 */
[----:B------:R-:W-:-:S03]  /*2c3f0*/  IMAD.MOV.U32 R4, RZ, RZ, R155 ;  /* 0x000000ffff047224 */ /* 0x000fc600078e009b */
[----:B-1----:R-:W2:Y:S04]  /*2c400*/  LDL.LU.64 R154, [R1+0x418] ;  /* 0x00041800019a7983 */ /* 0x002ea80000300a00 */
[----:B------:R1:W-:Y:S04]  /*2c410*/  STL [R1+0x15b4], R4 ;  /* 0x0015b40401007387 */ /* 0x0003e80000100800 */
[----:B---3--:R3:W-:Y:S01]  /*2c420*/  STL [R1+0x15b8], R230 ;  /* 0x0015b8e601007387 */ /* 0x0087e20000100800 */
[----:B-1----:R-:W-:-:S03]  /*2c430*/  IMAD.MOV.U32 R4, RZ, RZ, R231 ;  /* 0x000000ffff047224 */ /* 0x002fc600078e00e7 */
[----:B---3--:R-:W3:Y:S04]  /*2c440*/  LDL.LU.64 R230, [R1+0x258] ;  /* 0x0002580001e67983 */ /* 0x008ee80000300a00 */
[----:B------:R1:W-:Y:S04]  /*2c450*/  STL [R1+0x15ac], R4 ;  /* 0x0015ac0401007387 */ /* 0x0003e80000100800 */
[----:B----4-:R4:W-:Y:S01]  /*2c460*/  STL [R1+0x15b0], R244 ;  /* 0x0015b0f401007387 */ /* 0x0109e20000100800 */
[----:B-1----:R-:W-:-:S03]  /*2c470*/  MOV R4, R245 ;  /* 0x000000f500047202 */ /* 0x002fc60000000f00 */
[----:B----4-:R-:W4:Y:S04]  /*2c480*/  LDL.LU.64 R244, [R1+0x250] ;  /* 0x0002500001f47983 */ /* 0x010f280000300a00 */
[----:B------:R1:W-:Y:S04]  /*2c490*/  STL [R1+0x15a4], R4 ;  /* 0x0015a40401007387 */ /* 0x0003e80000100800 */
[----:B-----5:R5:W-:Y:S01]  /*2c4a0*/  STL [R1+0x15a8], R246 ;  /* 0x0015a8f601007387 */ /* 0x020be20000100800 */
[----:B-1----:R-:W-:-:S03]  /*2c4b0*/  IMAD.MOV.U32 R4, RZ, RZ, R247 ;  /* 0x000000ffff047224 */ /* 0x002fc600078e00f7 */
[----:B-----5:R-:W5:Y:S04]  /*2c4c0*/  LDL.LU.64 R246, [R1+0x248] ;  /* 0x0002480001f67983 */ /* 0x020f680000300a00 */
[----:B------:R1:W-:Y:S04]  /*2c4d0*/  STL [R1+0x159c], R4 ;  /* 0x00159c0401007387 */ /* 0x0003e80000100800 */
[----:B------:R1:W-:Y:S02]  /*2c4e0*/  STL [R1+0x15a0], R232 ;  /* 0x0015a0e801007387 */ /* 0x0003e40000100800 */
[----:B-1----:R-:W-:-:S02]  /*2c4f0*/  IMAD.MOV.U32 R4, RZ, RZ, R233 ;  /* 0x000000ffff047224 */ /* 0x002fc400078e00e9 */
[----:B------:R-:W5:Y:S04]  /*2c500*/  LDL.LU.64 R232, [R1+0x240] ;  /* 0x0002400001e87983 */ /* 0x000f680000300a00 */
[----:B------:R1:W-:Y:S04]  /*2c510*/  STL [R1+0x1594], R4 ;  /* 0x0015940401007387 */ /* 0x0003e80000100800 */
[----:B------:R1:W-:Y:S02]  /*2c520*/  STL [R1+0x1598], R234 ;  /* 0x001598ea01007387 */ /* 0x0003e40000100800 */
[----:B-1----:R-:W-:-:S02]  /*2c530*/  MOV R4, R235 ;  /* 0x000000eb00047202 */ /* 0x002fc40000000f00 */
[----:B------:R-:W5:Y:S04]  /*2c540*/  LDL.LU.64 R234, [R1+0x410] ;  /* 0x0004100001ea7983 */ /* 0x000f680000300a00 */
[----:B------:R1:W-:Y:S04]  /*2c550*/  STL [R1+0x158c], R4 ;  /* 0x00158c0401007387 */ /* 0x0003e80000100800 */
[----:B------:R1:W-:Y:S02]  /*2c560*/  STL [R1+0x1590], R216 ;  /* 0x001590d801007387 */ /* 0x0003e40000100800 */
[----:B-1----:R-:W-:-:S02]  /*2c570*/  IMAD.MOV.U32 R4, RZ, RZ, R217 ;  /* 0x000000ffff047224 */ /* 0x002fc400078e00d9 */
[----:B------:R-:W5:Y:S04]  /*2c580*/  LDL.LU.64 R216, [R1+0x408] ;  /* 0x0004080001d87983 */ /* 0x000f680000300a00 */
        /* <DEDUP_REMOVED lines=17> */
[----:B--2---:R2:W-:Y:S01]  /*2c6a0*/  STL [R1+0x1568], R154 ;  /* 0x0015689a01007387 */ /* 0x0045e20000100800 */
[----:B-1----:R-:W-:-:S03]  /*2c6b0*/  MOV R4, R155 ;  /* 0x0000009b00047202 */ /* 0x002fc60000000f00 */
[----:B--2---:R-:W2:Y:S04]  /*2c6c0*/  LDL.LU.64 R154, [R1+0x3e0] ;  /* 0x0003e000019a7983 */ /* 0x004ea80000300a00 */
[----:B------:R1:W-:Y:S04]  /*2c6d0*/  STL [R1+0x155c], R4 ;  /* 0x00155c0401007387 */ /* 0x0003e80000100800 */
[----:B---3--:R3:W-:Y:S01]  /*2c6e0*/  STL [R1+0x1560], R230 ;  /* 0x001560e601007387 */ /* 0x0087e20000100800 */
[----:B-1----:R-:W-:-:S03]  /*2c6f0*/  IMAD.MOV.U32 R4, RZ, RZ, R231 ;  /* 0x000000ffff047224 */ /* 0x002fc600078e00e7 */
[----:B---3--:R-:W3:Y:S04]  /*2c700*/  LDL.LU.64 R230, [R1+0x3d8] ;  /* 0x0003d80001e67983 */ /* 0x008ee80000300a00 */
[----:B------:R1:W-:Y:S04]  /*2c710*/  STL [R1+0x1554], R4 ;  /* 0x0015540401007387 */ /* 0x0003e80000100800 */
[----:B----4-:R4:W-:Y:S01]  /*2c720*/  STL [R1+0x1558], R244 ;  /* 0x001558f401007387 */ /* 0x0109e20000100800 */
[----:B-1----:R-:W-:-:S03]  /*2c730*/  IMAD.MOV.U32 R4, RZ, RZ, R245 ;  /* 0x000000ffff047224 */ /* 0x002fc600078e00f5 */
[----:B----4-:R-:W4:Y:S04]  /*2c740*/  LDL.LU.64 R244, [R1+0x3d0] ;  /* 0x0003d00001f47983 */ /* 0x010f280000300a00 */
[----:B------:R1:W-:Y:S04]  /*2c750*/  STL [R1+0x154c], R4 ;  /* 0x00154c0401007387 */ /* 0x0003e80000100800 */
[----:B-----5:R5:W-:Y:S01]  /*2c760*/  STL [R1+0x1550], R246 ;  /* 0x001550f601007387 */ /* 0x020be20000100800 */
[----:B-1----:R-:W-:-:S03]  /*2c770*/  MOV R4, R247 ;  /* 0x000000f700047202 */ /* 0x002fc60000000f00 */
[----:B-----5:R-:W5:Y:S04]  /*2c780*/  LDL.LU.64 R246, [R1+0x3c8] ;  /* 0x0003c80001f67983 */ /* 0x020f680000300a00 */
        /* <DEDUP_REMOVED lines=29> */
[----:B--2---:R2:W-:Y:S01]  /*2c960*/  STL [R1+0x1510], R154 ;  /* 0x0015109a01007387 */ /* 0x0045e20000100800 */
[----:B-1----:R-:W-:-:S03]  /*2c970*/  IMAD.MOV.U32 R4, RZ, RZ, R155 ;  /* 0x000000ffff047224 */ /* 0x002fc600078e009b */
[----:B--2---:R-:W2:Y:S04]  /*2c980*/  LDL.LU.64 R154, [R1+0x3a8] ;  /* 0x0003a800019a7983 */ /* 0x004ea80000300a00 */
[----:B------:R1:W-:Y:S04]  /*2c990*/  STL [R1+0x1504], R4 ;  /* 0x0015040401007387 */ /* 0x0003e80000100800 */
[----:B---3--:R3:W-:Y:S01]  /*2c9a0*/  STL [R1+0x1508], R230 ;  /* 0x001508e601007387 */ /* 0x0087e20000100800 */
[----:B-1----:R-:W-:-:S03]  /*2c9b0*/  MOV R4, R231 ;  /* 0x000000e700047202 */ /* 0x002fc60000000f00 */
[----:B---3--:R-:W3:Y:S04]  /*2c9c0*/  LDL.LU.64 R230, [R1+0x3a0] ;  /* 0x0003a00001e67983 */ /* 0x008ee80000300a00 */
[----:B------:R1:W-:Y:S04]  /*2c9d0*/  STL [R1+0x14fc], R4 ;  /* 0x0014fc0401007387 */ /* 0x0003e80000100800 */
[----:B----4-:R4:W-:Y:S01]  /*2c9e0*/  STL [R1+0x1500], R244 ;  /* 0x001500f401007387 */ /* 0x0109e20000100800 */
[----:B-1----:R-:W-:-:S03]  /*2c9f0*/  IMAD.MOV.U32 R4, RZ, RZ, R245 ;  /* 0x000000ffff047224 */ /* 0x002fc600078e00f5 */
[----:B----4-:R-:W4:Y:S04]  /*2ca00*/  LDL.LU.64 R244, [R1+0x390] ;  /* 0x0003900001f47983 */ /* 0x010f280000300a00 */
[----:B------:R1:W-:Y:S04]  /*2ca10*/  STL [R1+0x14f4], R4 ;  /* 0x0014f40401007387 */ /* 0x0003e80000100800 */
[----:B-----5:R5:W-:Y:S01]  /*2ca20*/  STL [R1+0x14f8], R246 ;  /* 0x0014f8f601007387 */ /* 0x020be20000100800 */
[----:B-1----:R-:W-:-:S03]  /*2ca30*/  IMAD.MOV.U32 R4, RZ, RZ, R247 ;  /* 0x000000ffff047224 */ /* 0x002fc600078e00f7 */
[----:B-----5:R-:W5:Y:S04]  /*2ca40*/  LDL.LU.64 R246, [R1+0x388] ;  /* 0x0003880001f67983 */ /* 0x020f680000300a00 */
        /* <DEDUP_REMOVED lines=29> */
[----:B--2---:R2:W-:Y:S01]  /*2cc20*/  STL [R1+0x14b8], R154 ;  /* 0x0014b89a01007387 */ /* 0x0045e20000100800 */
[----:B-1----:R-:W-:-:S03]  /*2cc30*/  IMAD.MOV.U32 R4, RZ, RZ, R155 ;  /* 0x000000ffff047224 */ /* 0x002fc600078e009b */
[----:B--2---:R-:W2:Y:S04]  /*2cc40*/  LDL.LU.64 R154, [R1+0x218] ;  /* 0x00021800019a7983 */ /* 0x004ea80000300a00 */
        /* <DEDUP_REMOVED lines=217> */
[----:B--2---:R-:W-:Y:S01]  /*2d9e0*/  STL [R1+0x1324], R154 ;  /* 0x0013249a01007387 */ /* 0x004fe20000100800 */
[----:B-1----:R-:W-:-:S03]  /*2d9f0*/  IMAD.MOV.U32 R4, RZ, RZ, R155 ;  /* 0x000000ffff047224 */ /* 0x002fc600078e009b */
[----:B------:R-:W2:Y:S04]  /*2da00*/  LDL.LU.64 R152, [R1+0x7f8] ;  /* 0x0007f80001987983 */ /* 0x000ea80000300a00 */
[----:B------:R1:W-:Y:S04]  /*2da10*/  STL [R1+0x1320], R4 ;  /* 0x0013200401007387 */ /* 0x0003e80000100800 */
[----:B---3--:R3:W-:Y:S01]  /*2da20*/  STL [R1+0x132c], R230 ;  /* 0x00132ce601007387 */ /* 0x0087e20000100800 */
[----:B-1----:R-:W-:-:S03]  /*2da30*/  MOV R4, R231 ;  /* 0x000000e700047202 */ /* 0x002fc60000000f00 */
[----:B------:R-:W2:Y:S04]  /*2da40*/  LDL.LU.64 R154, [R1+0x800] ;  /* 0x00080000019a7983 */ /* 0x000ea80000300a00 */
[----:B------:R1:W-:Y:S04]  /*2da50*/  STL [R1+0x1328], R4 ;  /* 0x0013280401007387 */ /* 0x0003e80000100800 */
[----:B----4-:R4:W-:Y:S04]  /*2da60*/  STL [R1+0x1334], R244 ;  /* 0x001334f401007387 */ /* 0x0109e80000100800 */
[----:B---3--:R-:W3:Y:S01]  /*2da70*/  LDL.LU.64 R230, [R1+0x808] ;  /* 0x0008080001e67983 */ /* 0x008ee20000300a00 */
[----:B-1----:R-:W-:-:S03]  /*2da80*/  IMAD.MOV.U32 R4, RZ, RZ, R245 ;  /* 0x000000ffff047224 */ /* 0x002fc600078e00f5 */
[----:B-----5:R-:W-:Y:S04]  /*2da90*/  STL [R1+0x133c], R246 ;  /* 0x00133cf601007387 */ /* 0x020fe80000100800 */
[----:B------:R1:W-:Y:S04]  /*2daa0*/  STL [R1+0x1330], R4 ;  /* 0x0013300401007387 */ /* 0x0003e80000100800 */
[----:B----4-:R-:W4:Y:S01]  /*2dab0*/  LDL.LU.64 R244, [R1+0x810] ;  /* 0x0008100001f47983 */ /* 0x010f220000300a00 */
[----:B-1----:R-:W-:-:S03]  /*2dac0*/  IMAD.MOV.U32 R4, RZ, RZ, R247 ;  /* 0x000000ffff047224 */ /* 0x002fc600078e00f7 */
[----:B------:R-:W-:Y:S04]  /*2dad0*/  STL [R1+0x1340], R232 ;  /* 0x001340e801007387 */ /* 0x000fe80000100800 */
[----:B------:R1:W-:Y:S04]  /*2dae0*/  STL [R1+0x1338], R4 ;  /* 0x0013380401007387 */ /* 0x0003e80000100800 */
[----:B------:R-:W5:Y:S01]  /*2daf0*/  LDL.LU.64 R246, [R1+0x818] ;  /* 0x0008180001f67983 */ /* 0x000f620000300a00 */
[----:B-1----:R-:W-:-:S03]  /*2db00*/  MOV R4, R233 ;  /* 0x000000e900047202 */ /* 0x002fc60000000f00 */
[----:B------:R-:W-:Y:S04]  /*2db10*/  STL [R1+0x12d8], R234 ;  /* 0x0012d8ea01007387 */ /* 0x000fe80000100800 */
[----:B------:R1:W-:Y:S04]  /*2db20*/  STL [R1+0x12d4], R4 ;  /* 0x0012d40401007387 */ /* 0x0003e80000100800 */
[----:B------:R-:W5:Y:S01]  /*2db30*/  LDL.LU.64 R232, [R1+0x7d0] ;  /* 0x0007d00001e87983 */ /* 0x000f620000300a00 */
[----:B-1----:R-:W-:-:S03]  /*2db40*/  IMAD.MOV.U32 R4, RZ, RZ, R235 ;  /* 0x000000ffff047224 */ /* 0x002fc600078e00eb */
[----:B------:R-:W-:Y:S04]  /*2db50*/  STL [R1+0x12d0], R216 ;  /* 0x0012d0d801007387 */ /* 0x000fe80000100800 */
[----:B------:R1:W-:Y:S04]  /*2db60*/  STL [R1+0x12cc], R4 ;  /* 0x0012cc0401007387 */ /* 0x0003e80000100800 */
[----:B------:R-:W5:Y:S01]  /*2db70*/  LDL.LU.64 R234, [R1+0x7d8] ;  /* 0x0007d80001ea7983 */ /* 0x000f620000300a00 */
        /* <DEDUP_REMOVED lines=17> */
[----:B--2---:R-:W-:Y:S04]  /*2dc90*/  STL [R1+0x127c], R152 ;  /* 0x00127c9801007387 */ /* 0x004fe80000100800 */
[----:B------:R1:W-:Y:S04]  /*2dca0*/  STL [R1+0x1270], R4 ;  /* 0x0012700401007387 */ /* 0x0003e80000100800 */
[----:B------:R-:W2:Y:S01]  /*2dcb0*/  LDL.LU.64 R228, [R1+0x148] ;  /* 0x0001480001e47983 */ /* 0x000ea20000300a00 */
[----:B-1----:R-:W-:-:S03]  /*2dcc0*/  IMAD.MOV.U32 R4, RZ, RZ, R153 ;  /* 0x000000ffff047224 */ /* 0x002fc600078e0099 */
[----:B------:R-:W-:Y:S04]  /*2dcd0*/  STL [R1+0x1284], R154 ;  /* 0x0012849a01007387 */ /* 0x000fe80000100800 */
[----:B------:R1:W-:Y:S02]  /*2dce0*/  STL [R1+0x1278], R4 ;  /* 0x0012780401007387 */ /* 0x0003e40000100800 */
[----:B-1----:R-:W-:Y:S02]  /*2dcf0*/  IMAD.MOV.U32 R4, RZ, RZ, R155 ;  /* 0x000000ffff047224 */ /* 0x002fe400078e009b */
[----:B---3--:R-:W-:Y:S04]  /*2dd00*/  STL [R1+0x128c], R230 ;  /* 0x00128ce601007387 */ /* 0x008fe80000100800 */
[----:B------:R1:W-:Y:S02]  /*2dd10*/  STL [R1+0x1280], R4 ;  /* 0x0012800401007387 */ /* 0x0003e40000100800 */
[----:B-1----:R-:W-:-:S02]  /*2dd20*/  MOV R4, R231 ;  /* 0x000000e700047202 */ /* 0x002fc40000000f00 */
[----:B------:R-:W3:Y:S04]  /*2dd30*/  LDL.LU.64 R230, [R1+0x820] ;  /* 0x0008200001e67983 */ /* 0x000ee80000300a00 */
        /* <DEDUP_REMOVED lines=17> */
[----:B------:R1:W-:Y:S04]  /*2de50*/  STL [R1+0x12b4], R216 ;  /* 0x0012b4d801007387 */ /* 0x0003e80000100800 */
[----:B------:R-:W5:Y:S01]  /*2de60*/  LDL.LU.64 R154, [R1+0x848] ;  /* 0x00084800019a7983 */ /* 0x000f620000300a00 */
[----:B-1----:R-:W-:-:S05]  /*2de70*/  IMAD.MOV.U32 R4, RZ, RZ, R217 ;  /* 0x000000ffff047224 */ /* 0x002fca00078e00d9 */
[----:B------:R1:W-:Y:S04]  /*2de80*/  STL [R1+0x12b0], R4 ;  /* 0x0012b00401007387 */ /* 0x0003e80000100800 */
[----:B------:R-:W-:Y:S04]  /*2de90*/  STL [R1+0x12bc], R218 ;  /* 0x0012bcda01007387 */ /* 0x000fe80000100800 */
[----:B------:R-:W5:Y:S01]  /*2dea0*/  LDL.LU.64 R216, [R1+0x850] ;  /* 0x0008500001d87983 */ /* 0x000f620000300a00 */
[----:B-1----:R-:W-:-:S05]  /*2deb0*/  MOV R4, R219 ;  /* 0x000000db00047202 */ /* 0x002fca0000000f00 */
[----:B------:R1:W-:Y:S04]  /*2dec0*/  STL [R1+0x12b8], R4 ;  /* 0x0012b80401007387 */ /* 0x0003e80000100800 */
[----:B------:R-:W-:Y:S01]  /*2ded0*/  STL [R1+0x12c0], R196 ;  /* 0x0012c0c401007387 */ /* 0x000fe20000100800 */
[----:B-1----:R-:W-:-:S03]  /*2dee0*/  IMAD.MOV.U32 R4, RZ, RZ, R197 ;  /* 0x000000ffff047224 */ /* 0x002fc600078e00c5 */
[----:B------:R-:W5:Y:S04]  /*2def0*/  LDL.LU.64 R218, [R1+0x858] ;  /* 0x0008580001da7983 */ /* 0x000f680000300a00 */
[----:B------:R1:W-:Y:S04]  /*2df00*/  STL [R1+0x1254], R4 ;  /* 0x0012540401007387 */ /* 0x0003e80000100800 */
[----:B------:R1:W-:Y:S02]  /*2df10*/  STL [R1+0x1258], R198 ;  /* 0x001258c601007387 */ /* 0x0003e40000100800 */
[----:B-1----:R-:W-:-:S02]  /*2df20*/  IMAD.MOV.U32 R4, RZ, RZ, R199 ;  /* 0x000000ffff047224 */ /* 0x002fc400078e00c7 */
[----:B------:R-:W5:Y:S04]  /*2df30*/  LDL.LU.64 R198, [R1+0x760] ;  /* 0x0007600001c67983 */ /* 0x000f680000300a00 */
[----:B------:R2:W-:Y:S02]  /*2df40*/  STL [R1+0x124c], R4 ;  /* 0x00124c0401007387 */ /* 0x0005e40000100800 */
[----:B--2---:R-:W-:Y:S02]  /*2df50*/  MOV R4, R229 ;  /* 0x000000e500047202 */ /* 0x004fe40000000f00 */
[----:B------:R1:W-:Y:S04]  /*2df60*/  STL [R1+0x1250], R228 ;  /* 0x001250e401007387 */ /* 0x0003e80000100800 */
[----:B-1----:R-:W2:Y:S04]  /*2df70*/  LDL.LU.64 R228, [R1+0x750] ;  /* 0x0007500001e47983 */ /* 0x002ea80000300a00 */
[----:B------:R-:W-:Y:S04]  /*2df80*/  STL [R1+0x1244], R4 ;  /* 0x0012440401007387 */ /* 0x000fe80000100800 */
[----:B------:R1:W-:Y:S04]  /*2df90*/  STL [R1+0x1248], R2 ;  /* 0x0012480201007387 */ /* 0x0003e80000100800 */
[----:B------:R-:W-:Y:S04]  /*2dfa0*/  STL [R1+0x3a0], R3 ;  /* 0x0003a00301007387 */ /* 0x000fe80000100800 */
[----:B------:R-:W2:Y:S04]  /*2dfb0*/  LDL.LU.64 R196, [R1+0x748] ;  /* 0x0007480001c47983 */ /* 0x000ea80000300a00 */
        /* <DEDUP_REMOVED lines=40> */
[----:B------:R1:W-:Y:S02]  /*2e240*/  STL [R1+0x3f8], R196 ;  /* 0x0003f8c401007387 */ /* 0x0003e40000100800 */
[----:B-1----:R-:W-:-:S02]  /*2e250*/  IMAD.MOV.U32 R2, RZ, RZ, R197 ;  /* 0x000000ffff027224 */ /* 0x002fc400078e00c5 */
[----:B------:R-:W2:Y:S04]  /*2e260*/  LDL.LU.64 R196, [R1+0x898] ;  /* 0x0008980001c47983 */ /* 0x000ea80000300a00 */
        /* <DEDUP_REMOVED lines=41> */
[----:B------:R1:W-:Y:S02]  /*2e500*/  STL [R1+0x450], R196 ;  /* 0x000450c401007387 */ /* 0x0003e40000100800 */
[----:B-1----:R-:W-:-:S02]  /*2e510*/  IMAD.MOV.U32 R2, RZ, RZ, R197 ;  /* 0x000000ffff027224 */ /* 0x002fc400078e00c5 */
[----:B------:R-:W2:Y:S04]  /*2e520*/  LDL.LU.64 R196, [R1+0x938] ;  /* 0x0009380001c47983 */ /* 0x000ea80000300a00 */
        /* <DEDUP_REMOVED lines=41> */
[----:B------:R1:W-:Y:S02]  /*2e7c0*/  STL [R1+0x4a8], R196 ;  /* 0x0004a8c401007387 */ /* 0x0003e40000100800 */
[----:B-1----:R-:W-:-:S02]  /*2e7d0*/  MOV R2, R197 ;  /* 0x000000c500027202 */ /* 0x002fc40000000f00 */
[----:B------:R-:W2:Y:S04]  /*2e7e0*/  LDL.LU.64 R196, [R1+0x698] ;  /* 0x0006980001c47983 */ /* 0x000ea80000300a00 */
        /* <DEDUP_REMOVED lines=339> */
[----:B------:R-:W5:Y:S04]  /*2fd20*/  LDL.64 R218, [R1+0x15c0] ;  /* 0x0015c00001da7983 */ /* 0x000f680000100a00 */
[----:B------:R1:W-:Y:S04]  /*2fd30*/  STL [R1+0x76c], R2 ;  /* 0x00076c0201007387 */ /* 0x0003e80000100800 */
[----:B------:R1:W-:Y:S02]  /*2fd40*/  STL [R1+0x778], R198 ;  /* 0x000778c601007387 */ /* 0x0003e40000100800 */
[----:B-1----:R-:W-:-:S02]  /*2fd50*/  IMAD.MOV.U32 R2, RZ, RZ, R199 ;  /* 0x000000ffff027224 */ /* 0x002fc400078e00c7 */
[----:B------:R-:W5:Y:S04]  /*2fd60*/  LDL.64 R198, [R1+0x15c8] ;  /* 0x0015c80001c67983 */ /* 0x000f680000100a00 */
[----:B------:R1:W-:Y:S04]  /*2fd70*/  STL [R1+0x774], R2 ;  /* 0x0007740201007387 */ /* 0x0003e80000100800 */
[----:B--2---:R2:W-:Y:S01]  /*2fd80*/  STL [R1+0x780], R228 ;  /* 0x000780e401007387 */ /* 0x0045e20000100800 */
[----:B-1----:R-:W-:-:S03]  /*2fd90*/  MOV R2, R229 ;  /* 0x000000e500027202 */ /* 0x002fc60000000f00 */
[----:B--2---:R-:W2:Y:S04]  /*2fda0*/  LDL.64 R228, [R1+0x15d0] ;  /* 0x0015d00001e47983 */ /* 0x004ea80000100a00 */
        /* <DEDUP_REMOVED lines=33> */
[----:B------:R-:W-:Y:S04]  /*2ffc0*/  STL [R1+0x7c8], R218 ;  /* 0x0007c8da01007387 */ /* 0x000fe80000100800 */
[----:B------:R-:W5:Y:S01]  /*2ffd0*/  LDL.LU.64 R152, [R1+0xa20] ;  /* 0x000a200001987983 */ /* 0x000f620000300a00 */
[----:B-1----:R-:W-:-:S05]  /*2ffe0*/  MOV R2, R219 ;  /* 0x000000db00027202 */ /* 0x002fca0000000f00 */
[----:B------:R1:W-:Y:S04]  /*2fff0*/  STL [R1+0x7c4], R2 ;  /* 0x0007c40201007387 */ /* 0x0003e80000100800 */
[----:B------:R1:W-:Y:S02]  /*30000*/  STL [R1+0x7d0], R198 ;  /* 0x0007d0c601007387 */ /* 0x0003e40000100800 */
[----:B-1----:R-:W-:Y:S02]  /*30010*/  IMAD.MOV.U32 R2, RZ, RZ, R199 ;  /* 0x000000ffff027224 */ /* 0x002fe400078e00c7 */
[----:B------:R-:W5:Y:S04]  /*30020*/  LDL.LU.64 R198, [R1+0x38] ;  /* 0x0000380001c67983 */ /* 0x000f680000300a00 */
[----:B------:R2:W-:Y:S02]  /*30030*/  STL [R1+0x7cc], R2 ;  /* 0x0007cc0201007387 */ /* 0x0005e40000100800 */
[----:B--2---:R-:W-:-:S02]  /*30040*/  IMAD.MOV.U32 R2, RZ, RZ, R229 ;  /* 0x000000ffff027224 */ /* 0x004fc400078e00e5 */
[----:B------:R1:W-:Y:S04]  /*30050*/  STL [R1+0x7d8], R228 ;  /* 0x0007d8e401007387 */ /* 0x0003e80000100800 */
[----:B-1----:R-:W2:Y:S04]  /*30060*/  LDL.LU.64 R228, [R1+0x30] ;  /* 0x0000300001e47983 */ /* 0x002ea80000300a00 */
[----:B------:R1:W-:Y:S04]  /*30070*/  STL [R1+0x7d4], R2 ;  /* 0x0007d40201007387 */ /* 0x0003e80000100800 */
[----:B------:R3:W-:Y:S04]  /*30080*/  STL [R1+0x7e0], R196 ;  /* 0x0007e0c401007387 */ /* 0x0007e80000100800 */
[----:B------:R-:W2:Y:S01]  /*30090*/  LDL.LU.64 R218, [R1+0x8c0] ;  /* 0x0008c00001da7983 */ /* 0x000ea20000300a00 */
[----:B-1----:R-:W-:-:S03]  /*300a0*/  MOV R2, R197 ;  /* 0x000000c500027202 */ /* 0x002fc60000000f00 */
[----:B---3--:R-:W-:Y:S04]  /*300b0*/  STL [R1+0x7e8], R230 ;  /* 0x0007e8e601007387 */ /* 0x008fe80000100800 */
[----:B------:R1:W-:Y:S04]  /*300c0*/  STL [R1+0x7dc], R2 ;  /* 0x0007dc0201007387 */ /* 0x0003e80000100800 */
[----:B------:R-:W3:Y:S01]  /*300d0*/  LDL.LU.64 R196, [R1+0x8c8] ;  /* 0x0008c80001c47983 */ /* 0x000ee20000300a00 */
[----:B-1----:R-:W-:-:S03]  /*300e0*/  IMAD.MOV.U32 R2, RZ, RZ, R231 ;  /* 0x000000ffff027224 */ /* 0x002fc600078e00e7 */
[----:B----4-:R-:W-:Y:S04]  /*300f0*/  STL [R1+0x7f0], R244 ;  /* 0x0007f0f401007387 */ /* 0x010fe80000100800 */
[----:B------:R1:W-:Y:S04]  /*30100*/  STL [R1+0x7e4], R2 ;  /* 0x0007e40201007387 */ /* 0x0003e80000100800 */
[----:B------:R-:W4:Y:S01]  /*30110*/  LDL.LU.64 R230, [R1+0x15e0] ;  /* 0x0015e00001e67983 */ /* 0x000f220000300a00 */
[----:B-1----:R-:W-:-:S03]  /*30120*/  IMAD.MOV.U32 R2, RZ, RZ, R245 ;  /* 0x000000ffff027224 */ /* 0x002fc600078e00f5 */
[----:B-----5:R-:W-:Y:S04]  /*30130*/  STL [R1+0x7f8], R246 ;  /* 0x0007f8f601007387 */ /* 0x020fe80000100800 */
        /* <DEDUP_REMOVED lines=24> */
[----:B------:R1:W-:Y:S02]  /*302c0*/  STL [R1+0x81c], R2 ;  /* 0x00081c0201007387 */ /* 0x0003e40000100800 */
[----:B-1----:R-:W-:Y:S02]  /*302d0*/  MOV R2, R199 ;  /* 0x000000c700027202 */ /* 0x002fe40000000f00 */
[----:B------:R-:W5:Y:S04]  /*302e0*/  LDL.LU.64 R198, [R1+0xc18] ;  /* 0x000c180001c67983 */ /* 0x000f680000300a00 */
[----:B------:R2:W-:Y:S02]  /*302f0*/  STL [R1+0x824], R2 ;  /* 0x0008240201007387 */ /* 0x0005e40000100800 */
[----:B--2---:R-:W-:-:S02]  /*30300*/  IMAD.MOV.U32 R2, RZ, RZ, R229 ;  /* 0x000000ffff027224 */ /* 0x004fc400078e00e5 */
[----:B------:R1:W-:Y:S04]  /*30310*/  STL [R1+0x830], R228 ;  /* 0x000830e401007387 */ /* 0x0003e80000100800 */
[----:B------:R-:W-:Y:S04]  /*30320*/  STL [R1+0x838], R218 ;  /* 0x000838da01007387 */ /* 0x000fe80000100800 */
[----:B------:R2:W-:Y:S04]  /*30330*/  STL [R1+0x82c], R2 ;  /* 0x00082c0201007387 */ /* 0x0005e80000100800 */
[----:B-1----:R-:W5:Y:S01]  /*30340*/  LDL.LU.64 R228, [R1+0xa90] ;  /* 0x000a900001e47983 */ /* 0x002f620000300a00 */
[----:B--2---:R-:W-:-:S03]  /*30350*/  IMAD.MOV.U32 R2, RZ, RZ, R219 ;  /* 0x000000ffff027224 */ /* 0x004fc600078e00db */
[----:B---3--:R-:W-:Y:S04]  /*30360*/  STL [R1+0x840], R196 ;  /* 0x000840c401007387 */ /* 0x008fe80000100800 */
[----:B------:R1:W-:Y:S04]  /*30370*/  STL [R1+0x834], R2 ;  /* 0x0008340201007387 */ /* 0x0003e80000100800 */
[----:B------:R-:W2:Y:S01]  /*30380*/  LDL.LU.64 R218, [R1+0xaa0] ;  /* 0x000aa00001da7983 */ /* 0x000ea20000300a00 */
[----:B-1----:R-:W-:-:S03]  /*30390*/  MOV R2, R197 ;  /* 0x000000c500027202 */ /* 0x002fc60000000f00 */
[----:B----4-:R-:W-:Y:S04]  /*303a0*/  STL [R1+0x848], R230 ;  /* 0x000848e601007387 */ /* 0x010fe80000100800 */
[----:B------:R1:W-:Y:S04]  /*303b0*/  STL [R1+0x83c], R2 ;  /* 0x00083c0201007387 */ /* 0x0003e80000100800 */
[----:B------:R-:W3:Y:S01]  /*303c0*/  LDL.LU.64 R196, [R1+0xae0] ;  /* 0x000ae00001c47983 */ /* 0x000ee20000300a00 */
[----:B-1----:R-:W-:-:S03]  /*303d0*/  IMAD.MOV.U32 R2, RZ, RZ, R231 ;  /* 0x000000ffff027224 */ /* 0x002fc600078e00e7 */
[----:B-----5:R-:W-:Y:S04]  /*303e0*/  STL [R1+0x850], R244 ;  /* 0x000850f401007387 */ /* 0x020fe80000100800 */
[----:B------:R1:W-:Y:S04]  /*303f0*/  STL [R1+0x844], R2 ;  /* 0x0008440201007387 */ /* 0x0003e80000100800 */
[----:B------:R-:W4:Y:S01]  /*30400*/  LDL.LU.64 R230, [R1+0xae8] ;  /* 0x000ae80001e67983 */ /* 0x000f220000300a00 */
        /* <DEDUP_REMOVED lines=19> */
[----:B------:R-:W5:Y:S04]  /*30540*/  LDL.LU.64 R152, [R1+0x1600] ;  /* 0x0016000001987983 */ /* 0x000f680000300a00 */
[----:B------:R-:W5:Y:S01]  /*30550*/  LDL.LU.64 R154, [R1+0x1608] ;  /* 0x00160800019a7983 */ /* 0x000f620000300a00 */
[----:B-1----:R-:W-:-:S05]  /*30560*/  IMAD.MOV.U32 R2, RZ, RZ, R217 ;  /* 0x000000ffff027224 */ /* 0x002fca00078e00d9 */
[----:B------:R1:W-:Y:S04]  /*30570*/  STL [R1+0x874], R2 ;  /* 0x0008740201007387 */ /* 0x0003e80000100800 */
[----:B------:R1:W-:Y:S04]  /*30580*/  STL [R1+0x880], R198 ;  /* 0x000880c601007387 */ /* 0x0003e80000100800 */
[----:B------:R-:W5:Y:S01]  /*30590*/  LDL.LU.64 R216, [R1+0x1610] ;  /* 0x0016100001d87983 */ /* 0x000f620000300a00 */
[----:B-1----:R-:W-:-:S03]  /*305a0*/  IMAD.MOV.U32 R2, RZ, RZ, R199 ;  /* 0x000000ffff027224 */ /* 0x002fc600078e00c7 */
        /* <DEDUP_REMOVED lines=34> */
[----:B------:R-:W-:Y:S01]  /*307d0*/  STL [R1+0x8c8], R152 ;  /* 0x0008c89801007387 */ /* 0x000fe20000100800 */
[----:B-1----:R-:W-:-:S03]  /*307e0*/  IMAD.MOV.U32 R2, RZ, RZ, R153 ;  /* 0x000000ffff027224 */ /* 0x002fc600078e0099 */
[----:B------:R-:W-:Y:S04]  /*307f0*/  STL [R1+0x8d0], R154 ;  /* 0x0008d09a01007387 */ /* 0x000fe80000100800 */
[----:B------:R1:W-:Y:S02]  /*30800*/  STL [R1+0x8c4], R2 ;  /* 0x0008c40201007387 */ /* 0x0003e40000100800 */
[----:B-1----:R-:W-:Y:S02]  /*30810*/  MOV R2, R155 ;  /* 0x0000009b00027202 */ /* 0x002fe40000000f00 */
[----:B------:R-:W-:Y:S04]  /*30820*/  STL [R1+0x8d8], R216 ;  /* 0x0008d8d801007387 */ /* 0x000fe80000100800 */
[----:B------:R1:W-:Y:S04]  /*30830*/  STL [R1+0x8cc], R2 ;  /* 0x0008cc0201007387 */ /* 0x0003e80000100800 */
[----:B------:R-:W-:Y:S01]  /*30840*/  STL [R1+0x8e0], R198 ;  /* 0x0008e0c601007387 */ /* 0x000fe20000100800 */
[----:B-1----:R-:W-:-:S05]  /*30850*/  IMAD.MOV.U32 R2, RZ, RZ, R217 ;  /* 0x000000ffff027224 */ /* 0x002fca00078e00d9 */
[----:B------:R1:W-:Y:S02]  /*30860*/  STL [R1+0x8d4], R2 ;  /* 0x0008d40201007387 */ /* 0x0003e40000100800 */
[----:B-1----:R-:W-:Y:S02]  /*30870*/  IMAD.MOV.U32 R2, RZ, RZ, R199 ;  /* 0x000000ffff027224 */ /* 0x002fe400078e00c7 */
[----:B------:R-:W5:Y:S04]  /*30880*/  LDL.LU.64 R198, [R1+0x940] ;  /* 0x0009400001c67983 */ /* 0x000f680000300a00 */
[----:B------:R1:W-:Y:S04]  /*30890*/  STL [R1+0x8dc], R2 ;  /* 0x0008dc0201007387 */ /* 0x0003e80000100800 */
[----:B------:R1:W-:Y:S02]  /*308a0*/  STL [R1+0x8e8], R228 ;  /* 0x0008e8e401007387 */ /* 0x0003e40000100800 */
[----:B-1----:R-:W-:-:S02]  /*308b0*/  MOV R2, R229 ;  /* 0x000000e500027202 */ /* 0x002fc40000000f00 */
[----:B------:R-:W5:Y:S04]  /*308c0*/  LDL.LU.64 R228, [R1+0x978] ;  /* 0x0009780001e47983 */ /* 0x000f680000300a00 */
[----:B------:R1:W-:Y:S04]  /*308d0*/  STL [R1+0x8e4], R2 ;  /* 0x0008e40201007387 */ /* 0x0003e80000100800 */
[----:B--2---:R-:W-:Y:S01]  /*308e0*/  STL [R1+0x8f0], R218 ;  /* 0x0008f0da01007387 */ /* 0x004fe20000100800 */
[----:B-1----:R-:W-:-:S03]  /*308f0*/  IMAD.MOV.U32 R2, RZ, RZ, R219 ;  /* 0x000000ffff027224 */ /* 0x002fc600078e00db */
[----:B------:R-:W2:Y:S04]  /*30900*/  LDL.LU.64 R216, [R1+0x1620] ;  /* 0x0016200001d87983 */ /* 0x000ea80000300a00 */
[----:B------:R1:W-:Y:S04]  /*30910*/  STL [R1+0x8ec], R2 ;  /* 0x0008ec0201007387 */ /* 0x0003e80000100800 */
[----:B---3--:R-:W-:Y:S04]  /*30920*/  STL [R1+0x8f8], R196 ;  /* 0x0008f8c401007387 */ /* 0x008fe80000100800 */
[----:B------:R-:W3:Y:S01]  /*30930*/  LDL.LU.64 R154, [R1+0x1238] ;  /* 0x00123800019a7983 */ /* 0x000ee20000300a00 */
[----:B-1----:R-:W-:-:S05]  /*30940*/  IMAD.MOV.U32 R2, RZ, RZ, R197 ;  /* 0x000000ffff027224 */ /* 0x002fca00078e00c5 */
        /* <DEDUP_REMOVED lines=21> */
[----:B------:R-:W-:Y:S04]  /*30aa0*/  STL [R1+0x928], R250 ;  /* 0x000928fa01007387 */ /* 0x000fe80000100800 */
[----:B------:R-:W-:Y:S04]  /*30ab0*/  STL [R1+0x924], R251 ;  /* 0x000924fb01007387 */ /* 0x000fe80000100800 */
[----:B------:R-:W5:Y:S04]  /*30ac0*/  LDL.LU.64 R218, [R1+0xce8] ;  /* 0x000ce80001da7983 */ /* 0x000f680000300a00 */
[----:B------:R-:W-:Y:S04]  /*30ad0*/  STL [R1+0x930], R248 ;  /* 0x000930f801007387 */ /* 0x000fe80000100800 */
[----:B------:R-:W-:Y:S04]  /*30ae0*/  STL [R1+0x92c], R249 ;  /* 0x00092cf901007387 */ /* 0x000fe80000100800 */
[----:B------:R-:W5:Y:S04]  /*30af0*/  LDL.LU.64 R196, [R1+0xb40] ;  /* 0x000b400001c47983 */ /* 0x000f680000300a00 */
[----:B------:R1:W-:Y:S02]  /*30b00*/  STL [R1+0x938], R198 ;  /* 0x000938c601007387 */ /* 0x0003e40000100800 */
[----:B-1----:R-:W-:-:S02]  /*30b10*/  IMAD.MOV.U32 R2, RZ, RZ, R199 ;  /* 0x000000ffff027224 */ /* 0x002fc400078e00c7 */
[----:B------:R-:W5:Y:S04]  /*30b20*/  LDL.LU.64 R198, [R1+0xb48] ;  /* 0x000b480001c67983 */ /* 0x000f680000300a00 */
[----:B------:R1:W-:Y:S04]  /*30b30*/  STL [R1+0x934], R2 ;  /* 0x0009340201007387 */ /* 0x0003e80000100800 */
[----:B------:R2:W-:Y:S01]  /*30b40*/  STL [R1+0x940], R228 ;  /* 0x000940e401007387 */ /* 0x0005e20000100800 */
        /* <DEDUP_REMOVED lines=51> */
[----:B---3--:R-:W-:Y:S04]  /*30e80*/  STL [R1+0x9a8], R154 ;  /* 0x0009a89a01007387 */ /* 0x008fe80000100800 */
[----:B------:R-:W3:Y:S01]  /*30e90*/  LDL.LU.64 R152, [R1+0xe08] ;  /* 0x000e080001987983 */ /* 0x000ee20000300a00 */
[----:B-1----:R-:W-:-:S05]  /*30ea0*/  IMAD.MOV.U32 R2, RZ, RZ, R155 ;  /* 0x000000ffff027224 */ /* 0x002fca00078e009b */
        /* <DEDUP_REMOVED lines=29> */
[----:B------:R-:W-:Y:S01]  /*31080*/  STL [R1+0x9e8], R198 ;  /* 0x0009e8c601007387 */ /* 0x000fe20000100800 */
[----:B-1----:R-:W-:-:S03]  /*31090*/  MOV R2, R199 ;  /* 0x000000c700027202 */ /* 0x002fc60000000f00 */
[----:B------:R-:W5:Y:S04]  /*310a0*/  LDL.LU.64 R154, [R1+0xa68] ;  /* 0x000a6800019a7983 */ /* 0x000f680000300a00 */
[----:B------:R1:W-:Y:S04]  /*310b0*/  STL [R1+0x9e4], R2 ;  /* 0x0009e40201007387 */ /* 0x0003e80000100800 */
[----:B--2---:R2:W-:Y:S01]  /*310c0*/  STL [R1+0x9f0], R228 ;  /* 0x0009f0e401007387 */ /* 0x0045e20000100800 */
[----:B-1----:R-:W-:-:S03]  /*310d0*/  IMAD.MOV.U32 R2, RZ, RZ, R229 ;  /* 0x000000ffff027224 */ /* 0x002fc600078e00e5 */
[----:B------:R-:W5:Y:S04]  /*310e0*/  LDL.LU.64 R198, [R1+0x1200] ;  /* 0x0012000001c67983 */ /* 0x000f680000300a00 */
[----:B------:R-:W-:Y:S04]  /*310f0*/  STL [R1+0x9f8], R216 ;  /* 0x0009f8d801007387 */ /* 0x000fe80000100800 */
[----:B------:R1:W-:Y:S04]  /*31100*/  STL [R1+0x9ec], R2 ;  /* 0x0009ec0201007387 */ /* 0x0003e80000100800 */
[----:B--2---:R-:W2:Y:S01]  /*31110*/  LDL.LU.64 R228, [R1+0x11f8] ;  /* 0x0011f80001e47983 */ /* 0x004ea20000300a00 */
[----:B-1----:R-:W-:-:S03]  /*31120*/  IMAD.MOV.U32 R2, RZ, RZ, R217 ;  /* 0x000000ffff027224 */ /* 0x002fc600078e00d9 */
[----:B---3--:R-:W-:Y:S04]  /*31130*/  STL [R1+0xa00], R152 ;  /* 0x000a009801007387 */ /* 0x008fe80000100800 */
[----:B------:R1:W-:Y:S04]  /*31140*/  STL [R1+0x9f4], R2 ;  /* 0x0009f40201007387 */ /* 0x0003e80000100800 */
[----:B------:R-:W3:Y:S01]  /*31150*/  LDL.LU.64 R216, [R1+0x11f0] ;  /* 0x0011f00001d87983 */ /* 0x000ee20000300a00 */
[----:B-1----:R-:W-:-:S03]  /*31160*/  MOV R2, R153 ;  /* 0x0000009900027202 */ /* 0x002fc60000000f00 */
[----:B----4-:R-:W-:Y:S04]  /*31170*/  STL [R1+0xa08], R230 ;  /* 0x000a08e601007387 */ /* 0x010fe80000100800 */
[----:B------:R1:W-:Y:S02]  /*31180*/  STL [R1+0x9fc], R2 ;  /* 0x0009fc0201007387 */ /* 0x0003e40000100800 */
[----:B-1----:R-:W-:Y:S02]  /*31190*/  IMAD.MOV.U32 R2, RZ, RZ, R231 ;  /* 0x000000ffff027224 */ /* 0x002fe400078e00e7 */
[----:B------:R-:W4:Y:S04]  /*311a0*/  LDL.LU.64 R230, [R1+0x11e8] ;  /* 0x0011e80001e67983 */ /* 0x000f280000300a00 */
        /* <DEDUP_REMOVED lines=35> */
[----:B---3--:R-:W-:Y:S04]  /*313e0*/  STL [R1+0xa58], R216 ;  /* 0x000a58d801007387 */ /* 0x008fe80000100800 */
[----:B------:R1:W-:Y:S04]  /*313f0*/  STL [R1+0xa4c], R2 ;  /* 0x000a4c0201007387 */ /* 0x0003e80000100800 */
[----:B------:R-:W3:Y:S04]  /*31400*/  LDL.LU.64 R228, [R1+0xab0] ;  /* 0x000ab00001e47983 */ /* 0x000ee80000300a00 */
        /* <DEDUP_REMOVED lines=25> */
[----:B-1----:R-:W-:-:S05]  /*315a0*/  IMAD.MOV.U32 R2, RZ, RZ, R219 ;  /* 0x000000ffff027224 */ /* 0x002fca00078e00db */
[----:B------:R1:W-:Y:S04]  /*315b0*/  STL [R1+0xa84], R2 ;  /* 0x000a840201007387 */ /* 0x0003e80000100800 */
[----:B------:R1:W-:Y:S04]  /*315c0*/  STL [R1+0xa90], R196 ;  /* 0x000a90c401007387 */ /* 0x0003e80000100800 */
[----:B------:R-:W5:Y:S01]  /*315d0*/  LDL.LU.64 R216, [R1+0xde0] ;  /* 0x000de00001d87983 */ /* 0x000f620000300a00 */
[----:B-1----:R-:W-:-:S03]  /*315e0*/  MOV R2, R197 ;  /* 0x000000c500027202 */ /* 0x002fc60000000f00 */
[----:B------:R-:W5:Y:S04]  /*315f0*/  LDL.LU.64 R218, [R1+0xdd8] ;  /* 0x000dd80001da7983 */ /* 0x000f680000300a00 */
[----:B------:R1:W-:Y:S04]  /*31600*/  STL [R1+0xa8c], R2 ;  /* 0x000a8c0201007387 */ /* 0x0003e80000100800 */
[----:B------:R-:W-:Y:S04]  /*31610*/  STL [R1+0xa98], R214 ;  /* 0x000a98d601007387 */ /* 0x000fe80000100800 */
[----:B------:R-:W5:Y:S01]  /*31620*/  LDL.LU.64 R196, [R1+0xdd0] ;  /* 0x000dd00001c47983 */ /* 0x000f620000300a00 */
[----:B-1----:R-:W-:-:S03]  /*31630*/  IMAD.MOV.U32 R2, RZ, RZ, R215 ;  /* 0x000000ffff027224 */ /* 0x002fc600078e00d7 */
[----:B--2---:R-:W-:Y:S04]  /*31640*/  STL [R1+0xaa0], R198 ;  /* 0x000aa0c601007387 */ /* 0x004fe80000100800 */
[----:B------:R1:W-:Y:S02]  /*31650*/  STL [R1+0xa94], R2 ;  /* 0x000a940201007387 */ /* 0x0003e40000100800 */
[----:B-1----:R-:W-:Y:S02]  /*31660*/  IMAD.MOV.U32 R2, RZ, RZ, R199 ;  /* 0x000000ffff027224 */ /* 0x002fe400078e00c7 */
[----:B------:R-:W2:Y:S04]  /*31670*/  LDL.LU.64 R198, [R1+0xdc8] ;  /* 0x000dc80001c67983 */ /* 0x000ea80000300a00 */
[----:B------:R1:W-:Y:S04]  /*31680*/  STL [R1+0xa9c], R2 ;  /* 0x000a9c0201007387 */ /* 0x0003e80000100800 */
[----:B---3--:R3:W-:Y:S01]  /*31690*/  STL [R1+0xaa8], R228 ;  /* 0x000aa8e401007387 */ /* 0x0087e20000100800 */
[----:B-1----:R-:W-:-:S03]  /*316a0*/  MOV R2, R229 ;  /* 0x000000e500027202 */ /* 0x002fc60000000f00 */
[----:B------:R-:W-:Y:S04]  /*316b0*/  STL [R1+0xab0], R152 ;  /* 0x000ab09801007387 */ /* 0x000fe80000100800 */
[----:B------:R1:W-:Y:S04]  /*316c0*/  STL [R1+0xaa4], R2 ;  /* 0x000aa40201007387 */ /* 0x0003e80000100800 */
[----:B---3--:R-:W3:Y:S01]  /*316d0*/  LDL.LU.64 R228, [R1+0xc20] ;  /* 0x000c200001e47983 */ /* 0x008ee20000300a00 */
[----:B-1----:R-:W-:-:S03]  /*316e0*/  IMAD.MOV.U32 R2, RZ, RZ, R153 ;  /* 0x000000ffff027224 */ /* 0x002fc600078e0099 */
[----:B----4-:R-:W-:Y:S04]  /*316f0*/  STL [R1+0xab8], R230 ;  /* 0x000ab8e601007387 */ /* 0x010fe80000100800 */
[----:B------:R1:W-:Y:S02]  /*31700*/  STL [R1+0xaac], R2 ;  /* 0x000aac0201007387 */ /* 0x0003e40000100800 */
[----:B-1----:R-:W-:Y:S02]  /*31710*/  IMAD.MOV.U32 R2, RZ, RZ, R231 ;  /* 0x000000ffff027224 */ /* 0x002fe400078e00e7 */
[----:B------:R-:W4:Y:S04]  /*31720*/  LDL.LU.64 R230, [R1+0xc38] ;  /* 0x000c380001e67983 */ /* 0x000f280000300a00 */
[----:B------:R1:W-:Y:S04]  /*31730*/  STL [R1+0xab4], R2 ;  /* 0x000ab40201007387 */ /* 0x0003e80000100800 */
[----:B-----5:R5:W-:Y:S01]  /*31740*/  STL [R1+0xac0], R244 ;  /* 0x000ac0f401007387 */ /* 0x020be20000100800 */
[----:B-1----:R-:W-:-:S03]  /*31750*/  MOV R2, R245 ;  /* 0x000000f500027202 */ /* 0x002fc60000000f00 */
[----:B-----5:R-:W4:Y:S04]  /*31760*/  LDL.LU.64 R244, [R1+0xc40] ;  /* 0x000c400001f47983 */ /* 0x020f280000300a00 */
[----:B------:R1:W-:Y:S04]  /*31770*/  STL [R1+0xabc], R2 ;  /* 0x000abc0201007387 */ /* 0x0003e80000100800 */
[----:B------:R1:W-:Y:S02]  /*31780*/  STL [R1+0xac8], R246 ;  /* 0x000ac8f601007387 */ /* 0x0003e40000100800 */
[----:B-1----:R-:W-:-:S02]  /*31790*/  IMAD.MOV.U32 R2, RZ, RZ, R247 ;  /* 0x000000ffff027224 */ /* 0x002fc400078e00f7 */
[----:B------:R-:W4:Y:S04]  /*317a0*/  LDL.LU.64 R246, [R1+0xc48] ;  /* 0x000c480001f67983 */ /* 0x000f280000300a00 */
[----:B------:R1:W-:Y:S04]  /*317b0*/  STL [R1+0xac4], R2 ;  /* 0x000ac40201007387 */ /* 0x0003e80000100800 */
[----:B------:R1:W-:Y:S02]  /*317c0*/  STL [R1+0xad0], R232 ;  /* 0x000ad0e801007387 */ /* 0x0003e40000100800 */
[----:B-1----:R-:W-:-:S02]  /*317d0*/  IMAD.MOV.U32 R2, RZ, RZ, R233 ;  /* 0x000000ffff027224 */ /* 0x002fc400078e00e9 */
[----:B------:R-:W4:Y:S04]  /*317e0*/  LDL.LU.64 R232, [R1+0xb28] ;  /* 0x000b280001e87983 */ /* 0x000f280000300a00 */
[----:B------:R1:W-:Y:S04]  /*317f0*/  STL [R1+0xacc], R2 ;  /* 0x000acc0201007387 */ /* 0x0003e80000100800 */
[----:B------:R1:W-:Y:S02]  /*31800*/  STL [R1+0xad8], R234 ;  /* 0x000ad8ea01007387 */ /* 0x0003e40000100800 */
[----:B-1----:R-:W-:-:S02]  /*31810*/  MOV R2, R235 ;  /* 0x000000eb00027202 */ /* 0x002fc40000000f00 */
[----:B------:R-:W4:Y:S04]  /*31820*/  LDL.LU.64 R234, [R1+0xb30] ;  /* 0x000b300001ea7983 */ /* 0x000f280000300a00 */
[----:B------:R1:W-:Y:S04]  /*31830*/  STL [R1+0xad4], R2 ;  /* 0x000ad40201007387 */ /* 0x0003e80000100800 */
[----:B------:R-:W-:Y:S01]  /*31840*/  STL [R1+0xae0], R154 ;  /* 0x000ae09a01007387 */ /* 0x000fe20000100800 */
[----:B-1----:R-:W-:-:S03]  /*31850*/  IMAD.MOV.U32 R2, RZ, RZ, R155 ;  /* 0x000000ffff027224 */ /* 0x002fc600078e009b */
[----:B------:R-:W-:Y:S04]  /*31860*/  STL [R1+0xae8], R216 ;  /* 0x000ae8d801007387 */ /* 0x000fe80000100800 */
[----:B------:R1:W-:Y:S04]  /*31870*/  STL [R1+0xadc], R2 ;  /* 0x000adc0201007387 */ /* 0x0003e80000100800 */
[----:B------:R-:W-:Y:S01]  /*31880*/  STL [R1+0xaf0], R218 ;  /* 0x000af0da01007387 */ /* 0x000fe20000100800 */
[----:B-1----:R-:W-:-:S05]  /*31890*/  IMAD.MOV.U32 R2, RZ, RZ, R217 ;  /* 0x000000ffff027224 */ /* 0x002fca00078e00d9 */
[----:B------:R1:W-:Y:S02]  /*318a0*/  STL [R1+0xae4], R2 ;  /* 0x000ae40201007387 */ /* 0x0003e40000100800 */
[----:B-1----:R-:W-:Y:S02]  /*318b0*/  MOV R2, R219 ;  /* 0x000000db00027202 */ /* 0x002fe40000000f00 */
[----:B------:R-:W-:Y:S04]  /*318c0*/  STL [R1+0xaf8], R196 ;  /* 0x000af8c401007387 */ /* 0x000fe80000100800 */
[----:B------:R1:W-:Y:S04]  /*318d0*/  STL [R1+0xaec], R2 ;  /* 0x000aec0201007387 */ /* 0x0003e80000100800 */
[----:B------:R-:W5:Y:S04]  /*318e0*/  LDL.LU.64 R152, [R1+0x16a8] ;  /* 0x0016a80001987983 */ /* 0x000f680000300a00 */
[----:B------:R-:W5:Y:S01]  /*318f0*/  LDL.LU.64 R154, [R1+0x16b0] ;  /* 0x0016b000019a7983 */ /* 0x000f620000300a00 */
[----:B-1----:R-:W-:-:S05]  /*31900*/  IMAD.MOV.U32 R2, RZ, RZ, R197 ;  /* 0x000000ffff027224 */ /* 0x002fca00078e00c5 */
[----:B------:R1:W-:Y:S04]  /*31910*/  STL [R1+0xaf4], R2 ;  /* 0x000af40201007387 */ /* 0x0003e80000100800 */
[----:B--2---:R-:W-:Y:S04]  /*31920*/  STL [R1+0xb00], R198 ;  /* 0x000b00c601007387 */ /* 0x004fe80000100800 */
[----:B------:R-:W2:Y:S01]  /*31930*/  LDL.LU.64 R216, [R1+0x16b8] ;  /* 0x0016b80001d87983 */ /* 0x000ea20000300a00 */
[----:B-1----:R-:W-:-:S03]  /*31940*/  IMAD.MOV.U32 R2, RZ, RZ, R199 ;  /* 0x000000ffff027224 */ /* 0x002fc600078e00c7 */
[----:B------:R-:W2:Y:S04]  /*31950*/  LDL.LU.64 R218, [R1+0x16c0] ;  /* 0x0016c00001da7983 */ /* 0x000ea80000300a00 */
[----:B------:R1:W-:Y:S04]  /*31960*/  STL [R1+0xafc], R2 ;  /* 0x000afc0201007387 */ /* 0x0003e80000100800 */
[----:B---3--:R-:W-:Y:S04]  /*31970*/  STL [R1+0xb08], R228 ;  /* 0x000b08e401007387 */ /* 0x008fe80000100800 */
[----:B------:R-:W3:Y:S01]  /*31980*/  LDL.LU.64 R196, [R1+0xdc0] ;  /* 0x000dc00001c47983 */ /* 0x000ee20000300a00 */
[----:B-1----:R-:W-:-:S03]  /*31990*/  MOV R2, R229 ;  /* 0x000000e500027202 */ /* 0x002fc60000000f00 */
[----:B------:R-:W3:Y:S04]  /*319a0*/  LDL.LU.64 R198, [R1+0xdb8] ;  /* 0x000db80001c67983 */ /* 0x000ee80000300a00 */
[----:B------:R1:W-:Y:S04]  /*319b0*/  STL [R1+0xb04], R2 ;  /* 0x000b040201007387 */ /* 0x0003e80000100800 */
[----:B----4-:R4:W-:Y:S01]  /*319c0*/  STL [R1+0xb10], R230 ;  /* 0x000b10e601007387 */ /* 0x0109e20000100800 */
[----:B-1----:R-:W-:-:S03]  /*319d0*/  IMAD.MOV.U32 R2, RZ, RZ, R231 ;  /* 0x000000ffff027224 */ /* 0x002fc600078e00e7 */
[----:B------:R-:W3:Y:S04]  /*319e0*/  LDL.LU.64 R228, [R1+0xdb0] ;  /* 0x000db00001e47983 */ /* 0x000ee80000300a00 */
[----:B------:R-:W-:Y:S04]  /*319f0*/  STL [R1+0xb18], R244 ;  /* 0x000b18f401007387 */ /* 0x000fe80000100800 */
[----:B------:R1:W-:Y:S04]  /*31a00*/  STL [R1+0xb0c], R2 ;  /* 0x000b0c0201007387 */ /* 0x0003e80000100800 */
[----:B----4-:R-:W4:Y:S01]  /*31a10*/  LDL.LU.64 R230, [R1+0xda8] ;  /* 0x000da80001e67983 */ /* 0x010f220000300a00 */
[----:B-1----:R-:W-:-:S03]  /*31a20*/  IMAD.MOV.U32 R2, RZ, RZ, R245 ;  /* 0x000000ffff027224 */ /* 0x002fc600078e00f5 */
[----:B------:R-:W-:Y:S04]  /*31a30*/  STL [R1+0xb20], R246 ;  /* 0x000b20f601007387 */ /* 0x000fe80000100800 */
[----:B------:R1:W-:Y:S04]  /*31a40*/  STL [R1+0xb14], R2 ;  /* 0x000b140201007387 */ /* 0x0003e80000100800 */
[----:B------:R-:W4:Y:S01]  /*31a50*/  LDL.LU.64 R244, [R1+0xc78] ;  /* 0x000c780001f47983 */ /* 0x000f220000300a00 */
[----:B-1----:R-:W-:-:S03]  /*31a60*/  MOV R2, R247 ;  /* 0x000000f700027202 */ /* 0x002fc60000000f00 */
[----:B------:R-:W-:Y:S04]  /*31a70*/  STL [R1+0xb28], R232 ;  /* 0x000b28e801007387 */ /* 0x000fe80000100800 */
[----:B------:R1:W-:Y:S04]  /*31a80*/  STL [R1+0xb1c], R2 ;  /* 0x000b1c0201007387 */ /* 0x0003e80000100800 */
[----:B------:R-:W4:Y:S01]  /*31a90*/  LDL.LU.64 R246, [R1+0xc80] ;  /* 0x000c800001f67983 */ /* 0x000f220000300a00 */
[----:B-1----:R-:W-:-:S05]  /*31aa0*/  IMAD.MOV.U32 R2, RZ, RZ, R233 ;  /* 0x000000ffff027224 */ /* 0x002fca00078e00e9 */
[----:B------:R1:W-:Y:S04]  /*31ab0*/  STL [R1+0xb24], R2 ;  /* 0x000b240201007387 */ /* 0x0003e80000100800 */
[----:B------:R1:W-:Y:S02]  /*31ac0*/  STL [R1+0xb30], R234 ;  /* 0x000b30ea01007387 */ /* 0x0003e40000100800 */
[----:B-1----:R-:W-:Y:S02]  /*31ad0*/  IMAD.MOV.U32 R2, RZ, RZ, R235 ;  /* 0x000000ffff027224 */ /* 0x002fe400078e00eb */
[----:B------:R-:W-:Y:S04]  /*31ae0*/  STL [R1+0xb38], R36 ;  /* 0x000b382401007387 */ /* 0x000fe80000100800 */
[----:B------:R5:W-:Y:S04]  /*31af0*/  STL [R1+0xb2c], R2 ;  /* 0x000b2c0201007387 */ /* 0x000be80000100800 */
[----:B------:R-:W4:Y:S04]  /*31b00*/  LDL.LU.64 R232, [R1+0xc90] ;  /* 0x000c900001e87983 */ /* 0x000f280000300a00 */
[----:B------:R-:W-:Y:S04]  /*31b10*/  STL [R1+0xb34], R37 ;  /* 0x000b342501007387 */ /* 0x000fe80000100800 */
[----:B------:R-:W-:Y:S04]  /*31b20*/  STL [R1+0xb40], R38 ;  /* 0x000b402601007387 */ /* 0x000fe80000100800 */
[----:B------:R-:W4:Y:S04]  /*31b30*/  LDL.LU.64 R234, [R1+0xc98] ;  /* 0x000c980001ea7983 */ /* 0x000f280000300a00 */
[----:B------:R-:W-:Y:S01]  /*31b40*/  STL [R1+0xb3c], R39 ;  /* 0x000b3c2701007387 */ /* 0x000fe20000100800 */
[----:B-----5:R-:W-:-:S03]  /*31b50*/  MOV R2, R153 ;  /* 0x0000009900027202 */ /* 0x020fc60000000f00 */
[----:B------:R-:W-:Y:S04]  /*31b60*/  STL [R1+0xb48], R152 ;  /* 0x000b489801007387 */ /* 0x000fe80000100800 */
[----:B------:R-:W-:Y:S04]  /*31b70*/  STL [R1+0xb50], R154 ;  /* 0x000b509a01007387 */ /* 0x000fe80000100800 */
[----:B------:R1:W-:Y:S02]  /*31b80*/  STL [R1+0xb44], R2 ;  /* 0x000b440201007387 */ /* 0x0003e40000100800 */
[----:B-1----:R-:W-:-:S02]  /*31b90*/  IMAD.MOV.U32 R2, RZ, RZ, R155 ;  /* 0x000000ffff027224 */ /* 0x002fc400078e009b */
[----:B--2---:R-:W-:Y:S04]  /*31ba0*/  STL [R1+0xb58], R216 ;  /* 0x000b58d801007387 */ /* 0x004fe80000100800 */
[----:B------:R1:W-:Y:S04]  /*31bb0*/  STL [R1+0xb4c], R2 ;  /* 0x000b4c0201007387 */ /* 0x0003e80000100800 */
[----:B------:R-:W-:Y:S01]  /*31bc0*/  STL [R1+0xb60], R218 ;  /* 0x000b60da01007387 */ /* 0x000fe20000100800 */
[----:B-1----:R-:W-:-:S05]  /*31bd0*/  IMAD.MOV.U32 R2, RZ, RZ, R217 ;  /* 0x000000ffff027224 */ /* 0x002fca00078e00d9 */
[----:B------:R1:W-:Y:S04]  /*31be0*/  STL [R1+0xb54], R2 ;  /* 0x000b540201007387 */ /* 0x0003e80000100800 */
[----:B---3--:R-:W-:Y:S01]  /*31bf0*/  STL [R1+0xb68], R196 ;  /* 0x000b68c401007387 */ /* 0x008fe20000100800 */
[----:B-1----:R-:W-:-:S05]  /*31c00*/  MOV R2, R219 ;  /* 0x000000db00027202 */ /* 0x002fca0000000f00 */
[----:B------:R1:W-:Y:S04]  /*31c10*/  STL [R1+0xb5c], R2 ;  /* 0x000b5c0201007387 */ /* 0x0003e80000100800 */
[----:B------:R-:W-:Y:S01]  /*31c20*/  STL [R1+0xb70], R198 ;  /* 0x000b70c601007387 */ /* 0x000fe20000100800 */
[----:B-1----:R-:W-:-:S05]  /*31c30*/  IMAD.MOV.U32 R2, RZ, RZ, R197 ;  /* 0x000000ffff027224 */ /* 0x002fca00078e00c5 */
[----:B------:R1:W-:Y:S02]  /*31c40*/  STL [R1+0xb64], R2 ;  /* 0x000b640201007387 */ /* 0x0003e40000100800 */
[----:B-1----:R-:W-:Y:S02]  /*31c50*/  IMAD.MOV.U32 R2, RZ, RZ, R199 ;  /* 0x000000ffff027224 */ /* 0x002fe400078e00c7 */
[----:B------:R-:W-:Y:S04]  /*31c60*/  STL [R1+0xb78], R228 ;  /* 0x000b78e401007387 */ /* 0x000fe80000100800 */
[----:B------:R1:W-:Y:S04]  /*31c70*/  STL [R1+0xb6c], R2 ;  /* 0x000b6c0201007387 */ /* 0x0003e80000100800 */
[----:B------:R-:W2:Y:S01]  /*31c80*/  LDL.LU.64 R198, [R1+0x16c8] ;  /* 0x0016c80001c67983 */ /* 0x000ea20000300a00 */
[----:B-1----:R-:W-:-:S03]  /*31c90*/  MOV R2, R229 ;  /* 0x000000e500027202 */ /* 0x002fc60000000f00 */
[----:B----4-:R-:W-:Y:S04]  /*31ca0*/  STL [R1+0xb80], R230 ;  /* 0x000b80e601007387 */ /* 0x010fe80000100800 */
[----:B------:R1:W-:Y:S04]  /*31cb0*/  STL [R1+0xb74], R2 ;  /* 0x000b740201007387 */ /* 0x0003e80000100800 */
[----:B------:R-:W3:Y:S01]  /*31cc0*/  LDL.LU.64 R228, [R1+0x16d0] ;  /* 0x0016d00001e47983 */ /* 0x000ee20000300a00 */
[----:B-1----:R-:W-:-:S03]  /*31cd0*/  IMAD.MOV.U32 R2, RZ, RZ, R231 ;  /* 0x000000ffff027224 */ /* 0x002fc600078e00e7 */
[----:B------:R-:W-:Y:S04]  /*31ce0*/  STL [R1+0xb88], R244 ;  /* 0x000b88f401007387 */ /* 0x000fe80000100800 */
[----:B------:R1:W-:Y:S04]  /*31cf0*/  STL [R1+0xb7c], R2 ;  /* 0x000b7c0201007387 */ /* 0x0003e80000100800 */
[----:B------:R-:W4:Y:S04]  /*31d00*/  LDL.LU.64 R152, [R1+0x16d8] ;  /* 0x0016d80001987983 */ /* 0x000f280000300a00 */
[----:B------:R-:W5:Y:S01]  /*31d10*/  LDL.LU.64 R154, [R1+0x16e0] ;  /* 0x0016e000019a7983 */ /* 0x000f620000300a00 */
[----:B-1----:R-:W-:-:S05]  /*31d20*/  IMAD.MOV.U32 R2, RZ, RZ, R245 ;  /* 0x000000ffff027224 */ /* 0x002fca00078e00f5 */
[----:B------:R1:W-:Y:S04]  /*31d30*/  STL [R1+0xb84], R2 ;  /* 0x000b840201007387 */ /* 0x0003e80000100800 */
[----:B------:R-:W-:Y:S04]  /*31d40*/  STL [R1+0xb90], R246 ;  /* 0x000b90f601007387 */ /* 0x000fe80000100800 */
[----:B------:R-:W5:Y:S01]  /*31d50*/  LDL.LU.64 R230, [R1+0xe48] ;  /* 0x000e480001e67983 */ /* 0x000f620000300a00 */
[----:B-1----:R-:W-:-:S03]  /*31d60*/  MOV R2, R247 ;  /* 0x000000f700027202 */ /* 0x002fc60000000f00 */
        /* <DEDUP_REMOVED lines=11> */
[----:B------:R-:W-:Y:S04]  /*31e20*/  STL [R1+0xba4], R41 ;  /* 0x000ba42901007387 */ /* 0x000fe80000100800 */
[----:B------:R-:W5:Y:S04]  /*31e30*/  LDL.LU.64 R234, [R1+0xcf0] ;  /* 0x000cf00001ea7983 */ /* 0x000f680000300a00 */
        /* <DEDUP_REMOVED lines=17> */
[----:B----4-:R-:W-:Y:S01]  /*31f50*/  STL [R1+0xbd8], R152 ;  /* 0x000bd89801007387 */ /* 0x010fe20000100800 */
[----:B-1----:R-:W-:-:S03]  /*31f60*/  IMAD.MOV.U32 R2, RZ, RZ, R153 ;  /* 0x000000ffff027224 */ /* 0x002fc600078e0099 */
[----:B-----5:R-:W-:Y:S04]  /*31f70*/  STL [R1+0xbe0], R154 ;  /* 0x000be09a01007387 */ /* 0x020fe80000100800 */
[----:B------:R1:W-:Y:S02]  /*31f80*/  STL [R1+0xbd4], R2 ;  /* 0x000bd40201007387 */ /* 0x0003e40000100800 */
[----:B-1----:R-:W-:Y:S02]  /*31f90*/  MOV R2, R155 ;  /* 0x0000009b00027202 */ /* 0x002fe40000000f00 */
[----:B------:R-:W-:Y:S04]  /*31fa0*/  STL [R1+0xbe8], R230 ;  /* 0x000be8e601007387 */ /* 0x000fe80000100800 */
[----:B------:R1:W-:Y:S04]  /*31fb0*/  STL [R1+0xbdc], R2 ;  /* 0x000bdc0201007387 */ /* 0x0003e80000100800 */
[----:B------:R-:W-:Y:S01]  /*31fc0*/  STL [R1+0xbf0], R244 ;  /* 0x000bf0f401007387 */ /* 0x000fe20000100800 */
[----:B-1----:R-:W-:-:S05]  /*31fd0*/  IMAD.MOV.U32 R2, RZ, RZ, R231 ;  /* 0x000000ffff027224 */ /* 0x002fca00078e00e7 */
        /* <DEDUP_REMOVED lines=27> */
[----:B--2---:R-:W-:Y:S04]  /*32190*/  STL [R1+0xc28], R198 ;  /* 0x000c28c601007387 */ /* 0x004fe80000100800 */
[----:B------:R1:W-:Y:S02]  /*321a0*/  STL [R1+0xc1c], R2 ;  /* 0x000c1c0201007387 */ /* 0x0003e40000100800 */
[----:B-1----:R-:W-:Y:S02]  /*321b0*/  MOV R2, R199 ;  /* 0x000000c700027202 */ /* 0x002fe40000000f00 */
[----:B------:R-:W2:Y:S04]  /*321c0*/  LDL.LU.64 R198, [R1+0xd68] ;  /* 0x000d680001c67983 */ /* 0x000ea80000300a00 */
[----:B------:R1:W-:Y:S04]  /*321d0*/  STL [R1+0xc24], R2 ;  /* 0x000c240201007387 */ /* 0x0003e80000100800 */
[----:B---3--:R3:W-:Y:S01]  /*321e0*/  STL [R1+0xc30], R228 ;  /* 0x000c30e401007387 */ /* 0x0087e20000100800 */
[----:B-1----:R-:W-:-:S03]  /*321f0*/  IMAD.MOV.U32 R2, RZ, RZ, R229 ;  /* 0x000000ffff027224 */ /* 0x002fc600078e00e5 */
[----:B------:R-:W-:Y:S04]  /*32200*/  STL [R1+0xc38], R52 ;  /* 0x000c383401007387 */ /* 0x000fe80000100800 */
[----:B------:R1:W-:Y:S04]  /*32210*/  STL [R1+0xc2c], R2 ;  /* 0x000c2c0201007387 */ /* 0x0003e80000100800 */
[----:B---3--:R-:W3:Y:S04]  /*32220*/  LDL.LU.64 R228, [R1+0xd10] ;  /* 0x000d100001e47983 */ /* 0x008ee80000300a00 */
[----:B------:R-:W-:Y:S04]  /*32230*/  STL [R1+0xc34], R53 ;  /* 0x000c343501007387 */ /* 0x000fe80000100800 */
[----:B------:R-:W-:Y:S04]  /*32240*/  STL [R1+0xc40], R54 ;  /* 0x000c403601007387 */ /* 0x000fe80000100800 */
[----:B------:R-:W-:Y:S04]  /*32250*/  STL [R1+0xc3c], R55 ;  /* 0x000c3c3701007387 */ /* 0x000fe80000100800 */
[----:B------:R-:W3:Y:S04]  /*32260*/  LDL.LU.64 R212, [R1+0xd18] ;  /* 0x000d180001d47983 */ /* 0x000ee80000300a00 */
        /* <DEDUP_REMOVED lines=31> */
[----:B-1----:R-:W-:-:S03]  /*32460*/  MOV R2, R199 ;  /* 0x000000c700027202 */ /* 0x002fc60000000f00 */
[----:B------:R-:W2:Y:S04]  /*32470*/  LDL.LU.64 R218, [R1+0x1720] ;  /* 0x0017200001da7983 */ /* 0x000ea80000300a00 */
[----:B------:R1:W-:Y:S04]  /*32480*/  STL [R1+0xc7c], R2 ;  /* 0x000c7c0201007387 */ /* 0x0003e80000100800 */
[----:B---3--:R3:W-:Y:S04]  /*32490*/  STL [R1+0xc88], R228 ;  /* 0x000c88e401007387 */ /* 0x0087e80000100800 */
[----:B------:R-:W2:Y:S01]  /*324a0*/  LDL.LU.64 R196, [R1+0xd60] ;  /* 0x000d600001c47983 */ /* 0x000ea20000300a00 */
[----:B-1----:R-:W-:-:S03]  /*324b0*/  IMAD.MOV.U32 R2, RZ, RZ, R229 ;  /* 0x000000ffff027224 */ /* 0x002fc600078e00e5 */
[----:B------:R-:W2:Y:S04]  /*324c0*/  LDL.LU.64 R198, [R1+0xd58] ;  /* 0x000d580001c67983 */ /* 0x000ea80000300a00 */
[----:B------:R1:W-:Y:S04]  /*324d0*/  STL [R1+0xc84], R2 ;  /* 0x000c840201007387 */ /* 0x0003e80000100800 */
[----:B------:R-:W-:Y:S04]  /*324e0*/  STL [R1+0xc90], R212 ;  /* 0x000c90d401007387 */ /* 0x000fe80000100800 */
[----:B---3--:R-:W3:Y:S01]  /*324f0*/  LDL.LU.64 R228, [R1+0xd50] ;  /* 0x000d500001e47983 */ /* 0x008ee20000300a00 */
[----:B-1----:R-:W-:-:S03]  /*32500*/  IMAD.MOV.U32 R2, RZ, RZ, R213 ;  /* 0x000000ffff027224 */ /* 0x002fc600078e00d5 */
[----:B----4-:R-:W-:Y:S04]  /*32510*/  STL [R1+0xc98], R230 ;  /* 0x000c98e601007387 */ /* 0x010fe80000100800 */
[----:B------:R1:W-:Y:S02]  /*32520*/  STL [R1+0xc8c], R2 ;  /* 0x000c8c0201007387 */ /* 0x0003e40000100800 */
[----:B-1----:R-:W-:Y:S02]  /*32530*/  MOV R2, R231 ;  /* 0x000000e700027202 */ /* 0x002fe40000000f00 */
[----:B------:R-:W4:Y:S04]  /*32540*/  LDL.LU.64 R230, [R1+0xe68] ;  /* 0x000e680001e67983 */ /* 0x000f280000300a00 */
[----:B------:R1:W-:Y:S04]  /*32550*/  STL [R1+0xc94], R2 ;  /* 0x000c940201007387 */ /* 0x0003e80000100800 */
[----:B-----5:R5:W-:Y:S01]  /*32560*/  STL [R1+0xca0], R244 ;  /* 0x000ca0f401007387 */ /* 0x020be20000100800 */
[----:B-1----:R-:W-:-:S03]  /*32570*/  IMAD.MOV.U32 R2, RZ, RZ, R245 ;  /* 0x000000ffff027224 */ /* 0x002fc600078e00f5 */
[----:B------:R-:W-:Y:S04]  /*32580*/  STL [R1+0xca8], R214 ;  /* 0x000ca8d601007387 */ /* 0x000fe80000100800 */
[----:B------:R1:W-:Y:S04]  /*32590*/  STL [R1+0xc9c], R2 ;  /* 0x000c9c0201007387 */ /* 0x0003e80000100800 */
[----:B-----5:R-:W5:Y:S01]  /*325a0*/  LDL.LU.64 R244, [R1+0xd30] ;  /* 0x000d300001f47983 */ /* 0x020f620000300a00 */
[----:B-1----:R-:W-:-:S03]  /*325b0*/  IMAD.MOV.U32 R2, RZ, RZ, R215 ;  /* 0x000000ffff027224 */ /* 0x002fc600078e00d7 */
[----:B------:R-:W-:Y:S04]  /*325c0*/  STL [R1+0xcb0], R246 ;  /* 0x000cb0f601007387 */ /* 0x000fe80000100800 */
[----:B------:R1:W-:Y:S02]  /*325d0*/  STL [R1+0xca4], R2 ;  /* 0x000ca40201007387 */ /* 0x0003e40000100800 */
[----:B-1----:R-:W-:Y:S02]  /*325e0*/  MOV R2, R247 ;  /* 0x000000f700027202 */ /* 0x002fe40000000f00 */
        /* <DEDUP_REMOVED lines=12> */
[----:B------:R-:W-:Y:S04]  /*326b0*/  STL [R1+0xcd0], R154 ;  /* 0x000cd09a01007387 */ /* 0x000fe80000100800 */
[----:B------:R1:W-:Y:S02]  /*326c0*/  STL [R1+0xcc4], R2 ;  /* 0x000cc40201007387 */ /* 0x0003e40000100800 */
[----:B-1----:R-:W-:Y:S02]  /*326d0*/  IMAD.MOV.U32 R2, RZ, RZ, R155 ;  /* 0x000000ffff027224 */ /* 0x002fe400078e009b */
[----:B--2---:R-:W-:Y:S04]  /*326e0*/  STL [R1+0xcd8], R216 ;  /* 0x000cd8d801007387 */ /* 0x004fe80000100800 */
[----:B------:R1:W-:Y:S04]  /*326f0*/  STL [R1+0xccc], R2 ;  /* 0x000ccc0201007387 */ /* 0x0003e80000100800 */
[----:B------:R-:W-:Y:S01]  /*32700*/  STL [R1+0xce0], R218 ;  /* 0x000ce0da01007387 */ /* 0x000fe20000100800 */
[----:B-1----:R-:W-:-:S05]  /*32710*/  IMAD.MOV.U32 R2, RZ, RZ, R217 ;  /* 0x000000ffff027224 */ /* 0x002fca00078e00d9 */
[----:B------:R1:W-:Y:S04]  /*32720*/  STL [R1+0xcd4], R2 ;  /* 0x000cd40201007387 */ /* 0x0003e80000100800 */
[----:B------:R-:W-:Y:S01]  /*32730*/  STL [R1+0xce8], R196 ;  /* 0x000ce8c401007387 */ /* 0x000fe20000100800 */
[----:B-1----:R-:W-:-:S05]  /*32740*/  MOV R2, R219 ;  /* 0x000000db00027202 */ /* 0x002fca0000000f00 */
[----:B------:R1:W-:Y:S04]  /*32750*/  STL [R1+0xcdc], R2 ;  /* 0x000cdc0201007387 */ /* 0x0003e80000100800 */
[----:B------:R-:W-:Y:S01]  /*32760*/  STL [R1+0xcf0], R198 ;  /* 0x000cf0c601007387 */ /* 0x000fe20000100800 */
[----:B-1----:R-:W-:-:S05]  /*32770*/  IMAD.MOV.U32 R2, RZ, RZ, R197 ;  /* 0x000000ffff027224 */ /* 0x002fca00078e00c5 */
[----:B------:R1:W-:Y:S04]  /*32780*/  STL [R1+0xce4], R2 ;  /* 0x000ce40201007387 */ /* 0x0003e80000100800 */
[----:B---3--:R-:W-:Y:S01]  /*32790*/  STL [R1+0xcf8], R228 ;  /* 0x000cf8e401007387 */ /* 0x008fe20000100800 */
[----:B-1----:R-:W-:-:S05]  /*327a0*/  IMAD.MOV.U32 R2, RZ, RZ, R199 ;  /* 0x000000ffff027224 */ /* 0x002fca00078e00c7 */
[----:B------:R1:W-:Y:S04]  /*327b0*/  STL [R1+0xcec], R2 ;  /* 0x000cec0201007387 */ /* 0x0003e80000100800 */
[----:B------:R-:W2:Y:S04]  /*327c0*/  LDL.LU.64 R152, [R1+0x1728] ;  /* 0x0017280001987983 */ /* 0x000ea80000300a00 */
[----:B------:R-:W3:Y:S01]  /*327d0*/  LDL.LU.64 R154, [R1+0x1730] ;  /* 0x00173000019a7983 */ /* 0x000ee20000300a00 */
[----:B-1----:R-:W-:-:S05]  /*327e0*/  MOV R2, R229 ;  /* 0x000000e500027202 */ /* 0x002fca0000000f00 */
[----:B------:R1:W-:Y:S04]  /*327f0*/  STL [R1+0xcf4], R2 ;  /* 0x000cf40201007387 */ /* 0x0003e80000100800 */
[----:B----4-:R-:W-:Y:S04]  /*32800*/  STL [R1+0xd00], R230 ;  /* 0x000d00e601007387 */ /* 0x010fe80000100800 */
[----:B------:R-:W4:Y:S01]  /*32810*/  LDL.LU.64 R216, [R1+0x1738] ;  /* 0x0017380001d87983 */ /* 0x000f220000300a00 */
[----:B-1----:R-:W-:-:S03]  /*32820*/  IMAD.MOV.U32 R2, RZ, RZ, R231 ;  /* 0x000000ffff027224 */ /* 0x002fc600078e00e7 */
[----:B------:R-:W4:Y:S04]  /*32830*/  LDL.LU.64 R218, [R1+0x1740] ;  /* 0x0017400001da7983 */ /* 0x000f280000300a00 */
[----:B------:R1:W-:Y:S04]  /*32840*/  STL [R1+0xcfc], R2 ;  /* 0x000cfc0201007387 */ /* 0x0003e80000100800 */
[----:B-----5:R-:W-:Y:S04]  /*32850*/  STL [R1+0xd08], R244 ;  /* 0x000d08f401007387 */ /* 0x020fe80000100800 */
[----:B------:R-:W5:Y:S01]  /*32860*/  LDL.LU.64 R196, [R1+0xe70] ;  /* 0x000e700001c47983 */ /* 0x000f620000300a00 */
[----:B-1----:R-:W-:-:S03]  /*32870*/  IMAD.MOV.U32 R2, RZ, RZ, R245 ;  /* 0x000000ffff027224 */ /* 0x002fc600078e00f5 */
[----:B------:R-:W5:Y:S04]  /*32880*/  LDL.LU.64 R198, [R1+0xe78] ;  /* 0x000e780001c67983 */ /* 0x000f680000300a00 */
[----:B------:R1:W-:Y:S04]  /*32890*/  STL [R1+0xd04], R2 ;  /* 0x000d040201007387 */ /* 0x0003e80000100800 */
[----:B------:R-:W-:Y:S04]  /*328a0*/  STL [R1+0xd10], R246 ;  /* 0x000d10f601007387 */ /* 0x000fe80000100800 */
[----:B------:R-:W5:Y:S01]  /*328b0*/  LDL.LU.64 R228, [R1+0xe80] ;  /* 0x000e800001e47983 */ /* 0x000f620000300a00 */
[----:B-1----:R-:W-:-:S03]  /*328c0*/  MOV R2, R247 ;  /* 0x000000f700027202 */ /* 0x002fc60000000f00 */
[----:B------:R-:W-:Y:S04]  /*328d0*/  STL [R1+0xd18], R232 ;  /* 0x000d18e801007387 */ /* 0x000fe80000100800 */
[----:B------:R1:W-:Y:S04]  /*328e0*/  STL [R1+0xd0c], R2 ;  /* 0x000d0c0201007387 */ /* 0x0003e80000100800 */
[----:B------:R-:W5:Y:S01]  /*328f0*/  LDL.LU.64 R230, [R1+0xea8] ;  /* 0x000ea80001e67983 */ /* 0x000f620000300a00 */
[----:B-1----:R-:W-:-:S05]  /*32900*/  IMAD.MOV.U32 R2, RZ, RZ, R233 ;  /* 0x000000ffff027224 */ /* 0x002fca00078e00e9 */
[----:B------:R1:W-:Y:S04]  /*32910*/  STL [R1+0xd14], R2 ;  /* 0x000d140201007387 */ /* 0x0003e80000100800 */
[----:B------:R1:W-:Y:S02]  /*32920*/  STL [R1+0xd20], R234 ;  /* 0x000d20ea01007387 */ /* 0x0003e40000100800 */
[----:B-1----:R-:W-:Y:S02]  /*32930*/  IMAD.MOV.U32 R2, RZ, RZ, R235 ;  /* 0x000000ffff027224 */ /* 0x002fe400078e00eb */
[----:B------:R-:W-:Y:S04]  /*32940*/  STL [R1+0xd28], R64 ;  /* 0x000d284001007387 */ /* 0x000fe80000100800 */
[----:B------:R2:W-:Y:S04]  /*32950*/  STL [R1+0xd1c], R2 ;  /* 0x000d1c0201007387 */ /* 0x0005e80000100800 */
[----:B------:R-:W5:Y:S04]  /*32960*/  LDL.LU.64 R244, [R1+0xd88] ;  /* 0x000d880001f47983 */ /* 0x000f680000300a00 */
[----:B------:R-:W-:Y:S04]  /*32970*/  STL [R1+0xd24], R65 ;  /* 0x000d244101007387 */ /* 0x000fe80000100800 */
        /* <DEDUP_REMOVED lines=8> */
[----:B------:R-:W5:Y:S01]  /*32a00*/  LDL.LU.64 R234, [R1+0xda0] ;  /* 0x000da00001ea7983 */ /* 0x000f620000300a00 */
[----:B--2---:R-:W-:-:S03]  /*32a10*/  MOV R2, R153 ;  /* 0x0000009900027202 */ /* 0x004fc60000000f00 */
[----:B------:R-:W-:Y:S04]  /*32a20*/  STL [R1+0xd48], R152 ;  /* 0x000d489801007387 */ /* 0x000fe80000100800 */
[----:B---3--:R-:W-:Y:S04]  /*32a30*/  STL [R1+0xd50], R154 ;  /* 0x000d509a01007387 */ /* 0x008fe80000100800 */
[----:B------:R1:W-:Y:S02]  /*32a40*/  STL [R1+0xd44], R2 ;  /* 0x000d440201007387 */ /* 0x0003e40000100800 */
[----:B-1----:R-:W-:-:S02]  /*32a50*/  IMAD.MOV.U32 R2, RZ, RZ, R155 ;  /* 0x000000ffff027224 */ /* 0x002fc400078e009b */
[----:B----4-:R-:W-:Y:S04]  /*32a60*/  STL [R1+0xd58], R216 ;  /* 0x000d58d801007387 */ /* 0x010fe80000100800 */
[----:B------:R1:W-:Y:S04]  /*32a70*/  STL [R1+0xd4c], R2 ;  /* 0x000d4c0201007387 */ /* 0x0003e80000100800 */
[----:B------:R-:W-:Y:S01]  /*32a80*/  STL [R1+0xd60], R218 ;  /* 0x000d60da01007387 */ /* 0x000fe20000100800 */
[----:B-1----:R-:W-:-:S05]  /*32a90*/  IMAD.MOV.U32 R2, RZ, RZ, R217 ;  /* 0x000000ffff027224 */ /* 0x002fca00078e00d9 */
[----:B------:R1:W-:Y:S04]  /*32aa0*/  STL [R1+0xd54], R2 ;  /* 0x000d540201007387 */ /* 0x0003e80000100800 */
[----:B-----5:R-:W-:Y:S01]  /*32ab0*/  STL [R1+0xd68], R196 ;  /* 0x000d68c401007387 */ /* 0x020fe20000100800 */
[----:B-1----:R-:W-:-:S05]  /*32ac0*/  MOV R2, R219 ;  /* 0x000000db00027202 */ /* 0x002fca0000000f00 */
[----:B------:R1:W-:Y:S04]  /*32ad0*/  STL [R1+0xd5c], R2 ;  /* 0x000d5c0201007387 */ /* 0x0003e80000100800 */
[----:B------:R-:W-:Y:S01]  /*32ae0*/  STL [R1+0xd70], R198 ;  /* 0x000d70c601007387 */ /* 0x000fe20000100800 */
[----:B-1----:R-:W-:-:S05]  /*32af0*/  IMAD.MOV.U32 R2, RZ, RZ, R197 ;  /* 0x000000ffff027224 */ /* 0x002fca00078e00c5 */
[----:B------:R1:W-:Y:S04]  /*32b00*/  STL [R1+0xd64], R2 ;  /* 0x000d640201007387 */ /* 0x0003e80000100800 */
[----:B------:R-:W-:Y:S01]  /*32b10*/  STL [R1+0xd78], R228 ;  /* 0x000d78e401007387 */ /* 0x000fe20000100800 */
[----:B-1----:R-:W-:-:S05]  /*32b20*/  IMAD.MOV.U32 R2, RZ, RZ, R199 ;  /* 0x000000ffff027224 */ /* 0x002fca00078e00c7 */
[----:B------:R1:W-:Y:S04]  /*32b30*/  STL [R1+0xd6c], R2 ;  /* 0x000d6c0201007387 */ /* 0x0003e80000100800 */
[----:B------:R-:W2:Y:S04]  /*32b40*/  LDL.LU.64 R152, [R1+0x1748] ;  /* 0x0017480001987983 */ /* 0x000ea80000300a00 */
[----:B------:R-:W3:Y:S01]  /*32b50*/  LDL.LU.64 R154, [R1+0x1750] ;  /* 0x00175000019a7983 */ /* 0x000ee20000300a00 */
[----:B-1----:R-:W-:-:S05]  /*32b60*/  MOV R2, R229 ;  /* 0x000000e500027202 */ /* 0x002fca0000000f00 */
[----:B------:R1:W-:Y:S04]  /*32b70*/  STL [R1+0xd74], R2 ;  /* 0x000d740201007387 */ /* 0x0003e80000100800 */
[----:B------:R-:W-:Y:S04]  /*32b80*/  STL [R1+0xd80], R230 ;  /* 0x000d80e601007387 */ /* 0x000fe80000100800 */
[----:B------:R-:W4:Y:S01]  /*32b90*/  LDL.LU.64 R216, [R1+0x1758] ;  /* 0x0017580001d87983 */ /* 0x000f220000300a00 */
[----:B-1----:R-:W-:-:S03]  /*32ba0*/  IMAD.MOV.U32 R2, RZ, RZ, R231 ;  /* 0x000000ffff027224 */ /* 0x002fc600078e00e7 */
[----:B------:R-:W5:Y:S04]  /*32bb0*/  LDL.LU.64 R218, [R1+0x1760] ;  /* 0x0017600001da7983 */ /* 0x000f680000300a00 */
[----:B------:R1:W-:Y:S04]  /*32bc0*/  STL [R1+0xd7c], R2 ;  /* 0x000d7c0201007387 */ /* 0x0003e80000100800 */
[----:B------:R-:W-:Y:S04]  /*32bd0*/  STL [R1+0xd88], R244 ;  /* 0x000d88f401007387 */ /* 0x000fe80000100800 */
        /* <DEDUP_REMOVED lines=34> */
[----:B-----5:R-:W-:Y:S01]  /*32e00*/  STL [R1+0xde0], R218 ;  /* 0x000de0da01007387 */ /* 0x020fe20000100800 */
        /* <DEDUP_REMOVED lines=85> */
[----:B------:R1:W-:Y:S02]  /*33360*/  STL [R1+0xe8c], R2 ;  /* 0x000e8c0201007387 */ /* 0x0003e40000100800 */
[----:B-1----:R-:W-:Y:S02]  /*33370*/  IMAD.MOV.U32 R2, RZ, RZ, R233 ;  /* 0x000000ffff027224 */ /* 0x002fe400078e00e9 */
[----:B------:R-:W5:Y:S04]  /*33380*/  LDL.LU.64 R232, [R1+0xf28] ;  /* 0x000f280001e87983 */ /* 0x000f680000300a00 */
[----:B------:R1:W-:Y:S04]  /*33390*/  STL [R1+0xe94], R2 ;  /* 0x000e940201007387 */ /* 0x0003e80000100800 */
[----:B------:R1:W-:Y:S02]  /*333a0*/  STL [R1+0xea0], R234 ;  /* 0x000ea0ea01007387 */ /* 0x0003e40000100800 */
[----:B-1----:R-:W-:-:S02]  /*333b0*/  IMAD.MOV.U32 R2, RZ, RZ, R235 ;  /* 0x000000ffff027224 */ /* 0x002fc400078e00eb */
[----:B------:R-:W-:Y:S04]  /*333c0*/  STL [R1+0xea8], R136 ;  /* 0x000ea88801007387 */ /* 0x000fe80000100800 */
[----:B------:R2:W-:Y:S04]  /*333d0*/  STL [R1+0xe9c], R2 ;  /* 0x000e9c0201007387 */ /* 0x0005e80000100800 */
        /* <DEDUP_REMOVED lines=10> */
[----:B------:R-:W-:Y:S01]  /*33480*/  STL [R1+0xebc], R143 ;  /* 0x000ebc8f01007387 */ /* 0x000fe20000100800 */
        /* <DEDUP_REMOVED lines=23> */
[----:B------:R4:W-:Y:S04]  /*33600*/  STL [R1+0xf00], R232 ;  /* 0x000f00e801007387 */ /* 0x0009e80000100800 */
[----:B------:R-:W5:Y:S01]  /*33610*/  LDL.LU.64 R216, [R1+0x17b8] ;  /* 0x0017b80001d87983 */ /* 0x000f620000300a00 */
[----:B-1----:R-:W-:-:S03]  /*33620*/  IMAD.MOV.U32 R2, RZ, RZ, R233 ;  /* 0x000000ffff027224 */ /* 0x002fc600078e00e9 */
[----:B----4-:R-:W4:Y:S04]  /*33630*/  LDL.LU.64 R232, [R1+0x17c0] ;  /* 0x0017c00001e87983 */ /* 0x010f280000300a00 */
[----:B------:R1:W-:Y:S04]  /*33640*/  STL [R1+0xefc], R2 ;  /* 0x000efc0201007387 */ /* 0x0003e80000100800 */
[----:B------:R-:W-:Y:S04]  /*33650*/  STL [R1+0xf08], R230 ;  /* 0x000f08e601007387 */ /* 0x000fe80000100800 */
[----:B------:R-:W4:Y:S01]  /*33660*/  LDL.LU.64 R218, [R1+0xf68] ;  /* 0x000f680001da7983 */ /* 0x000f220000300a00 */
[----:B-1----:R-:W-:-:S05]  /*33670*/  IMAD.MOV.U32 R2, RZ, RZ, R231 ;  /* 0x000000ffff027224 */ /* 0x002fca00078e00e7 */
[----:B------:R1:W-:Y:S04]  /*33680*/  STL [R1+0xf04], R2 ;  /* 0x000f040201007387 */ /* 0x0003e80000100800 */
[----:B------:R-:W-:Y:S04]  /*33690*/  STL [R1+0xf10], R244 ;  /* 0x000f10f401007387 */ /* 0x000fe80000100800 */
[----:B------:R-:W4:Y:S01]  /*336a0*/  LDL.LU.64 R196, [R1+0xf70] ;  /* 0x000f700001c47983 */ /* 0x000f220000300a00 */
[----:B-1----:R-:W-:-:S05]  /*336b0*/  MOV R2, R245 ;  /* 0x000000f500027202 */ /* 0x002fca0000000f00 */
[----:B------:R1:W-:Y:S04]  /*336c0*/  STL [R1+0xf0c], R2 ;  /* 0x000f0c0201007387 */ /* 0x0003e80000100800 */
[----:B------:R-:W-:Y:S04]  /*336d0*/  STL [R1+0xf18], R246 ;  /* 0x000f18f601007387 */ /* 0x000fe80000100800 */
[----:B------:R-:W4:Y:S01]  /*336e0*/  LDL.LU.64 R198, [R1+0xf78] ;  /* 0x000f780001c67983 */ /* 0x000f220000300a00 */
[----:B-1----:R-:W-:-:S05]  /*336f0*/  IMAD.MOV.U32 R2, RZ, RZ, R247 ;  /* 0x000000ffff027224 */ /* 0x002fca00078e00f7 */
[----:B------:R1:W-:Y:S04]  /*33700*/  STL [R1+0xf14], R2 ;  /* 0x000f140201007387 */ /* 0x0003e80000100800 */
[----:B------:R1:W-:Y:S04]  /*33710*/  STL [R1+0xf20], R234 ;  /* 0x000f20ea01007387 */ /* 0x0003e80000100800 */
[----:B------:R-:W4:Y:S01]  /*33720*/  LDL.LU.64 R228, [R1+0xf80] ;  /* 0x000f800001e47983 */ /* 0x000f220000300a00 */
[----:B-1----:R-:W-:-:S05]  /*33730*/  IMAD.MOV.U32 R2, RZ, RZ, R235 ;  /* 0x000000ffff027224 */ /* 0x002fca00078e00eb */
[----:B------:R2:W-:Y:S04]  /*33740*/  STL [R1+0xf1c], R2 ;  /* 0x000f1c0201007387 */ /* 0x0005e80000100800 */
[----:B------:R-:W-:Y:S04]  /*33750*/  STL [R1+0xf28], R144 ;  /* 0x000f289001007387 */ /* 0x000fe80000100800 */
[----:B------:R-:W-:Y:S04]  /*33760*/  STL [R1+0xf24], R145 ;  /* 0x000f249101007387 */ /* 0x000fe80000100800 */
[----:B------:R-:W4:Y:S04]  /*33770*/  LDL.LU.64 R230, [R1+0xf88] ;  /* 0x000f880001e67983 */ /* 0x000f280000300a00 */
        /* <DEDUP_REMOVED lines=8> */
[----:B------:R-:W4:Y:S01]  /*33800*/  LDL.LU.64 R234, [R1+0xfa0] ;  /* 0x000fa00001ea7983 */ /* 0x000f220000300a00 */
[----:B--2---:R-:W-:-:S03]  /*33810*/  MOV R2, R153 ;  /* 0x0000009900027202 */ /* 0x004fc60000000f00 */
[----:B------:R-:W-:Y:S04]  /*33820*/  STL [R1+0xf48], R152 ;  /* 0x000f489801007387 */ /* 0x000fe80000100800 */
[----:B---3--:R-:W-:Y:S04]  /*33830*/  STL [R1+0xf50], R154 ;  /* 0x000f509a01007387 */ /* 0x008fe80000100800 */
[----:B------:R1:W-:Y:S02]  /*33840*/  STL [R1+0xf44], R2 ;  /* 0x000f440201007387 */ /* 0x0003e40000100800 */
[----:B-1----:R-:W-:-:S02]  /*33850*/  IMAD.MOV.U32 R2, RZ, RZ, R155 ;  /* 0x000000ffff027224 */ /* 0x002fc400078e009b */
[----:B-----5:R-:W-:Y:S04]  /*33860*/  STL [R1+0xf58], R216 ;  /* 0x000f58d801007387 */ /* 0x020fe80000100800 */
[----:B------:R1:W-:Y:S04]  /*33870*/  STL [R1+0xf4c], R2 ;  /* 0x000f4c0201007387 */ /* 0x0003e80000100800 */
[----:B----4-:R-:W-:Y:S01]  /*33880*/  STL [R1+0xf60], R232 ;  /* 0x000f60e801007387 */ /* 0x010fe20000100800 */
[----:B-1----:R-:W-:-:S05]  /*33890*/  IMAD.MOV.U32 R2, RZ, RZ, R217 ;  /* 0x000000ffff027224 */ /* 0x002fca00078e00d9 */
[----:B------:R1:W-:Y:S02]  /*338a0*/  STL [R1+0xf54], R2 ;  /* 0x000f540201007387 */ /* 0x0003e40000100800 */
[----:B-1----:R-:W-:Y:S02]  /*338b0*/  MOV R2, R233 ;  /* 0x000000e900027202 */ /* 0x002fe40000000f00 */
[----:B------:R-:W2:Y:S04]  /*338c0*/  LDL.LU.64 R232, [R1+0xfb8] ;  /* 0x000fb80001e87983 */ /* 0x000ea80000300a00 */
[----:B------:R1:W-:Y:S04]  /*338d0*/  STL [R1+0xf5c], R2 ;  /* 0x000f5c0201007387 */ /* 0x0003e80000100800 */
[----:B------:R3:W-:Y:S01]  /*338e0*/  STL [R1+0xf68], R218 ;  /* 0x000f68da01007387 */ /* 0x0007e20000100800 */
[----:B-1----:R-:W-:-:S03]  /*338f0*/  IMAD.MOV.U32 R2, RZ, RZ, R219 ;  /* 0x000000ffff027224 */ /* 0x002fc600078e00db */
[----:B---3--:R-:W3:Y:S04]  /*33900*/  LDL.LU.64 R218, [R1+0xfc0] ;  /* 0x000fc00001da7983 */ /* 0x008ee80000300a00 */
[----:B------:R1:W-:Y:S04]  /*33910*/  STL [R1+0xf64], R2 ;  /* 0x000f640201007387 */ /* 0x0003e80000100800 */
[----:B------:R4:W-:Y:S01]  /*33920*/  STL [R1+0xf70], R196 ;  /* 0x000f70c401007387 */ /* 0x0009e20000100800 */
[----:B-1----:R-:W-:-:S03]  /*33930*/  IMAD.MOV.U32 R2, RZ, RZ, R197 ;  /* 0x000000ffff027224 */ /* 0x002fc600078e00c5 */
[----:B----4-:R-:W4:Y:S04]  /*33940*/  LDL.LU.64 R196, [R1+0x17c8] ;  /* 0x0017c80001c47983 */ /* 0x010f280000300a00 */
[----:B------:R1:W-:Y:S04]  /*33950*/  STL [R1+0xf6c], R2 ;  /* 0x000f6c0201007387 */ /* 0x0003e80000100800 */
[----:B------:R5:W-:Y:S01]  /*33960*/  STL [R1+0xf78], R198 ;  /* 0x000f78c601007387 */ /* 0x000be20000100800 */
[----:B-1----:R-:W-:-:S03]  /*33970*/  MOV R2, R199 ;  /* 0x000000c700027202 */ /* 0x002fc60000000f00 */
[----:B-----5:R-:W5:Y:S04]  /*33980*/  LDL.LU.64 R198, [R1+0x17d0] ;  /* 0x0017d00001c67983 */ /* 0x020f680000300a00 */
[----:B------:R1:W-:Y:S04]  /*33990*/  STL [R1+0xf74], R2 ;  /* 0x000f740201007387 */ /* 0x0003e80000100800 */
[----:B------:R-:W-:Y:S04]  /*339a0*/  STL [R1+0xf80], R228 ;  /* 0x000f80e401007387 */ /* 0x000fe80000100800 */
[----:B------:R-:W5:Y:S01]  /*339b0*/  LDL.LU.64 R154, [R1+0x17d8] ;  /* 0x0017d800019a7983 */ /* 0x000f620000300a00 */
[----:B-1----:R-:W-:-:S05]  /*339c0*/  IMAD.MOV.U32 R2, RZ, RZ, R229 ;  /* 0x000000ffff027224 */ /* 0x002fca00078e00e5 */
[----:B------:R1:W-:Y:S04]  /*339d0*/  STL [R1+0xf7c], R2 ;  /* 0x000f7c0201007387 */ /* 0x0003e80000100800 */
[----:B------:R-:W-:Y:S04]  /*339e0*/  STL [R1+0xf88], R230 ;  /* 0x000f88e601007387 */ /* 0x000fe80000100800 */
[----:B------:R-:W5:Y:S01]  /*339f0*/  LDL.LU.64 R216, [R1+0x17e0] ;  /* 0x0017e00001d87983 */ /* 0x000f620000300a00 */
[----:B-1----:R-:W-:-:S05]  /*33a00*/  IMAD.MOV.U32 R2, RZ, RZ, R231 ;  /* 0x000000ffff027224 */ /* 0x002fca00078e00e7 */
[----:B------:R1:W-:Y:S04]  /*33a10*/  STL [R1+0xf84], R2 ;  /* 0x000f840201007387 */ /* 0x0003e80000100800 */
[----:B------:R-:W-:Y:S04]  /*33a20*/  STL [R1+0xf90], R244 ;  /* 0x000f90f401007387 */ /* 0x000fe80000100800 */
[----:B------:R-:W5:Y:S01]  /*33a30*/  LDL.LU.64 R228, [R1+0xfe8] ;  /* 0x000fe80001e47983 */ /* 0x000f620000300a00 */
[----:B-1----:R-:W-:-:S05]  /*33a40*/  MOV R2, R245 ;  /* 0x000000f500027202 */ /* 0x002fca0000000f00 */
[----:B------:R1:W-:Y:S04]  /*33a50*/  STL [R1+0xf8c], R2 ;  /* 0x000f8c0201007387 */ /* 0x0003e80000100800 */
[----:B------:R-:W-:Y:S04]  /*33a60*/  STL [R1+0xf98], R246 ;  /* 0x000f98f601007387 */ /* 0x000fe80000100800 */
[----:B------:R-:W5:Y:S01]  /*33a70*/  LDL.LU.64 R230, [R1+0xff0] ;  /* 0x000ff00001e67983 */ /* 0x000f620000300a00 */
[----:B-1----:R-:W-:-:S05]  /*33a80*/  IMAD.MOV.U32 R2, RZ, RZ, R247 ;  /* 0x000000ffff027224 */ /* 0x002fca00078e00f7 */
[----:B------:R1:W-:Y:S04]  /*33a90*/  STL [R1+0xf94], R2 ;  /* 0x000f940201007387 */ /* 0x0003e80000100800 */
[----:B------:R1:W-:Y:S02]  /*33aa0*/  STL [R1+0xfa0], R234 ;  /* 0x000fa0ea01007387 */ /* 0x0003e40000100800 */
[----:B-1----:R-:W-:Y:S02]  /*33ab0*/  IMAD.MOV.U32 R2, RZ, RZ, R235 ;  /* 0x000000ffff027224 */ /* 0x002fe400078e00eb */
        /* <DEDUP_REMOVED lines=51> */
[----:B------:R2:W-:Y:S02]  /*33df0*/  STL [R1+0x1004], R2 ;  /* 0x0010040201007387 */ /* 0x0005e40000100800 */
[----:B--2---:R-:W-:Y:S02]  /*33e00*/  IMAD.MOV.U32 R2, RZ, RZ, R233 ;  /* 0x000000ffff027224 */ /* 0x004fe400078e00e9 */
[----:B------:R1:W-:Y:S04]  /*33e10*/  STL [R1+0x1010], R232 ;  /* 0x001010e801007387 */ /* 0x0003e80000100800 */
[----:B-1----:R-:W2:Y:S04]  /*33e20*/  LDL.LU.64 R232, [R1+0x1068] ;  /* 0x0010680001e87983 */ /* 0x002ea80000300a00 */
        /* <DEDUP_REMOVED lines=40> */
[----:B------:R2:W-:Y:S02]  /*340b0*/  STL [R1+0x105c], R2 ;  /* 0x00105c0201007387 */ /* 0x0005e40000100800 */
[----:B--2---:R-:W-:Y:S02]  /*340c0*/  IMAD.MOV.U32 R2, RZ, RZ, R233 ;  /* 0x000000ffff027224 */ /* 0x004fe400078e00e9 */
[----:B------:R-:W-:Y:S04]  /*340d0*/  STL [R1+0x1068], R232 ;  /* 0x001068e801007387 */ /* 0x000fe80000100800 */
[----:B------:R-:W2:Y:S04]  /*340e0*/  LDL.LU.64 R216, [R1+0x10c0] ;  /* 0x0010c00001d87983 */ /* 0x000ea80000300a00 */
[----:B------:R1:W-:Y:S04]  /*340f0*/  STL [R1+0x1064], R2 ;  /* 0x0010640201007387 */ /* 0x0003e80000100800 */
[----:B---3--:R3:W-:Y:S01]  /*34100*/  STL [R1+0x1070], R218 ;  /* 0x001070da01007387 */ /* 0x0087e20000100800 */
[----:B-1----:R-:W-:-:S03]  /*34110*/  IMAD.MOV.U32 R2, RZ, RZ, R219 ;  /* 0x000000ffff027224 */ /* 0x002fc600078e00db */
[----:B------:R-:W2:Y:S04]  /*34120*/  LDL.LU.64 R232, [R1+0x10c8] ;  /* 0x0010c80001e87983 */ /* 0x000ea80000300a00 */
[----:B----4-:R-:W-:Y:S04]  /*34130*/  STL [R1+0x1078], R196 ;  /* 0x001078c401007387 */ /* 0x010fe80000100800 */
[----:B------:R1:W-:Y:S04]  /*34140*/  STL [R1+0x106c], R2 ;  /* 0x00106c0201007387 */ /* 0x0003e80000100800 */
[----:B---3--:R-:W3:Y:S01]  /*34150*/  LDL.LU.64 R218, [R1+0x10d0] ;  /* 0x0010d00001da7983 */ /* 0x008ee20000300a00 */
[----:B-1----:R-:W-:-:S03]  /*34160*/  MOV R2, R197 ;  /* 0x000000c500027202 */ /* 0x002fc60000000f00 */
[----:B-----5:R-:W-:Y:S04]  /*34170*/  STL [R1+0x1080], R198 ;  /* 0x001080c601007387 */ /* 0x020fe80000100800 */
[----:B------:R1:W-:Y:S04]  /*34180*/  STL [R1+0x1074], R2 ;  /* 0x0010740201007387 */ /* 0x0003e80000100800 */
[----:B------:R-:W4:Y:S01]  /*34190*/  LDL.LU.64 R196, [R1+0x10d8] ;  /* 0x0010d80001c47983 */ /* 0x000f220000300a00 */
        /* <DEDUP_REMOVED lines=39> */
[----:B-1----:R-:W-:-:S03]  /*34410*/  IMAD.MOV.U32 R2, RZ, RZ, R219 ;  /* 0x000000ffff027224 */ /* 0x002fc600078e00db */
[----:B----4-:R-:W-:Y:S04]  /*34420*/  STL [R1+0x10d8], R196 ;  /* 0x0010d8c401007387 */ /* 0x010fe80000100800 */
[----:B------:R1:W-:Y:S04]  /*34430*/  STL [R1+0x10cc], R2 ;  /* 0x0010cc0201007387 */ /* 0x0003e80000100800 */
[----:B------:R-:W3:Y:S01]  /*34440*/  LDL.LU.64 R218, [R1+0x1128] ;  /* 0x0011280001da7983 */ /* 0x000ee20000300a00 */
[----:B-1----:R-:W-:-:S03]  /*34450*/  MOV R2, R197 ;  /* 0x000000c500027202 */ /* 0x002fc60000000f00 */
[----:B-----5:R-:W-:Y:S04]  /*34460*/  STL [R1+0x10e0], R198 ;  /* 0x0010e0c601007387 */ /* 0x020fe80000100800 */
[----:B------:R1:W-:Y:S04]  /*34470*/  STL [R1+0x10d4], R2 ;  /* 0x0010d40201007387 */ /* 0x0003e80000100800 */
[----:B------:R-:W4:Y:S01]  /*34480*/  LDL.LU.64 R196, [R1+0x1130] ;  /* 0x0011300001c47983 */ /* 0x000f220000300a00 */
[----:B-1----:R-:W-:-:S03]  /*34490*/  IMAD.MOV.U32 R2, RZ, RZ, R199 ;  /* 0x000000ffff027224 */ /* 0x002fc600078e00c7 */
[----:B------:R-:W-:Y:S04]  /*344a0*/  STL [R1+0x10e8], R154 ;  /* 0x0010e89a01007387 */ /* 0x000fe80000100800 */
[----:B------:R1:W-:Y:S04]  /*344b0*/  STL [R1+0x10dc], R2 ;  /* 0x0010dc0201007387 */ /* 0x0003e80000100800 */
[----:B------:R-:W5:Y:S04]  /*344c0*/  LDL.LU.64 R198, [R1+0x1138] ;  /* 0x0011380001c67983 */ /* 0x000f680000300a00 */
[----:B------:R-:W5:Y:S01]  /*344d0*/  LDL.LU.64 R152, [R1+0x1140] ;  /* 0x0011400001987983 */ /* 0x000f620000300a00 */
[----:B-1----:R-:W-:-:S05]  /*344e0*/  IMAD.MOV.U32 R2, RZ, RZ, R155 ;  /* 0x000000ffff027224 */ /* 0x002fca00078e009b */
[----:B------:R1:W-:Y:S04]  /*344f0*/  STL [R1+0x10e4], R2 ;  /* 0x0010e40201007387 */ /* 0x0003e80000100800 */
        /* <DEDUP_REMOVED lines=39> */
[----:B------:R-:W-:Y:S04]  /*34770*/  STL [R1+0x1140], R152 ;  /* 0x0011409801007387 */ /* 0x000fe80000100800 */
[----:B------:R1:W-:Y:S04]  /*34780*/  STL [R1+0x1134], R2 ;  /* 0x0011340201007387 */ /* 0x0003e80000100800 */
[----:B-----5:R-:W5:Y:S01]  /*34790*/  LDL.LU.64 R198, [R1+0x1198] ;  /* 0x0011980001c67983 */ /* 0x020f620000300a00 */
[----:B-1----:R-:W-:-:S03]  /*347a0*/  IMAD.MOV.U32 R2, RZ, RZ, R153 ;  /* 0x000000ffff027224 */ /* 0x002fc600078e0099 */
[----:B------:R-:W-:Y:S04]  /*347b0*/  STL [R1+0x1148], R228 ;  /* 0x001148e401007387 */ /* 0x000fe80000100800 */
[----:B------:R1:W-:Y:S02]  /*347c0*/  STL [R1+0x113c], R2 ;  /* 0x00113c0201007387 */ /* 0x0003e40000100800 */
[----:B-1----:R-:W-:Y:S02]  /*347d0*/  IMAD.MOV.U32 R2, RZ, RZ, R229 ;  /* 0x000000ffff027224 */ /* 0x002fe400078e00e5 */
[----:B------:R-:W5:Y:S04]  /*347e0*/  LDL.LU.64 R228, [R1+0x11a0] ;  /* 0x0011a00001e47983 */ /* 0x000f680000300a00 */
[----:B------:R1:W-:Y:S04]  /*347f0*/  STL [R1+0x1144], R2 ;  /* 0x0011440201007387 */ /* 0x0003e80000100800 */
[----:B------:R1:W-:Y:S02]  /*34800*/  STL [R1+0x1150], R230 ;  /* 0x001150e601007387 */ /* 0x0003e40000100800 */
[----:B-1----:R-:W-:-:S02]  /*34810*/  MOV R2, R231 ;  /* 0x000000e700027202 */ /* 0x002fc40000000f00 */
[----:B------:R-:W-:Y:S04]  /*34820*/  STL [R1+0x1158], R154 ;  /* 0x0011589a01007387 */ /* 0x000fe80000100800 */
[----:B------:R1:W-:Y:S04]  /*34830*/  STL [R1+0x114c], R2 ;  /* 0x00114c0201007387 */ /* 0x0003e80000100800 */
[----:B------:R-:W5:Y:S01]  /*34840*/  LDL.LU.64 R230, [R1+0x11a8] ;  /* 0x0011a80001e67983 */ /* 0x000f620000300a00 */
        /* <DEDUP_REMOVED lines=21> */
[----:B---3--:R-:W-:Y:S04]  /*349a0*/  STL [R1+0x1188], R218 ;  /* 0x001188da01007387 */ /* 0x008fe80000100800 */
[----:B------:R-:W3:Y:S01]  /*349b0*/  LDL.LU.64 R150, [R1+0x11d0] ;  /* 0x0011d00001967983 */ /* 0x000ee20000300a00 */
[----:B-1----:R-:W-:-:S03]  /*349c0*/  IMAD.MOV.U32 R2, RZ, RZ, R219 ;  /* 0x000000ffff027224 */ /* 0x002fc600078e00db */
[----:B----4-:R-:W-:Y:S04]  /*349d0*/  STL [R1+0x1190], R196 ;  /* 0x001190c401007387 */ /* 0x010fe80000100800 */
[----:B------:R1:W-:Y:S04]  /*349e0*/  STL [R1+0x1184], R2 ;  /* 0x0011840201007387 */ /* 0x0003e80000100800 */
[----:B------:R-:W4:Y:S04]  /*349f0*/  LDL.LU.64 R212, [R1+0x1628] ;  /* 0x0016280001d47983 */ /* 0x000f280000300a00 */
[----:B------:R-:W4:Y:S01]  /*34a00*/  LDL.LU.64 R214, [R1+0x1638] ;  /* 0x0016380001d67983 */ /* 0x000f220000300a00 */
[----:B-1----:R-:W-:-:S05]  /*34a10*/  IMAD.MOV.U32 R2, RZ, RZ, R197 ;  /* 0x000000ffff027224 */ /* 0x002fca00078e00c5 */
[----:B------:R1:W-:Y:S04]  /*34a20*/  STL [R1+0x118c], R2 ;  /* 0x00118c0201007387 */ /* 0x0003e80000100800 */
[----:B-----5:R-:W-:Y:S04]  /*34a30*/  STL [R1+0x1198], R198 ;  /* 0x001198c601007387 */ /* 0x020fe80000100800 */
[----:B------:R-:W5:Y:S01]  /*34a40*/  LDL.LU.64 R152, [R1+0x1648] ;  /* 0x0016480001987983 */ /* 0x000f620000300a00 */
[----:B-1----:R-:W-:-:S03]  /*34a50*/  MOV R2, R199 ;  /* 0x000000c700027202 */ /* 0x002fc60000000f00 */
        /* <DEDUP_REMOVED lines=12> */
[----:B------:R-:W-:Y:S01]  /*34b20*/  STL [R1+0x11b0], R234 ;  /* 0x0011b0ea01007387 */ /* 0x000fe20000100800 */
[----:B-1----:R-:W-:-:S03]  /*34b30*/  MOV R2, R235 ;  /* 0x000000eb00027202 */ /* 0x002fc60000000f00 */
[----:B------:R-:W5:Y:S04]  /*34b40*/  LDL.LU.64 R228, [R1+0x1680] ;  /* 0x0016800001e47983 */ /* 0x000f680000300a00 */
[----:B------:R-:W5:Y:S04]  /*34b50*/  LDL.LU.64 R230, [R1+0x1688] ;  /* 0x0016880001e67983 */ /* 0x000f680000300a00 */
[----:B------:R1:W-:Y:S02]  /*34b60*/  STL [R1+0x11ac], R2 ;  /* 0x0011ac0201007387 */ /* 0x0003e40000100800 */
[----:B-1----:R-:W-:-:S02]  /*34b70*/  IMAD.MOV.U32 R2, RZ, RZ, R245 ;  /* 0x000000ffff027224 */ /* 0x002fc400078e00f5 */
[----:B------:R1:W-:Y:S04]  /*34b80*/  STL [R1+0x11b8], R244 ;  /* 0x0011b8f401007387 */ /* 0x0003e80000100800 */
[----:B------:R-:W5:Y:S04]  /*34b90*/  LDL.LU.64 R234, [R1+0x1690] ;  /* 0x0016900001ea7983 */ /* 0x000f680000300a00 */
[----:B------:R-:W-:Y:S04]  /*34ba0*/  STL [R1+0x11c0], R246 ;  /* 0x0011c0f601007387 */ /* 0x000fe80000100800 */
[----:B------:R1:W-:Y:S04]  /*34bb0*/  STL [R1+0x11b4], R2 ;  /* 0x0011b40201007387 */ /* 0x0003e80000100800 */
[----:B-1----:R-:W5:Y:S01]  /*34bc0*/  LDL.LU.64 R244, [R1+0x1698] ;  /* 0x0016980001f47983 */ /* 0x002f620000300a00 */
[----:B------:R-:W-:-:S03]  /*34bd0*/  IMAD.MOV.U32 R2, RZ, RZ, R247 ;  /* 0x000000ffff027224 */ /* 0x000fc600078e00f7 */
[----:B------:R-:W5:Y:S04]  /*34be0*/  LDL.LU.64 R246, [R1+0x16a0] ;  /* 0x0016a00001f67983 */ /* 0x000f680000300a00 */
[----:B------:R2:W-:Y:S02]  /*34bf0*/  STL [R1+0x11bc], R2 ;  /* 0x0011bc0201007387 */ /* 0x0005e40000100800 */
[----:B--2---:R-:W-:Y:S02]  /*34c00*/  MOV R2, R233 ;  /* 0x000000e900027202 */ /* 0x004fe40000000f00 */
[----:B------:R1:W-:Y:S04]  /*34c10*/  STL [R1+0x11c8], R232 ;  /* 0x0011c8e801007387 */ /* 0x0003e80000100800 */
[----:B---3--:R-:W-:Y:S04]  /*34c20*/  STL [R1+0x11d0], R150 ;  /* 0x0011d09601007387 */ /* 0x008fe80000100800 */
[----:B------:R2:W-:Y:S04]  /*34c30*/  STL [R1+0x11c4], R2 ;  /* 0x0011c40201007387 */ /* 0x0005e80000100800 */
[----:B-1----:R-:W3:Y:S01]  /*34c40*/  LDL.LU.64 R232, [R1+0x1678] ;  /* 0x0016780001e87983 */ /* 0x002ee20000300a00 */
[----:B--2---:R-:W-:-:S03]  /*34c50*/  IMAD.MOV.U32 R2, RZ, RZ, R151 ;  /* 0x000000ffff027224 */ /* 0x004fc600078e0097 */
        /* <DEDUP_REMOVED lines=31> */
[----:B------:R1:W-:Y:S02]  /*34e50*/  STL [R1+0x121c], R2 ;  /* 0x00121c0201007387 */ /* 0x0003e40000100800 */
[----:B-1----:R-:W-:-:S05]  /*34e60*/  MOV R2, R235 ;  /* 0x000000eb00027202 */ /* 0x002fca0000000f00 */
[----:B------:R1:W-:Y:S04]  /*34e70*/  STL [R1+0x1224], R2 ;  /* 0x0012240201007387 */ /* 0x0003e80000100800 */
[----:B------:R-:W2:Y:S01]  /*34e80*/  S2R R252, SR_TID.X ;  /* 0x0000000000fc7919 */ /* 0x000ea20000002100 */
[----:B------:R-:W-:-:S05]  /*34e90*/  IMAD.MOV.U32 R235, RZ, RZ, 0x7f ;  /* 0x0000007fffeb7424 */ /* 0x000fca00078e00ff */
[----:B------:R-:W-:Y:S01]  /*34ea0*/  IADD3 R235, R235, c[0x0][0x180], RZ ;  /* 0x00006000ebeb7a10 */ /* 0x000fe20007ffe0ff */
[----:B-1----:R-:W-:Y:S01]  /*34eb0*/  IMAD.MOV.U32 R2, RZ, RZ, R245 ;  /* 0x000000ffff027224 */ /* 0x002fe200078e00f5 */
[----:B------:R-:W-:Y:S04]  /*34ec0*/  STL [R1+0x1230], R244 ;  /* 0x001230f401007387 */ /* 0x000fe80000100800 */
[----:B------:R-:W-:Y:S04]  /*34ed0*/  STL [R1+0x1238], R246 ;  /* 0x001238f601007387 */ /* 0x000fe80000100800 */
[----:B------:R1:W-:Y:S02]  /*34ee0*/  STL [R1+0x122c], R2 ;  /* 0x00122c0201007387 */ /* 0x0003e40000100800 */
[----:B-1----:R-:W-:Y:S01]  /*34ef0*/  MOV R2, R247 ;  /* 0x000000f700027202 */ /* 0x002fe20000000f00 */
[----:B---3--:R-:W-:Y:S01]  /*34f00*/  IMAD.MOV.U32 R7, RZ, RZ, R233 ;  /* 0x000000ffff077224 */ /* 0x008fe200078e00e9 */
[----:B------:R-:W-:Y:S04]  /*34f10*/  STL [R1+0x1240], R232 ;  /* 0x001240e801007387 */ /* 0x000fe80000100800 */
[----:B------:R1:W-:Y:S04]  /*34f20*/  STL [R1+0x1234], R2 ;  /* 0x0012340201007387 */ /* 0x0003e80000100800 */
[----:B------:R3:W-:Y:S04]  /*34f30*/  STL [R1+0x123c], R7 ;  /* 0x00123c0701007387 */ /* 0x0007e80000100800 */
        /* <DEDUP_REMOVED lines=41> */
[----:B------:R4:W-:Y:S01]  /*351d0*/  STL [R1+0xd0], RZ ;  /* 0x0000d0ff01007387 */ /* 0x0009e20000100800 */
[----:B--2---:R-:W-:-:S03]  /*351e0*/  LOP3.LUT R4, R252, 0x7, RZ, 0xc0, !PT ;  /* 0x00000007fc047812 */ /* 0x004fc600078ec0ff */
[----:B------:R4:W-:Y:S04]  /*351f0*/  STL [R1+0xd4], RZ ;  /* 0x0000d4ff01007387 */ /* 0x0009e80000100800 */
[----:B------:R4:W-:Y:S04]  /*35200*/  STL [R1+0xd8], RZ ;  /* 0x0000d8ff01007387 */ /* 0x0009e80000100800 */
[----:B------:R4:W-:Y:S01]  /*35210*/  STL [R1+0xdc], RZ ;  /* 0x0000dcff01007387 */ /* 0x0009e20000100800 */
[----:B-1----:R-:W-:-:S03]  /*35220*/  IMAD.SHL.U32 R2, R252, 0x2, RZ ;  /* 0x00000002fc027824 */ /* 0x002fc600078e00ff */
[----:B------:R4:W-:Y:S04]  /*35230*/  STL [R1+0xc0], RZ ;  /* 0x0000c0ff01007387 */ /* 0x0009e80000100800 */
[----:B------:R4:W-:Y:S01]  /*35240*/  STL [R1+0xc4], RZ ;  /* 0x0000c4ff01007387 */ /* 0x0009e20000100800 */
[----:B------:R-:W-:-:S03]  /*35250*/  IMAD R4, R4, 0x210, RZ ;  /* 0x0000021004047824 */ /* 0x000fc600078e02ff */
[----:B------:R4:W-:Y:S01]  /*35260*/  STL [R1+0xc8], RZ ;  /* 0x0000c8ff01007387 */ /* 0x0009e20000100800 */
[----:B------:R-:W-:-:S03]  /*35270*/  LOP3.LUT R6, R252, 0x3, RZ, 0xc0, !PT ;  /* 0x00000003fc067812 */ /* 0x000fc600078ec0ff */
[----:B------:R4:W-:Y:S04]  /*35280*/  STL [R1+0xcc], RZ ;  /* 0x0000ccff01007387 */ /* 0x0009e80000100800 */
[----:B------:R4:W-:Y:S01]  /*35290*/  STL [R1+0xa0], RZ ;  /* 0x0000a0ff01007387 */ /* 0x0009e20000100800 */
[----:B------:R-:W-:-:S03]  /*352a0*/  LOP3.LUT R5, R2, 0xc0, RZ, 0xc0, !PT ;  /* 0x000000c002057812 */ /* 0x000fc600078ec0ff */
[----:B------:R4:W-:Y:S04]  /*352b0*/  STL [R1+0xa4], RZ ;  /* 0x0000a4ff01007387 */ /* 0x0009e80000100800 */
[----:B------:R4:W-:Y:S01]  /*352c0*/  STL [R1+0xa8], RZ ;  /* 0x0000a8ff01007387 */ /* 0x0009e20000100800 */
[----:B------:R-:W-:-:S03]  /*352d0*/  SHF.R.S32.HI R3, RZ, 0x1f, R235 ;  /* 0x0000001fff037819 */ /* 0x000fc600000114eb */
[----:B------:R4:W-:Y:S01]  /*352e0*/  STL [R1+0xac], RZ ;  /* 0x0000acff01007387 */ /* 0x0009e20000100800 */
[----:B------:R-:W-:-:S03]  /*352f0*/  LOP3.LUT R37, R4, 0x30, R2, 0x78, !PT ;  /* 0x0000003004257812 */ /* 0x000fc600078e7802 */
[----:B------:R4:W-:Y:S01]  /*35300*/  STL [R1+0x70], RZ ;  /* 0x000070ff01007387 */ /* 0x0009e20000100800 */
[----:B------:R-:W-:-:S03]  /*35310*/  IMAD R4, R6, 0x820, RZ ;  /* 0x0000082006047824 */ /* 0x000fc600078e02ff */
[----:B------:R4:W-:Y:S01]  /*35320*/  STL [R1+0x74], RZ ;  /* 0x000074ff01007387 */ /* 0x0009e20000100800 */
[----:B------:R-:W-:-:S03]  /*35330*/  LOP3.LUT R2, R5, 0x1c, R252, 0xf8, !PT ;  /* 0x0000001c05027812 */ /* 0x000fc600078ef8fc */
[----:B------:R4:W-:Y:S01]  /*35340*/  STL [R1+0x78], RZ ;  /* 0x000078ff01007387 */ /* 0x0009e20000100800 */
[----:B------:R-:W-:-:S03]  /*35350*/  SHF.R.S32.HI R5, RZ, 0x1f, R0 ;  /* 0x0000001fff057819 */ /* 0x000fc60000011400 */
[----:B------:R4:W-:Y:S01]  /*35360*/  STL [R1+0x7c], RZ ;  /* 0x00007cff01007387 */ /* 0x0009e20000100800 */
[----:B------:R-:W-:-:S03]  /*35370*/  LEA.HI R3, R3, R235, RZ, 0x7 ;  /* 0x000000eb03037211 */ /* 0x000fc600078f38ff */
[----:B------:R4:W-:Y:S01]  /*35380*/  STL [R1+0x60], RZ ;  /* 0x000060ff01007387 */ /* 0x0009e20000100800 */
[----:B------:R-:W-:-:S03]  /*35390*/  LOP3.LUT R36, R4, R2, RZ, 0x3c, !PT ;  /* 0x0000000204247212 */ /* 0x000fc600078e3cff */
[----:B------:R4:W-:Y:S01]  /*353a0*/  STL [R1+0x64], RZ ;  /* 0x000064ff01007387 */ /* 0x0009e20000100800 */
[----:B------:R-:W-:-:S03]  /*353b0*/  SHF.L.U64.HI R2, R0, 0x2, R5 ;  /* 0x0000000200027819 */ /* 0x000fc60000010205 */
[----:B------:R4:W-:Y:S01]  /*353c0*/  STL [R1+0x68], RZ ;  /* 0x000068ff01007387 */ /* 0x0009e20000100800 */
[----:B------:R-:W-:-:S03]  /*353d0*/  SHF.L.U32 R252, R0, 0x2, RZ ;  /* 0x0000000200fc7819 */ /* 0x000fc600000006ff */
[----:B------:R4:W-:Y:S01]  /*353e0*/  STL [R1+0x6c], RZ ;  /* 0x00006cff01007387 */ /* 0x0009e20000100800 */
[----:B------:R-:W-:-:S03]  /*353f0*/  SHF.R.S32.HI R0, RZ, 0x7, R3 ;  /* 0x00000007ff007819 */ /* 0x000fc60000011403 */
[----:B------:R4:W-:Y:S04]  /*35400*/  STL [R1+0x40], RZ ;  /* 0x000040ff01007387 */ /* 0x0009e80000100800 */
[----:B------:R4:W-:Y:S04]  /*35410*/  STL [R1+0x44], RZ ;  /* 0x000044ff01007387 */ /* 0x0009e80000100800 */
[----:B------:R4:W-:Y:S01]  /*35420*/  STL [R1+0x48], RZ ;  /* 0x000048ff01007387 */ /* 0x0009e20000100800 */
[----:B------:R-:W-:-:S03]  /*35430*/  IADD3 R38, R0, -0x4, RZ ;  /* 0xfffffffc00267810 */ /* 0x000fc60007ffe0ff */
[----:B------:R4:W-:Y:S01]  /*35440*/  STL [R1+0x4c], RZ ;  /* 0x00004cff01007387 */ /* 0x0009e20000100800 */
[----:B------:R-:W-:-:S03]  /*35450*/  LOP3.LUT R0, R36, 0x20, RZ, 0x3c, !PT ;  /* 0x0000002024007812 */ /* 0x000fc600078e3cff */
[----:B------:R4:W-:Y:S04]  /*35460*/  STL [R1+0x20], RZ ;  /* 0x000020ff01007387 */ /* 0x0009e80000100800 */
[----:B------:R4:W-:Y:S04]  /*35470*/  STL [R1+0x24], RZ ;  /* 0x000024ff01007387 */ /* 0x0009e80000100800 */
[----:B------:R4:W-:Y:S04]  /*35480*/  STL [R1+0x28], RZ ;  /* 0x000028ff01007387 */ /* 0x0009e80000100800 */
[----:B------:R4:W-:Y:S04]  /*35490*/  STL [R1+0x2c], RZ ;  /* 0x00002cff01007387 */ /* 0x0009e80000100800 */
[----:B------:R4:W-:Y:S04]  /*354a0*/  STL [R1], RZ ;  /* 0x000000ff01007387 */ /* 0x0009e80000100800 */
[----:B------:R4:W-:Y:S04]  /*354b0*/  STL [R1+0x4], RZ ;  /* 0x000004ff01007387 */ /* 0x0009e80000100800 */
[----:B------:R4:W-:Y:S04]  /*354c0*/  STL [R1+0x8], RZ ;  /* 0x000008ff01007387 */ /* 0x0009e80000100800 */
[----:B------:R4:W-:Y:S04]  /*354d0*/  STL [R1+0xc], RZ ;  /* 0x00000cff01007387 */ /* 0x0009e80000100800 */
[----:B------:R4:W-:Y:S01]  /*354e0*/  STL [R1+0x15d0], R0 ;  /* 0x0015d00001007387 */ /* 0x0009e20000100800 */
[----:B------:R-:W-:Y:S01]  /*354f0*/  USHF.R.S32.HI UR6, URZ, 0x1f, UR4 ;  /* 0x0000001f3f067899 */ /* 0x000fe20008011404 */
[----:B------:R-:W-:Y:S01]  /*35500*/  CS2R R84, SRZ ;  /* 0x0000000000547805 */ /* 0x000fe2000001ff00 */
        /* <DEDUP_REMOVED lines=54> */
[----:B---3--:R-:W-:Y:S01]  /*35870*/  CS2R R6, SRZ ;  /* 0x0000000000067805 */ /* 0x008fe2000001ff00 */
        /* <DEDUP_REMOVED lines=36> */
[----:B------:R-:W-:Y:S01]  /*35ac0*/  LOP3.LUT R3, R37, 0x40, RZ, 0x3c, !PT ;  /* 0x0000004025037812 */ /* 0x000fe200078e3cff */
[----:B------:R-:W-:-:S02]  /*35ad0*/  USHF.L.U32 UR7, UR4, 0x2, URZ ;  /* 0x0000000204077899 */ /* 0x000fc4000800063f */
[----:B------:R-:W-:Y:S02]  /*35ae0*/  USHF.L.U64.HI UR6, UR4, 0x2, UR6 ;  /* 0x0000000204067899 */ /* 0x000fe40008010206 */
[----:B------:R-:W-:Y:S02]  /*35af0*/  UMOV UR5, 0x3 ;  /* 0x0000000300057882 */ /* 0x000fe40000000000 */
[----:B----4-:R-:W-:Y:S02]  /*35b00*/  UMOV UR4, 0xffffffff ;  /* 0xffffffff00047882 */ /* 0x010fe40000000000 */
.L_x_1:
[----:B------:R-:W2:Y:S01]  /*35b10*/  LDL R39, [R1+0x15d0] ;  /* 0x0015d00001277983 */ /* 0x000ea20000100800 */
[----:B------:R-:W-:-:S04]  /*35b20*/  DEPBAR.LE SB0, 0x6 ;  /* 0x000081800000791a */ /* 0x000fc80000000000 */
[----:B------:R-:W1:Y:S01]  /*35b30*/  S2R R0, SR_TID.X ;  /* 0x0000000000007919 */ /* 0x000e620000002100 */
[----:B------:R-:W-:-:S03]  /*35b40*/  UIADD3 UR4, UR4, 0x1, URZ ;  /* 0x0000000104047890 */ /* 0x000fc6000fffe03f */
[----:B------:R-:W3:Y:S01]  /*35b50*/  S2R R36, SR_TID.X ;  /* 0x0000000000247919 */ /* 0x000ee20000002100 */
[----:B------:R-:W-:-:S03]  /*35b60*/  UISETP.GT.AND UP0, UPT, UR4, 0x3, UPT ;  /* 0x000000030400788c */ /* 0x000fc6000bf04270 */
[----:B------:R-:W-:Y:S01]  /*35b70*/  STL [R1+0x24f8], R245 ;  /* 0x0024f8f501007387 */ /* 0x000fe20000100800 */
[----:B------:R-:W-:-:S03]  /*35b80*/  USEL UR4, UR4, URZ, !UP0 ;  /* 0x0000003f04047287 */ /* 0x000fc6000c000000 */
[----:B------:R-:W-:Y:S03]  /*35b90*/  STL [R1+0x24f4], R246 ;  /* 0x0024f4f601007387 */ /* 0x000fe60000100800 */
[----:B------:R-:W-:Y:S01]  /*35ba0*/  IMAD.U32 R3, RZ, RZ, UR4 ;  /* 0x00000004ff037e24 */ /* 0x000fe2000f8e00ff */
[----:B------:R-:W-:Y:S04]  /*35bb0*/  STL [R1+0x24f0], R247 ;  /* 0x0024f0f701007387 */ /* 0x000fe80000100800 */
[----:B------:R-:W-:Y:S01]  /*35bc0*/  STL [R1+0x24ec], R232 ;  /* 0x0024ece801007387 */ /* 0x000fe20000100800 */
[----:B-1----:R-:W-:-:S03]  /*35bd0*/  IMAD.SHL.U32 R37, R0, 0x2, RZ ;  /* 0x0000000200257824 */ /* 0x002fc600078e00ff */
[----:B------:R1:W-:Y:S01]  /*35be0*/  STL [R1+0x24e8], R233 ;  /* 0x0024e8e901007387 */ /* 0x0003e20000100800 */
[----:B---3--:R-:W-:Y:S01]  /*35bf0*/  IMAD.SHL.U32 R38, R36, 0x2, RZ ;  /* 0x0000000224267824 */ /* 0x008fe200078e00ff */
[----:B------:R-:W-:Y:S02]  /*35c00*/  LOP3.LUT R37, R37, 0xc0, RZ, 0xc0, !PT ;  /* 0x000000c025257812 */ /* 0x000fe400078ec0ff */
[----:B------:R-:W-:Y:S02]  /*35c10*/  STL [R1+0x24e4], R234 ;  /* 0x0024e4ea01007387 */ /* 0x000fe40000100800 */
[----:B------:R-:W-:Y:S02]  /*35c20*/  LOP3.LUT R37, R37, 0x1c, R0, 0xf8, !PT ;  /* 0x0000001c25257812 */ /* 0x000fe400078ef800 */
[----:B------:R3:W-:Y:S01]  /*35c30*/  STL [R1+0x24e0], R235 ;  /* 0x0024e0eb01007387 */ /* 0x0007e20000100800 */
[----:B------:R-:W-:-:S03]  /*35c40*/  LOP3.LUT R0, R0, 0x3, RZ, 0xc0, !PT ;  /* 0x0000000300007812 */ /* 0x000fc600078ec0ff */
[----:B------:R4:W-:Y:S02]  /*35c50*/  STL [R1+0x1998], R2 ;  /* 0x0019980201007387 */ /* 0x0009e40000100800 */
[----:B------:R-:W-:Y:S02]  /*35c60*/  IMAD R0, R0, 0x820, RZ ;  /* 0x0000082000007824 */ /* 0x000fe400078e02ff */
[----:B-1----:R-:W2:Y:S03]  /*35c70*/  LDL.LU.64 R232, [R1+0x200] ;  /* 0x0002000001e87983 */ /* 0x002ea60000300a00 */
[----:B------:R-:W-:Y:S01]  /*35c80*/  LOP3.LUT R0, R0, R37, RZ, 0x3c, !PT ;  /* 0x0000002500007212 */ /* 0x000fe200078e3cff */
[----:B---3--:R-:W3:Y:S01]  /*35c90*/  LDL.LU.64 R234, [R1+0x208] ;  /* 0x0002080001ea7983 */ /* 0x008ee20000300a00 */
[----:B------:R-:W-:Y:S02]  /*35ca0*/  LOP3.LUT R37, R36, 0x7, RZ, 0xc0, !PT ;  /* 0x0000000724257812 */ /* 0x000fe400078ec0ff */
[----:B------:R-:W-:-:S02]  /*35cb0*/  MOV R36, UR4 ;  /* 0x0000000400247c02 */ /* 0x000fc40008000f00 */
[----:B------:R-:W-:Y:S01]  /*35cc0*/  LEA R3, R3, R0, 0x12 ;  /* 0x0000000003037211 */ /* 0x000fe200078e90ff */
[----:B------:R-:W-:Y:S01]  /*35cd0*/  BAR.SYNC.DEFER_BLOCKING 0x0 ;  /* 0x0000000000007b1d */ /* 0x000fe20000010000 */
[----:B------:R-:W-:Y:S02]  /*35ce0*/  IMAD R37, R37, 0x210, RZ ;  /* 0x0000021025257824 */ /* 0x000fe400078e02ff */
[----:B------:R-:W-:-:S03]  /*35cf0*/  IMAD.U32 R0, RZ, RZ, UR4 ;  /* 0x00000004ff007e24 */ /* 0x000fc6000f8e00ff */
[----:B------:R-:W-:-:S05]  /*35d00*/  LOP3.LUT R37, R37, 0x30, R38, 0x78, !PT ;  /* 0x0000003025257812 */ /* 0x000fca00078e7826 */
[----:B----4-:R-:W-:-:S05]  /*35d10*/  IMAD R2, R36, 0x8000, R37 ;  /* 0x0000800024027824 */ /* 0x010fca00078e0225 */
[----:B------:R-:W1:Y:S04]  /*35d20*/  LDSM.16.M88.4 R56, [R2+0x100000] ;  /* 0x100000000238783b */ /* 0x000e680000000200 */
[----:B------:R-:W4:Y:S04]  /*35d30*/  LDSM.16.M88.4 R52, [R2+0x101000] ;  /* 0x101000000234783b */ /* 0x000f280000000200 */
[----:B------:R-:W4:Y:S04]  /*35d40*/  LDSM.16.M88.4 R60, [R2+0x102000] ;  /* 0x10200000023c783b */ /* 0x000f280000000200 */
[----:B------:R-:W4:Y:S04]  /*35d50*/  LDSM.16.M88.4 R48, [R2+0x103000] ;  /* 0x103000000230783b */ /* 0x000f280000000200 */
[----:B------:R-:W4:Y:S04]  /*35d60*/  LDSM.16.M88.4 R44, [R2+0x104000] ;  /* 0x10400000022c783b */ /* 0x000f280000000200 */
[----:B------:R-:W4:Y:S04]  /*35d70*/  LDSM.16.M88.4 R40, [R2+0x105000] ;  /* 0x105000000228783b */ /* 0x000f280000000200 */
[----:B------:R-:W-:Y:S04]  /*35d80*/  STL [R1+0x390], R2 ;  /* 0x0003900201007387 */ /* 0x000fe80000100800 */
[----:B------:R-:W-:Y:S04]  /*35d90*/  LDS R132, [R3] ;  /* 0x0000000003847984 */ /* 0x000fe80000000800 */
[----:B------:R-:W-:Y:S04]  /*35da0*/  LDS R134, [R3+0x2000] ;  /* 0x0020000003867984 */ /* 0x000fe80000000800 */
[----:B------:R-:W-:Y:S04]  /*35db0*/  LDSM.16.M88.4 R248, [R2+0x107000] ;  /* 0x1070000002f8783b */ /* 0x000fe80000000200 */
[----:B-1----:R-:W-:Y:S04]  /*35dc0*/  STL [R1+0x24d8], R58 ;  /* 0x0024d83a01007387 */ /* 0x002fe80000100800 */
[----:B------:R-:W-:Y:S04]  /*35dd0*/  STL [R1+0x24d4], R59 ;  /* 0x0024d43b01007387 */ /* 0x000fe80000100800 */
[----:B----4-:R-:W-:Y:S04]  /*35de0*/  STL [R1+0x24dc], R54 ;  /* 0x0024dc3601007387 */ /* 0x010fe80000100800 */
[----:B------:R-:W-:Y:S04]  /*35df0*/  STL [R1+0x24d0], R55 ;  /* 0x0024d03701007387 */ /* 0x000fe80000100800 */
        /* <DEDUP_REMOVED lines=8> */
[----:B------:R-:W-:Y:S04]  /*35e80*/  LDS R240, [R3+0x100] ;  /* 0x0001000003f07984 */ /* 0x000fe80000000800 */
[----:B------:R-:W-:Y:S04]  /*35e90*/  LDS R242, [R3+0x2100] ;  /* 0x0021000003f27984 */ /* 0x000fe80000000800 */
[----:B------:R-:W-:Y:S04]  /*35ea0*/  LDS R64, [R3+0x300] ;  /* 0x0003000003407984 */ /* 0x000fe80000000800 */
[----:B------:R-:W-:Y:S04]  /*35eb0*/  LDS R66, [R3+0x2300] ;  /* 0x0023000003427984 */ /* 0x000fe80000000800 */
[----:B------:R-:W-:Y:S04]  /*35ec0*/  LDS R128, [R3+0x200] ;  /* 0x0002000003807984 */ /* 0x000fe80000000800 */
[----:B------:R-:W-:Y:S01]  /*35ed0*/  LDS R130, [R3+0x2200] ;  /* 0x0022000003827984 */ /* 0x000fe20000000800 */
[----:B--2---:R-:W-:-:S03]  /*35ee0*/  IMAD R0, R0, 0x40000, R39 ;  /* 0x0004000000007824 */ /* 0x004fc600078e0227 */
[----:B------:R-:W1:Y:S04]  /*35ef0*/  LDSM.16.M88.4 R36, [R2+0x106000] ;  /* 0x106000000224783b */ /* 0x000e680000000200 */
[----:B------:R-:W-:Y:S04]  /*35f00*/  LDS R133, [R0] ;  /* 0x0000000000857984 */ /* 0x000fe80000000800 */
[----:B------:R-:W2:Y:S04]  /*35f10*/  LDS R135, [R0+0x2000] ;  /* 0x0020000000877984 */ /* 0x000ea80000000800 */
[----:B------:R-:W-:Y:S04]  /*35f20*/  LDS R241, [R0+0x100] ;  /* 0x0001000000f17984 */ /* 0x000fe80000000800 */
[----:B------:R-:W4:Y:S04]  /*35f30*/  LDS R243, [R0+0x2100] ;  /* 0x0021000000f37984 */ /* 0x000f280000000800 */
[----:B------:R-:W-:Y:S04]  /*35f40*/  LDS R65, [R0+0x300] ;  /* 0x0003000000417984 */ /* 0x000fe80000000800 */
[----:B------:R-:W2:Y:S04]  /*35f50*/  LDS R67, [R0+0x2300] ;  /* 0x0023000000437984 */ /* 0x000ea80000000800 */
[----:B------:R-:W-:Y:S04]  /*35f60*/  LDS R129, [R0+0x200] ;  /* 0x0002000000817984 */ /* 0x000fe80000000800 */
[----:B------:R-:W3:Y:S04]  /*35f70*/  LDS R131, [R0+0x2200] ;  /* 0x0022000000837984 */ /* 0x000ee80000000800 */
[----:B-1----:R-:W-:Y:S04]  /*35f80*/  STL [R1+0x249c], R38 ;  /* 0x00249c2601007387 */ /* 0x002fe80000100800 */
[----:B------:R-:W-:Y:S04]  /*35f90*/  STL [R1+0x2498], R39 ;  /* 0x0024982701007387 */ /* 0x000fe80000100800 */
[----:B------:R-:W3:Y:S04]  /*35fa0*/  LDL.LU.64 R144, [R1+0x1f0] ;  /* 0x0001f00001907983 */ /* 0x000ee80000300a00 */
[----:B------:R-:W3:Y:S04]  /*35fb0*/  LDL.LU.64 R146, [R1+0x1f8] ;  /* 0x0001f80001927983 */ /* 0x000ee80000300a00 */
[----:B------:R-:W4:Y:S04]  /*35fc0*/  LDL.LU.64 R140, [R1+0x1e0] ;  /* 0x0001e000018c7983 */ /* 0x000f280000300a00 */
[----:B------:R-:W4:Y:S04]  /*35fd0*/  LDL.LU.64 R142, [R1+0x1e8] ;  /* 0x0001e800018e7983 */ /* 0x000f280000300a00 */
[----:B------:R-:W4:Y:S04]  /*35fe0*/  LDL.LU.64 R136, [R1+0x1d0] ;  /* 0x0001d00001887983 */ /* 0x000f280000300a00 */
[----:B------:R-:W4:Y:S01]  /*35ff0*/  LDL.LU.64 R138, [R1+0x1d8] ;  /* 0x0001d800018a7983 */ /* 0x000f220000300a00 */
[C---:B--2--5:R-:W-:Y:S03]  /*36000*/  HMMA.1688.F32.TF32 R84, R132.reuse, R44, R84 ;  /* 0x0000002c8454723c */ /* 0x064fe60000081054 */
[----:B------:R-:W-:Y:S04]  /*36010*/  STL [R1+0x2494], R250 ;  /* 0x002494fa01007387 */ /* 0x000fe80000100800 */
[----:B------:R-:W-:Y:S11]  /*36020*/  STL [R1+0x2490], R251 ;  /* 0x002490fb01007387 */ /* 0x000ff60000100800 */
[----:B------:R-:W-:Y:S06]  /*36030*/  @!UPT UIADD3 URZ, URZ, URZ, URZ ;  /* 0x0000003f3f3ff290 */ /* 0x000fec000fffe03f */
[----:B------:R-:W-:Y:S01]  /*36040*/  MOV R63, R84 ;  /* 0x00000054003f7202 */ /* 0x000fe20000000f00 */
[----:B------:R-:W-:Y:S01]  /*36050*/  IMAD.MOV.U32 R50, RZ, RZ, R87 ;  /* 0x000000ffff327224 */ /* 0x000fe200078e0057 */
[C---:B---3--:R-:W-:Y:S08]  /*36060*/  HMMA.1688.F32.TF32 R144, R132.reuse, R52, R144 ;  /* 0x000000348490723c */ /* 0x048ff00000081090 */
[C---:B----4-:R-:W-:Y:S08]  /*36070*/  HMMA.1688.F32.TF32 R140, R132.reuse, R60, R140 ;  /* 0x0000003c848c723c */ /* 0x050ff0000008108c */
[C---:B------:R-:W-:Y:S07]  /*36080*/  HMMA.1688.F32.TF32 R136, R132.reuse, R48, R136 ;  /* 0x000000308488723c */ /* 0x040fee0000081088 */
[----:B------:R-:W-:Y:S08]  /*36090*/  STL [R1+0x1bc], R147 ;  /* 0x0001bc9301007387 */ /* 0x000ff00000100800 */
[----:B------:R-:W-:Y:S08]  /*360a0*/  STL [R1+0x1a0], R140 ;  /* 0x0001a08c01007387 */ /* 0x000ff00000100800 */
[----:B------:R-:W-:Y:S04]  /*360b0*/  STL [R1+0x194], R137 ;  /* 0x0001948901007387 */ /* 0x000fe80000100800 */
[----:B------:R-:W-:Y:S04]  /*360c0*/  STL [R1+0x198], R138 ;  /* 0x0001988a01007387 */ /* 0x000fe80000100800 */
[----:B------:R-:W-:Y:S04]  /*360d0*/  STL [R1+0x184], R85 ;  /* 0x0001845501007387 */ /* 0x000fe80000100800 */
[----:B------:R1:W-:Y:S02]  /*360e0*/  STL [R1+0x188], R86 ;  /* 0x0001885601007387 */ /* 0x0003e40000100800 */
[C---:B-1----:R-:W-:Y:S11]  /*360f0*/  HMMA.1688.F32.TF32 R84, R132.reuse, R40, R88 ;  /* 0x000000288454723c */ /* 0x042ff60000081058 */
[----:B------:R-:W-:Y:S11]  /*36100*/  @!UPT UIADD3 URZ, URZ, URZ, URZ ;  /* 0x0000003f3f3ff290 */ /* 0x000ff6000fffe03f */
[----:B------:R-:W-:Y:S01]  /*36110*/  @!UPT UIADD3 URZ, URZ, URZ, URZ ;  /* 0x0000003f3f3ff290 */ /* 0x000fe2000fffe03f */
[----:B------:R-:W-:Y:S01]  /*36120*/  STL [R1+0x174], R85 ;  /* 0x0001745501007387 */ /* 0x000fe20000100800 */
[----:B------:R-:W-:Y:S01]  /*36130*/  IMAD.MOV.U32 R51, RZ, RZ, R84 ;  /* 0x000000ffff337224 */ /* 0x000fe200078e0054 */
[----:B------:R-:W-:Y:S02]  /*36140*/  MOV R46, R87 ;  /* 0x00000057002e7202 */ /* 0x000fe40000000f00 */
[----:B------:R1:W-:Y:S02]  /*36150*/  STL [R1+0x178], R86 ;  /* 0x0001785601007387 */ /* 0x0003e40000100800 */
[C---:B-1----:R-:W-:Y:S11]  /*36160*/  HMMA.1688.F32.TF32 R84, R132.reuse, R36, R92 ;  /* 0x000000248454723c */ /* 0x042ff6000008105c */
[----:B------:R-:W-:Y:S11]  /*36170*/  @!UPT UIADD3 URZ, URZ, URZ, URZ ;  /* 0x0000003f3f3ff290 */ /* 0x000ff6000fffe03f */
[----:B------:R-:W-:Y:S01]  /*36180*/  @!UPT UIADD3 URZ, URZ, URZ, URZ ;  /* 0x0000003f3f3ff290 */ /* 0x000fe2000fffe03f */
[----:B------:R1:W-:Y:S01]  /*36190*/  STL [R1+0x164], R85 ;  /* 0x0001645501007387 */ /* 0x0003e20000100800 */
[----:B------:R-:W-:Y:S01]  /*361a0*/  IMAD.MOV.U32 R47, RZ, RZ, R84 ;  /* 0x000000ffff2f7224 */ /* 0x000fe200078e0054 */
[----:B------:R-:W-:Y:S01]  /*361b0*/  MOV R43, R87 ;  /* 0x00000057002b7202 */ /* 0x000fe20000000f00 */
[----:B------:R-:W-:Y:S02]  /*361c0*/  IMAD.MOV.U32 R42, RZ, RZ, R86 ;  /* 0x000000ffff2a7224 */ /* 0x000fe400078e0056 */
[----:B-1----:R-:W-:Y:S11]  /*361d0*/  HMMA.1688.F32.TF32 R84, R132, R248, R96 ;  /* 0x000000f88454723c */ /* 0x002ff60000081060 */
[----:B------:R-:W-:Y:S11]  /*361e0*/  @!UPT UIADD3 URZ, URZ, URZ, URZ ;  /* 0x0000003f3f3ff290 */ /* 0x000ff6000fffe03f */
[----:B------:R-:W-:Y:S01]  /*361f0*/  @!UPT UIADD3 URZ, URZ, URZ, URZ ;  /* 0x0000003f3f3ff290 */ /* 0x000fe2000fffe03f */
[----:B------:R-:W-:Y:S01]  /*36200*/  STL.64 [R1+0x150], R84 ;  /* 0x0001505401007387 */ /* 0x000fe20000100a00 */
[----:B------:R-:W-:-:S03]  /*36210*/  IMAD.MOV.U32 R38, RZ, RZ, R87 ;  /* 0x000000ffff267224 */ /* 0x000fc600078e0057 */
[----:B------:R1:W-:Y:S02]  /*36220*/  STL [R1+0x158], R86 ;  /* 0x0001585601007387 */ /* 0x0003e40000100800 */
[C---:B-1----:R-:W-:Y:S02]  /*36230*/  HMMA.1688.F32.TF32 R84, R240.reuse, R56, R100 ;  /* 0x00000038f054723c */ /* 0x042fe40000081064 */
[----:B------:R-:W-:Y:S04]  /*36240*/  LDS R100, [R3+0x500] ;  /* 0x0005000003647984 */ /* 0x000fe80000000800 */
[----:B------:R-:W-:Y:S02]  /*36250*/  LDS R102, [R3+0x2500] ;  /* 0x0025000003667984 */ /* 0x000fe40000000800 */
[----:B------:R-:W-:Y:S02]  /*36260*/  HMMA.1688.F32.TF32 R92, R240, R48, R112 ;  /* 0x00000030f05c723c */ /* 0x000fe40000081070 */
[----:B------:R-:W-:Y:S04]  /*36270*/  LDS R101, [R0+0x500] ;  /* 0x0005000000657984 */ /* 0x000fe80000000800 */
[----:B------:R-:W1:Y:S09]  /*36280*/  LDS R103, [R0+0x2500] ;  /* 0x0025000000677984 */ /* 0x000e720000000800 */
[----:B------:R-:W-:Y:S01]  /*36290*/  STL [R1+0x144], R85 ;  /* 0x0001445501007387 */ /* 0x000fe20000100800 */
[----:B------:R-:W-:Y:S01]  /*362a0*/  IMAD.MOV.U32 R39, RZ, RZ, R84 ;  /* 0x000000ffff277224 */ /* 0x000fe200078e0054 */
[----:B------:R-:W-:-:S02]  /*362b0*/  MOV R250, R87 ;  /* 0x0000005700fa7202 */ /* 0x000fc40000000f00 */
[----:B------:R2:W-:Y:S02]  /*362c0*/  STL [R1+0x148], R86 ;  /* 0x0001485601007387 */ /* 0x0005e40000100800 */
[----:B--2---:R-:W-:Y:S11]  /*362d0*/  HMMA.1688.F32.TF32 R84, R240, R52, R104 ;  /* 0x00000034f054723c */ /* 0x004ff60000081068 */
[----:B------:R-:W-:Y:S11]  /*362e0*/  @!UPT UIADD3 URZ, URZ, URZ, URZ ;  /* 0x0000003f3f3ff290 */ /* 0x000ff6000fffe03f */
[----:B------:R-:W-:Y:S01]  /*362f0*/  @!UPT UIADD3 URZ, URZ, URZ, URZ ;  /* 0x0000003f3f3ff290 */ /* 0x000fe2000fffe03f */
[----:B------:R-:W-:Y:S01]  /*36300*/  STL [R1+0x134], R85 ;  /* 0x0001345501007387 */ /* 0x000fe20000100800 */
[----:B------:R-:W-:-:S03]  /*36310*/  IMAD.MOV.U32 R251, RZ, RZ, R84 ;  /* 0x000000fffffb7224 */ /* 0x000fc600078e0054 */
[----:B------:R2:W-:Y:S02]  /*36320*/  STL.64 [R1+0x138], R86 ;  /* 0x0001385601007387 */ /* 0x0005e40000100a00 */
[C---:B--2---:R-:W-:Y:S08]  /*36330*/  HMMA.1688.F32.TF32 R84, R240.reuse, R60, R108 ;  /* 0x0000003cf054723c */ /* 0x044ff0000008106c */
[C---:B------:R-:W-:Y:S11]  /*36340*/  HMMA.1688.F32.TF32 R88, R240.reuse, R44, R116 ;  /* 0x0000002cf058723c */ /* 0x040ff60000081074 */
[----:B------:R-:W-:Y:S04]  /*36350*/  @!UPT UIADD3 URZ, URZ, URZ, URZ ;  /* 0x0000003f3f3ff290 */ /* 0x000fe8000fffe03f */
[----:B------:R-:W-:Y:S04]  /*36360*/  STL.64 [R1+0xb0], R84 ;  /* 0x0000b05401007387 */ /* 0x000fe80000100a00 */
[----:B------:R2:W-:Y:S02]  /*36370*/  STL.64 [R1+0xb8], R86 ;  /* 0x0000b85601007387 */ /* 0x0005e40000100a00 */
[----:B--2---:R-:W-:Y:S02]  /*36380*/  HMMA.1688.F32.TF32 R84, R240, R40, R120 ;  /* 0x00000028f054723c */ /* 0x004fe40000081078 */
[----:B------:R-:W-:Y:S04]  /*36390*/  STL.64 [R1+0x80], R92 ;  /* 0x0000805c01007387 */ /* 0x000fe80000100a00 */
[----:B------:R-:W-:Y:S04]  /*363a0*/  STL.64 [R1+0x88], R94 ;  /* 0x0000885e01007387 */ /* 0x000fe80000100a00 */
[----:B------:R-:W-:Y:S04]  /*363b0*/  STL.64 [R1+0x50], R88 ;  /* 0x0000505801007387 */ /* 0x000fe80000100a00 */
[----:B------:R-:W-:Y:S09]  /*363c0*/  STL.64 [R1+0x58], R90 ;  /* 0x0000585a01007387 */ /* 0x000ff20000100a00 */
[----:B------:R2:W-:Y:S01]  /*363d0*/  STL.64 [R1+0x30], R84 ;  /* 0x0000305401007387 */ /* 0x0005e20000100a00 */
[----:B------:R-:W-:Y:S01]  /*363e0*/  IMAD.MOV.U32 R252, RZ, RZ, R86 ;  /* 0x000000fffffc7224 */ /* 0x000fe200078e0056 */
[----:B------:R-:W-:-:S02]  /*363f0*/  MOV R2, R87 ;  /* 0x0000005700027202 */ /* 0x000fc40000000f00 */
[----:B------:R-:W3:Y:S04]  /*36400*/  LDL.LU.64 R96, [R1+0x90] ;  /* 0x0000900001607983 */ /* 0x000ee80000300a00 */
[----:B------:R-:W3:Y:S01]  /*36410*/  LDL.LU.64 R98, [R1+0x98] ;  /* 0x0000980001627983 */ /* 0x000ee20000300a00 */
[C---:B--2---:R-:W-:Y:S08]  /*36420*/  HMMA.1688.F32.TF32 R84, R240.reuse, R36, R124 ;  /* 0x00000024f054723c */ /* 0x044ff0000008107c */
[----:B------:R-:W-:Y:S11]  /*36430*/  HMMA.1688.F32.TF32 R240, R240, R248, R160 ;  /* 0x000000f8f0f0723c */ /* 0x000ff600000810a0 */
[----:B------:R-:W-:Y:S04]  /*36440*/  @!UPT UIADD3 URZ, URZ, URZ, URZ ;  /* 0x0000003f3f3ff290 */ /* 0x000fe8000fffe03f */
[----:B------:R-:W-:Y:S04]  /*36450*/  STL.64 [R1+0x10], R84 ;  /* 0x0000105401007387 */ /* 0x000fe80000100a00 */
[----:B------:R-:W-:Y:S04]  /*36460*/  STL.64 [R1+0x18], R86 ;  /* 0x0000185601007387 */ /* 0x000fe80000100a00 */
[----:B------:R-:W2:Y:S04]  /*36470*/  LDL.LU.64 R108, [R1+0x120] ;  /* 0x00012000016c7983 */ /* 0x000ea80000300a00 */
[----:B------:R-:W2:Y:S04]  /*36480*/  LDL.LU.64 R110, [R1+0x128] ;  /* 0x00012800016e7983 */ /* 0x000ea80000300a00 */
[----:B------:R-:W4:Y:S04]  /*36490*/  LDL.LU.64 R112, [R1+0x110] ;  /* 0x0001100001707983 */ /* 0x000f280000300a00 */
[----:B------:R-:W4:Y:S04]  /*364a0*/  LDL.LU.64 R114, [R1+0x118] ;  /* 0x0001180001727983 */ /* 0x000f280000300a00 */
[----:B------:R-:W2:Y:S04]  /*364b0*/  LDL.LU.64 R116, [R1+0x100] ;  /* 0x0001000001747983 */ /* 0x000ea80000300a00 */
[----:B------:R-:W2:Y:S04]  /*364c0*/  LDL.LU.64 R118, [R1+0x108] ;  /* 0x0001080001767983 */ /* 0x000ea80000300a00 */
[----:B------:R-:W2:Y:S04]  /*364d0*/  LDL.LU.64 R120, [R1+0xf0] ;  /* 0x0000f00001787983 */ /* 0x000ea80000300a00 */
[----:B------:R-:W2:Y:S04]  /*364e0*/  LDL.LU.64 R122, [R1+0xf8] ;  /* 0x0000f800017a7983 */ /* 0x000ea80000300a00 */
[----:B------:R-:W2:Y:S04]  /*364f0*/  LDL.LU.64 R124, [R1+0xe0] ;  /* 0x0000e000017c7983 */ /* 0x000ea80000300a00 */
[----:B------:R-:W2:Y:S04]  /*36500*/  LDL.LU.64 R126, [R1+0xe8] ;  /* 0x0000e800017e7983 */ /* 0x000ea80000300a00 */
[----:B------:R-:W-:Y:S04]  /*36510*/  STL.64 [R1+0x2478], R242 ;  /* 0x002478f201007387 */ /* 0x000fe80000100a00 */
[----:B------:R1:W-:Y:S01]  /*36520*/  STL.64 [R1+0x2470], R240 ;  /* 0x002470f001007387 */ /* 0x0003e20000100a00 */
[-C--:B------:R-:W-:Y:S03]  /*36530*/  HMMA.1688.F32.TF32 R232, R132, R56.reuse, R232 ;  /* 0x0000003884e8723c */ /* 0x080fe600000810e8 */
[----:B------:R-:W-:Y:S04]  /*36540*/  LDS R84, [R3+0x400] ;  /* 0x0004000003547984 */ /* 0x000fe80000000800 */
[----:B------:R-:W-:Y:S04]  /*36550*/  LDS R86, [R3+0x2400] ;  /* 0x0024000003567984 */ /* 0x000fe80000000800 */
[----:B-1----:R-:W2:Y:S04]  /*36560*/  LDL.LU.64 R240, [R1+0xd0] ;  /* 0x0000d00001f07983 */ /* 0x002ea80000300a00 */
[----:B------:R-:W2:Y:S01]  /*36570*/  LDL.LU.64 R242, [R1+0xd8] ;  /* 0x0000d80001f27983 */ /* 0x000ea20000300a00 */
[C---:B------:R-:W-:Y:S03]  /*36580*/  HMMA.1688.F32.TF32 R8, R64.reuse, R56, R8 ;  /* 0x000000384008723c */ /* 0x040fe60000081008 */
[----:B------:R-:W-:Y:S04]  /*36590*/  LDS R85, [R0+0x400] ;  /* 0x0004000000557984 */ /* 0x000fe80000000800 */
[----:B------:R-:W1:Y:S01]  /*365a0*/  LDS R87, [R0+0x2400] ;  /* 0x0024000000577984 */ /* 0x000e620000000800 */
[----:B------:R-:W-:Y:S01]  /*365b0*/  MOV R245, R232 ;  /* 0x000000e800f57202 */ /* 0x000fe20000000f00 */
[----:B------:R-:W-:Y:S01]  /*365c0*/  IMAD.MOV.U32 R246, RZ, RZ, R233 ;  /* 0x000000fffff67224 */ /* 0x000fe200078e00e9 */
[----:B------:R-:W-:Y:S01]  /*365d0*/  MOV R232, R235 ;  /* 0x000000eb00e87202 */ /* 0x000fe20000000f00 */
[----:B------:R-:W-:Y:S01]  /*365e0*/  IMAD.MOV.U32 R247, RZ, RZ, R234 ;  /* 0x000000fffff77224 */ /* 0x000fe200078e00ea */
[----:B------:R-:W-:Y:S01]  /*365f0*/  MOV R235, R146 ;  /* 0x0000009200eb7202 */ /* 0x000fe20000000f00 */
[----:B------:R-:W-:Y:S01]  /*36600*/  IMAD.MOV.U32 R233, RZ, RZ, R144 ;  /* 0x000000ffffe97224 */ /* 0x000fe200078e0090 */
[----:B------:R-:W-:Y:S01]  /*36610*/  HMMA.1688.F32.TF32 R12, R64, R52, R12 ;  /* 0x00000034400c723c */ /* 0x000fe2000008100c */
[----:B------:R-:W-:-:S07]  /*36620*/  IMAD.MOV.U32 R234, RZ, RZ, R145 ;  /* 0x000000ffffea7224 */ /* 0x000fce00078e0091 */
[C---:B------:R-:W-:Y:S08]  /*36630*/  HMMA.1688.F32.TF32 R16, R64.reuse, R60, R16 ;  /* 0x0000003c4010723c */ /* 0x040ff00000081010 */
[C---:B------:R-:W-:Y:S08]  /*36640*/  HMMA.1688.F32.TF32 R20, R64.reuse, R48, R20 ;  /* 0x000000304014723c */ /* 0x040ff00000081014 */
[C---:B------:R-:W-:Y:S08]  /*36650*/  HMMA.1688.F32.TF32 R24, R64.reuse, R44, R24 ;  /* 0x0000002c4018723c */ /* 0x040ff00000081018 */
[C---:B------:R-:W-:Y:S08]  /*36660*/  HMMA.1688.F32.TF32 R144, R64.reuse, R40, R28 ;  /* 0x000000284090723c */ /* 0x040ff0000008101c */
[C---:B------:R-:W-:Y:S08]  /*36670*/  HMMA.1688.F32.TF32 R32, R64.reuse, R36, R32 ;  /* 0x000000244020723c */ /* 0x040ff00000081020 */
[----:B------:R-:W-:Y:S01]  /*36680*/  HMMA.1688.F32.TF32 R4, R64, R248, R4 ;  /* 0x000000f84004723c */ /* 0x000fe20000081004 */
[----:B------:R-:W-:Y:S04]  /*36690*/  LDS R64, [R3+0x600] ;  /* 0x0006000003407984 */ /* 0x000fe80000000800 */
[----:B------:R-:W-:Y:S04]  /*366a0*/  LDS R66, [R3+0x2600] ;  /* 0x0026000003427984 */ /* 0x000fe80000000800 */
[----:B------:R-:W-:Y:S04]  /*366b0*/  LDS R65, [R0+0x600] ;  /* 0x0006000000417984 */ /* 0x000fe80000000800 */
[----:B------:R-:W3:Y:S01]  /*366c0*/  LDS R67, [R0+0x2600] ;  /* 0x0026000000437984 */ /* 0x000ee20000000800 */
[C---:B------:R-:W-:Y:S08]  /*366d0*/  HMMA.1688.F32.TF32 R236, R128.reuse, R56, R164 ;  /* 0x0000003880ec723c */ /* 0x040ff000000810a4 */
[----:B------:R-:W-:Y:S01]  /*366e0*/  HMMA.1688.F32.TF32 R168, R128, R52, R168 ;  /* 0x0000003480a8723c */ /* 0x000fe200000810a8 */
[----:B------:R-:W-:Y:S01]  /*366f0*/  IMAD.MOV.U32 R55, RZ, RZ, R136 ;  /* 0x000000ffff377224 */ /* 0x000fe200078e0088 */
[----:B------:R-:W-:Y:S01]  /*36700*/  MOV R59, R143 ;  /* 0x0000008f003b7202 */ /* 0x000fe20000000f00 */
[----:B------:R-:W-:Y:S01]  /*36710*/  IMAD.MOV.U32 R62, RZ, RZ, R139 ;  /* 0x000000ffff3e7224 */ /* 0x000fe200078e008b */
[----:B------:R-:W-:Y:S01]  /*36720*/  LDS R28, [R3+0x700] ;  /* 0x00070000031c7984 */ /* 0x000fe20000000800 */
[----:B------:R-:W-:-:S02]  /*36730*/  IMAD.MOV.U32 R54, RZ, RZ, R141 ;  /* 0x000000ffff367224 */ /* 0x000fc400078e008d */
[----:B------:R-:W-:Y:S01]  /*36740*/  IMAD.MOV.U32 R58, RZ, RZ, R142 ;  /* 0x000000ffff3a7224 */ /* 0x000fe200078e008e */
[----:B------:R-:W-:Y:S01]  /*36750*/  HMMA.1688.F32.TF32 R88, R100, R44, R152 ;  /* 0x0000002c6458723c */ /* 0x000fe20000081098 */
[----:B------:R-:W-:Y:S04]  /*36760*/  LDS R30, [R3+0x2700] ;  /* 0x00270000031e7984 */ /* 0x000fe80000000800 */
[----:B------:R-:W-:Y:S04]  /*36770*/  LDS R29, [R0+0x700] ;  /* 0x00070000001d7984 */ /* 0x000fe80000000800 */
[----:B------:R-:W-:Y:S04]  /*36780*/  STL.64 [R1+0x2488], R238 ;  /* 0x002488ee01007387 */ /* 0x000fe80000100a00 */
        /* <DEDUP_REMOVED lines=9> */
[----:B------:R-:W4:Y:S01]  /*36820*/  LDL.LU.64 R152, [R1+0x60] ;  /* 0x0000600001987983 */ /* 0x000f220000300a00 */
[C---:B-1----:R-:W-:Y:S03]  /*36830*/  HMMA.1688.F32.TF32 R224, R84.reuse, R56, R224 ;  /* 0x0000003854e0723c */ /* 0x042fe600000810e0 */
[----:B------:R-:W4:Y:S04]  /*36840*/  LDL.LU.64 R154, [R1+0x68] ;  /* 0x00006800019a7983 */ /* 0x000f280000300a00 */
[----:B------:R-:W4:Y:S01]  /*36850*/  LDL.LU.64 R132, [R1+0x40] ;  /* 0x0000400001847983 */ /* 0x000f220000300a00 */
[C---:B------:R-:W-:Y:S03]  /*36860*/  HMMA.1688.F32.TF32 R220, R84.reuse, R52, R220 ;  /* 0x0000003454dc723c */ /* 0x040fe600000810dc */
[----:B------:R-:W4:Y:S05]  /*36870*/  LDL.LU.64 R134, [R1+0x48] ;  /* 0x0000480001867983 */ /* 0x000f2a0000300a00 */
[C---:B------:R-:W-:Y:S08]  /*36880*/  HMMA.1688.F32.TF32 R68, R84.reuse, R60, R68 ;  /* 0x0000003c5444723c */ /* 0x040ff00000081044 */
[C---:B------:R-:W-:Y:S08]  /*36890*/  HMMA.1688.F32.TF32 R156, R84.reuse, R48, R156 ;  /* 0x00000030549c723c */ /* 0x040ff0000008109c */
[C---:B------:R-:W-:Y:S01]  /*368a0*/  HMMA.1688.F32.TF32 R72, R84.reuse, R44, R72 ;  /* 0x0000002c5448723c */ /* 0x040fe20000081048 */
[----:B------:R-:W1:Y:S07]  /*368b0*/  LDS R31, [R0+0x2700] ;  /* 0x00270000001f7984 */ /* 0x000e6e0000000800 */
[C---:B------:R-:W-:Y:S08]  /*368c0*/  HMMA.1688.F32.TF32 R200, R84.reuse, R40, R200 ;  /* 0x0000002854c8723c */ /* 0x040ff000000810c8 */
[C---:B------:R-:W-:Y:S08]  /*368d0*/  HMMA.1688.F32.TF32 R76, R84.reuse, R36, R76 ;  /* 0x00000024544c723c */ /* 0x040ff0000008104c */
[----:B------:R-:W-:Y:S08]  /*368e0*/  HMMA.1688.F32.TF32 R204, R84, R248, R204 ;  /* 0x000000f854cc723c */ /* 0x000ff000000810cc */
[----:B---3--:R-:W-:Y:S01]  /*368f0*/  HMMA.1688.F32.TF32 R104, R64, R56, R96 ;  /* 0x000000384068723c */ /* 0x008fe20000081060 */
[----:B------:R-:W3:Y:S04]  /*36900*/  LDL.LU.64 R96, [R1+0x20] ;  /* 0x0000200001607983 */ /* 0x000ee80000300a00 */
[----:B------:R-:W3:Y:S03]  /*36910*/  LDL.LU.64 R98, [R1+0x28] ;  /* 0x0000280001627983 */ /* 0x000ee60000300a00 */
[-C--:B------:R-:W-:Y:S01]  /*36920*/  HMMA.1688.F32.TF32 R84, R100, R60.reuse, R148 ;  /* 0x0000003c6454723c */ /* 0x080fe20000081094 */
[----:B------:R-:W1:Y:S04]  /*36930*/  LDL.LU.64 R148, [R1] ;  /* 0x0000000001947983 */ /* 0x000e680000300a00 */
[----:B------:R-:W1:Y:S03]  /*36940*/  LDL.LU.64 R150, [R1+0x8] ;  /* 0x0000080001967983 */ /* 0x000e660000300a00 */
[----:B------:R-:W-:Y:S01]  /*36950*/  HMMA.1688.F32.TF32 R172, R128, R60, R172 ;  /* 0x0000003c80ac723c */ /* 0x000fe200000810ac */
[----:B------:R-:W-:-:S07]  /*36960*/  IMAD.MOV.U32 R168, RZ, RZ, R233 ;  /* 0x000000ffffa87224 */ /* 0x000fce00078e00e9 */
[----:B------:R-:W-:Y:S01]  /*36970*/  HMMA.1688.F32.TF32 R176, R128, R48, R176 ;  /* 0x0000003080b0723c */ /* 0x000fe200000810b0 */
[----:B------:R-:W-:-:S07]  /*36980*/  MOV R169, R234 ;  /* 0x000000ea00a97202 */ /* 0x000fce0000000f00 */
[C---:B------:R-:W-:Y:S08]  /*36990*/  HMMA.1688.F32.TF32 R180, R128.reuse, R44, R180 ;  /* 0x0000002c80b4723c */ /* 0x040ff000000810b4 */
[C---:B------:R-:W-:Y:S08]  /*369a0*/  HMMA.1688.F32.TF32 R184, R128.reuse, R40, R184 ;  /* 0x0000002880b8723c */ /* 0x040ff000000810b8 */
[C---:B------:R-:W-:Y:S08]  /*369b0*/  HMMA.1688.F32.TF32 R188, R128.reuse, R36, R188 ;  /* 0x0000002480bc723c */ /* 0x040ff000000810bc */
[----:B------:R-:W-:Y:S01]  /*369c0*/  HMMA.1688.F32.TF32 R192, R128, R248, R192 ;  /* 0x000000f880c0723c */ /* 0x000fe200000810c0 */
[----:B------:R-:W-:Y:S01]  /*369d0*/  IMAD.MOV.U32 R170, RZ, RZ, R235 ;  /* 0x000000ffffaa7224 */ /* 0x000fe200078e00eb */
[----:B------:R-:W-:Y:S01]  /*369e0*/  MOV R238, R58 ;  /* 0x0000003a00ee7202 */ /* 0x000fe20000000f00 */
[----:B------:R-:W-:-:S02]  /*369f0*/  IMAD.MOV.U32 R237, RZ, RZ, R54 ;  /* 0x000000ffffed7224 */ /* 0x000fc400078e0036 */
[----:B------:R-:W-:-:S03]  /*36a00*/  IMAD.MOV.U32 R239, RZ, RZ, R59 ;  /* 0x000000ffffef7224 */ /* 0x000fc600078e003b */
[----:B--2---:R-:W-:Y:S07]  /*36a10*/  HMMA.1688.F32.TF32 R128, R64, R36, R240 ;  /* 0x000000244080723c */ /* 0x004fee00000810f0 */
[----:B------:R-:W-:Y:S01]  /*36a20*/  IMAD.MOV.U32 R240, RZ, RZ, R245 ;  /* 0x000000fffff07224 */ /* 0x000fe200078e00f5 */
[----:B------:R-:W-:Y:S01]  /*36a30*/  MOV R242, R247 ;  /* 0x000000f700f27202 */ /* 0x000fe20000000f00 */
[----:B------:R-:W2:Y:S01]  /*36a40*/  LDL.LU R245, [R1+0x24f8] ;  /* 0x0024f80001f57983 */ /* 0x000ea20000300800 */
[----:B------:R-:W-:-:S02]  /*36a50*/  IMAD.MOV.U32 R241, RZ, RZ, R246 ;  /* 0x000000fffff17224 */ /* 0x000fc400078e00f6 */
[----:B------:R-:W-:Y:S01]  /*36a60*/  IMAD.MOV.U32 R243, RZ, RZ, R232 ;  /* 0x000000fffff37224 */ /* 0x000fe200078e00e8 */
[----:B------:R-:W2:Y:S04]  /*36a70*/  LDL.LU R246, [R1+0x24f4] ;  /* 0x0024f40001f67983 */ /* 0x000ea80000300800 */
[----:B------:R-:W2:Y:S04]  /*36a80*/  LDL.LU R247, [R1+0x24f0] ;  /* 0x0024f00001f77983 */ /* 0x000ea80000300800 */
[----:B------:R-:W3:Y:S04]  /*36a90*/  LDL.LU R232, [R1+0x24ec] ;  /* 0x0024ec0001e87983 */ /* 0x000ee80000300800 */
[----:B------:R-:W3:Y:S04]  /*36aa0*/  LDL.LU R233, [R1+0x24e8] ;  /* 0x0024e80001e97983 */ /* 0x000ee80000300800 */
[----:B------:R-:W3:Y:S04]  /*36ab0*/  LDL.LU R234, [R1+0x24e4] ;  /* 0x0024e40001ea7983 */ /* 0x000ee80000300800 */
[----:B------:R-:W3:Y:S04]  /*36ac0*/  LDL.LU R235, [R1+0x24e0] ;  /* 0x0024e00001eb7983 */ /* 0x000ee80000300800 */
[----:B------:R-:W3:Y:S04]  /*36ad0*/  LDL.LU R171, [R1+0x1bc] ;  /* 0x0001bc0001ab7983 */ /* 0x000ee80000300800 */
[----:B------:R-:W3:Y:S04]  /*36ae0*/  LDL.LU R236, [R1+0x1a0] ;  /* 0x0001a00001ec7983 */ /* 0x000ee80000300800 */
[----:B------:R-:W3:Y:S04]  /*36af0*/  LDL.LU R54, [R1+0x24dc] ;  /* 0x0024dc0001367983 */ /* 0x000ee80000300800 */
[----:B------:R-:W3:Y:S04]  /*36b00*/  LDL.LU R58, [R1+0x24d8] ;  /* 0x0024d800013a7983 */ /* 0x000ee80000300800 */
[----:B------:R-:W3:Y:S01]  /*36b10*/  LDL.LU R59, [R1+0x24d4] ;  /* 0x0024d400013b7983 */ /* 0x000ee20000300800 */
[----:B------:R-:W-:Y:S08]  /*36b20*/  HMMA.1688.F32.TF32 R92, R100, R40, R216 ;  /* 0x00000028645c723c */ /* 0x000ff000000810d8 */
[C---:B------:R-:W-:Y:S08]  /*36b30*/  HMMA.1688.F32.TF32 R108, R64.reuse, R52, R108 ;  /* 0x00000034406c723c */ /* 0x040ff0000008106c */
[C---:B----4-:R-:W-:Y:S08]  /*36b40*/  HMMA.1688.F32.TF32 R112, R64.reuse, R60, R112 ;  /* 0x0000003c4070723c */ /* 0x050ff00000081070 */
[C---:B------:R-:W-:Y:S08]  /*36b50*/  HMMA.1688.F32.TF32 R116, R64.reuse, R48, R116 ;  /* 0x000000304074723c */ /* 0x040ff00000081074 */
[C---:B------:R-:W-:Y:S08]  /*36b60*/  HMMA.1688.F32.TF32 R120, R64.reuse, R44, R120 ;  /* 0x0000002c4078723c */ /* 0x040ff00000081078 */
[C---:B------:R-:W-:Y:S08]  /*36b70*/  HMMA.1688.F32.TF32 R124, R64.reuse, R40, R124 ;  /* 0x00000028407c723c */ /* 0x040ff0000008107c */
[----:B------:R-:W-:Y:S08]  /*36b80*/  HMMA.1688.F32.TF32 R136, R64, R248, R136 ;  /* 0x000000f84088723c */ /* 0x000ff00000081088 */
[C---:B-1----:R-:W-:Y:S01]  /*36b90*/  HMMA.1688.F32.TF32 R216, R28.reuse, R40, R148 ;  /* 0x000000281cd8723c */ /* 0x042fe20000081094 */
[----:B------:R-:W-:Y:S04]  /*36ba0*/  LDS R148, [R3+0x4000] ;  /* 0x0040000003947984 */ /* 0x000fe80000000800 */
[----:B------:R-:W-:Y:S04]  /*36bb0*/  LDS R150, [R3+0x6000] ;  /* 0x0060000003967984 */ /* 0x000fe80000000800 */
[----:B------:R-:W-:Y:S04]  /*36bc0*/  LDS R149, [R0+0x4000] ;  /* 0x0040000000957984 */ /* 0x000fe80000000800 */
[----:B------:R-:W3:Y:S01]  /*36bd0*/  LDS R151, [R0+0x6000] ;  /* 0x0060000000977984 */ /* 0x000ee20000000800 */
[----:B--2---:R-:W-:Y:S08]  /*36be0*/  HMMA.1688.F32.TF32 R64, R28, R36, R244 ;  /* 0x000000241c40723c */ /* 0x004ff000000810f4 */
[----:B---3--:R-:W-:Y:S07]  /*36bf0*/  HMMA.1688.F32.TF32 R244, R148, R58, R240 ;  /* 0x0000003a94f4723c */ /* 0x008fee00000810f0 */
[----:B------:R-:W-:-:S02]  /*36c00*/  IMAD.MOV.U32 R240, RZ, RZ, R55 ;  /* 0x000000fffff07224 */ /* 0x000fc400078e0037 */
[----:B------:R-:W2:Y:S01]  /*36c10*/  LDL.LU R55, [R1+0x24d0] ;  /* 0x0024d00001377983 */ /* 0x000ea20000300800 */
[----:B------:R-:W-:-:S03]  /*36c20*/  MOV R243, R62 ;  /* 0x0000003e00f37202 */ /* 0x000fc60000000f00 */
[----:B------:R-:W3:Y:S01]  /*36c30*/  LDL.LU R241, [R1+0x194] ;  /* 0x0001940001f17983 */ /* 0x000ee20000300800 */
[-C--:B------:R-:W-:Y:S03]  /*36c40*/  HMMA.1688.F32.TF32 R80, R100, R56.reuse, R80 ;  /* 0x000000386450723c */ /* 0x080fe60000081050 */
[----:B------:R-:W3:Y:S04]  /*36c50*/  LDL.LU R242, [R1+0x198] ;  /* 0x0001980001f27983 */ /* 0x000ee80000300800 */
[----:B------:R-:W4:Y:S01]  /*36c60*/  LDL.LU R62, [R1+0x24cc] ;  /* 0x0024cc00013e7983 */ /* 0x000f220000300800 */
[----:B------:R-:W-:Y:S03]  /*36c70*/  HMMA.1688.F32.TF32 R140, R28, R56, R140 ;  /* 0x000000381c8c723c */ /* 0x000fe6000008108c */
[----:B------:R-:W-:Y:S04]  /*36c80*/  STL [R1+0x2394], R244 ;  /* 0x002394f401007387 */ /* 0x000fe80000100800 */
[----:B------:R-:W-:Y:S04]  /*36c90*/  STL [R1+0x2390], R245 ;  /* 0x002390f501007387 */ /* 0x000fe80000100800 */
[----:B------:R1:W-:Y:S04]  /*36ca0*/  STL [R1+0x238c], R246 ;  /* 0x00238cf601007387 */ /* 0x0003e80000100800 */
[----:B------:R1:W-:Y:S01]  /*36cb0*/  STL [R1+0x2388], R247 ;  /* 0x002388f701007387 */ /* 0x0003e20000100800 */
[----:B--2---:R-:W-:Y:S11]  /*36cc0*/  HMMA.1688.F32.TF32 R168, R148, R54, R168 ;  /* 0x0000003694a8723c */ /* 0x004ff600000810a8 */
[----:B------:R-:W-:Y:S11]  /*36cd0*/  @!UPT UIADD3 URZ, URZ, URZ, URZ ;  /* 0x0000003f3f3ff290 */ /* 0x000ff6000fffe03f */
[----:B------:R-:W-:Y:S02]  /*36ce0*/  @!UPT UIADD3 URZ, URZ, URZ, URZ ;  /* 0x0000003f3f3ff290 */ /* 0x000fe4000fffe03f */
[----:B------:R-:W-:Y:S02]  /*36cf0*/  IMAD.MOV.U32 R57, RZ, RZ, R168 ;  /* 0x000000ffff397224 */ /* 0x000fe400078e00a8 */
[----:B------:R-:W-:Y:S02]  /*36d00*/  IMAD.MOV.U32 R168, RZ, RZ, R63 ;  /* 0x000000ffffa87224 */ /* 0x000fe400078e003f */
[----:B------:R-:W4:Y:S01]  /*36d10*/  LDL.LU R63, [R1+0x24c8] ;  /* 0x0024c800013f7983 */ /* 0x000f220000300800 */
[-C--:B------:R-:W-:Y:S01]  /*36d20*/  HMMA.1688.F32.TF32 R208, R100, R52.reuse, R208 ;  /* 0x0000003464d0723c */ /* 0x080fe200000810d0 */
[----:B------:R-:W-:Y:S02]  /*36d30*/  IMAD.MOV.U32 R56, RZ, RZ, R169 ;  /* 0x000000ffff387224 */ /* 0x000fe400078e00a9 */
[----:B------:R-:W2:Y:S05]  /*36d40*/  LDL.LU R169, [R1+0x184] ;  /* 0x0001840001a97983 */ /* 0x000eaa0000300800 */
[----:B------:R-:W-:Y:S07]  /*36d50*/  HMMA.1688.F32.TF32 R160, R28, R52, R160 ;  /* 0x000000341ca0723c */ /* 0x000fee00000810a0 */
[----:B------:R-:W-:Y:S01]  /*36d60*/  IMAD.MOV.U32 R52, RZ, RZ, R171 ;  /* 0x000000ffff347224 */ /* 0x000fe200078e00ab */
[----:B------:R-:W-:-:S02]  /*36d70*/  MOV R53, R170 ;  /* 0x000000aa00357202 */ /* 0x000fc40000000f00 */
[----:B------:R-:W2:Y:S01]  /*36d80*/  LDL.LU R170, [R1+0x188] ;  /* 0x0001880001aa7983 */ /* 0x000ea20000300800 */
[----:B------:R-:W-:Y:S01]  /*36d90*/  MOV R171, R50 ;  /* 0x0000003200ab7202 */ /* 0x000fe20000000f00 */
[-C--:B------:R-:W-:Y:S02]  /*36da0*/  HMMA.1688.F32.TF32 R212, R100, R48.reuse, R212 ;  /* 0x0000003064d4723c */ /* 0x080fe400000810d4 */
[----:B------:R-:W3:Y:S04]  /*36db0*/  LDL.LU R50, [R1+0x24c4] ;  /* 0x0024c40001327983 */ /* 0x000ee80000300800 */
[----:B------:R-:W-:Y:S02]  /*36dc0*/  STL [R1+0x23a4], R52 ;  /* 0x0023a43401007387 */ /* 0x000fe40000100800 */
[----:B------:R-:W-:Y:S02]  /*36dd0*/  HMMA.1688.F32.TF32 R132, R28, R48, R132 ;  /* 0x000000301c84723c */ /* 0x000fe40000081084 */
[----:B------:R-:W-:Y:S04]  /*36de0*/  STL [R1+0x23a0], R53 ;  /* 0x0023a03501007387 */ /* 0x000fe80000100800 */
[----:B------:R-:W-:Y:S04]  /*36df0*/  STL [R1+0x239c], R56 ;  /* 0x00239c3801007387 */ /* 0x000fe80000100800 */
[----:B------:R-:W-:Y:S01]  /*36e00*/  STL [R1+0x2398], R57 ;  /* 0x0023983901007387 */ /* 0x000fe20000100800 */
[----:B----4-:R-:W-:Y:S11]  /*36e10*/  HMMA.1688.F32.TF32 R236, R148, R62, R236 ;  /* 0x0000003e94ec723c */ /* 0x010ff600000810ec */
[----:B------:R-:W-:Y:S11]  /*36e20*/  @!UPT UIADD3 URZ, URZ, URZ, URZ ;  /* 0x0000003f3f3ff290 */ /* 0x000ff6000fffe03f */
[----:B------:R-:W-:Y:S02]  /*36e30*/  @!UPT UIADD3 URZ, URZ, URZ, URZ ;  /* 0x0000003f3f3ff290 */ /* 0x000fe4000fffe03f */
[----:B------:R-:W-:Y:S02]  /*36e40*/  IMAD.MOV.U32 R49, RZ, RZ, R236 ;  /* 0x000000ffff317224 */ /* 0x000fe400078e00ec */
[----:B------:R-:W-:Y:S02]  /*36e50*/  IMAD.MOV.U32 R236, RZ, RZ, R51 ;  /* 0x000000ffffec7224 */ /* 0x000fe400078e0033 */
[----:B------:R-:W3:Y:S01]  /*36e60*/  LDL.LU R51, [R1+0x24c0] ;  /* 0x0024c00001337983 */ /* 0x000ee20000300800 */
[----:B------:R-:W-:Y:S01]  /*36e70*/  HMMA.1688.F32.TF32 R96, R28, R44, R96 ;  /* 0x0000002c1c60723c */ /* 0x000fe20000081060 */
[----:B------:R-:W-:Y:S02]  /*36e80*/  IMAD.MOV.U32 R48, RZ, RZ, R237 ;  /* 0x000000ffff307224 */ /* 0x000fe400078e00ed */
[----:B------:R-:W4:Y:S04]  /*36e90*/  LDL.LU R237, [R1+0x174] ;  /* 0x0001740001ed7983 */ /* 0x000f280000300800 */
[----:B------:R-:W-:Y:S01]  /*36ea0*/  IMAD.MOV.U32 R44, RZ, RZ, R239 ;  /* 0x000000ffff2c7224 */ /* 0x000fe200078e00ef */
[----:B------:R-:W-:-:S02]  /*36eb0*/  MOV R45, R238 ;  /* 0x000000ee002d7202 */ /* 0x000fc40000000f00 */
[----:B------:R-:W4:Y:S01]  /*36ec0*/  LDL.LU R238, [R1+0x178] ;  /* 0x0001780001ee7983 */ /* 0x000f220000300800 */
[----:B------:R-:W-:-:S03]  /*36ed0*/  MOV R239, R46 ;  /* 0x0000002e00ef7202 */ /* 0x000fc60000000f00 */
[----:B------:R-:W2:Y:S04]  /*36ee0*/  LDL.LU R46, [R1+0x24bc] ;  /* 0x0024bc00012e7983 */ /* 0x000ea80000300800 */
[----:B------:R-:W-:Y:S04]  /*36ef0*/  STL [R1+0x23b4], R44 ;  /* 0x0023b42c01007387 */ /* 0x000fe80000100800 */
[----:B------:R-:W-:Y:S04]  /*36f00*/  STL [R1+0x23b0], R45 ;  /* 0x0023b02d01007387 */ /* 0x000fe80000100800 */
[----:B------:R-:W-:Y:S04]  /*36f10*/  STL [R1+0x23ac], R48 ;  /* 0x0023ac3001007387 */ /* 0x000fe80000100800 */
[----:B------:R-:W-:Y:S01]  /*36f20*/  STL [R1+0x23a8], R49 ;  /* 0x0023a83101007387 */ /* 0x000fe20000100800 */
[----:B------:R-:W-:Y:S03]  /*36f30*/  HMMA.1688.F32.TF32 R164, R28, R60, R152 ;  /* 0x0000003c1ca4723c */ /* 0x000fe60000081098 */
[----:B------:R-:W-:Y:S04]  /*36f40*/  LDS R152, [R3+0x4300] ;  /* 0x0043000003987984 */ /* 0x000fe80000000800 */
[----:B------:R-:W-:Y:S01]  /*36f50*/  LDS R154, [R3+0x6300] ;  /* 0x00630000039a7984 */ /* 0x000fe20000000800 */
[----:B---3--:R-:W-:Y:S03]  /*36f60*/  HMMA.1688.F32.TF32 R240, R148, R50, R240 ;  /* 0x0000003294f0723c */ /* 0x008fe600000810f0 */
[----:B------:R-:W-:Y:S04]  /*36f70*/  LDS R153, [R0+0x4300] ;  /* 0x0043000000997984 */ /* 0x000fe80000000800 */
[----:B------:R-:W-:Y:S11]  /*36f80*/  LDS R155, [R0+0x6300] ;  /* 0x00630000009b7984 */ /* 0x000ff60000000800 */
[----:B------:R-:W-:Y:S06]  /*36f90*/  @!UPT UIADD3 URZ, URZ, URZ, URZ ;  /* 0x0000003f3f3ff290 */ /* 0x000fec000fffe03f */
[----:B-1----:R-:W-:Y:S02]  /*36fa0*/  IMAD.MOV.U32 R246, RZ, RZ, R240 ;  /* 0x000000fffff67224 */ /* 0x002fe400078e00f0 */
[----:B------:R-:W-:Y:S02]  /*36fb0*/  IMAD.MOV.U32 R240, RZ, RZ, R47 ;  /* 0x000000fffff07224 */ /* 0x000fe400078e002f */
[----:B------:R-:W2:Y:S01]  /*36fc0*/  LDL.LU R47, [R1+0x24b8] ;  /* 0x0024b800012f7983 */ /* 0x000ea20000300800 */
[----:B------:R-:W-:Y:S01]  /*36fd0*/  IMAD.MOV.U32 R247, RZ, RZ, R241 ;  /* 0x000000fffff77224 */ /* 0x000fe200078e00f1 */
[----:B------:R-:W-:Y:S01]  /*36fe0*/  MOV R61, R242 ;  /* 0x000000f2003d7202 */ /* 0x000fe20000000f00 */
[----:B------:R-:W-:Y:S01]  /*36ff0*/  IMAD.MOV.U32 R60, RZ, RZ, R243 ;  /* 0x000000ffff3c7224 */ /* 0x000fe200078e00f3 */
[----:B------:R-:W3:Y:S01]  /*37000*/  LDL.LU R241, [R1+0x164] ;  /* 0x0001640001f17983 */ /* 0x000ee20000300800 */
[----:B------:R-:W-:Y:S01]  /*37010*/  MOV R242, R42 ;  /* 0x0000002a00f27202 */ /* 0x000fe20000000f00 */
[----:B------:R-:W-:-:S02]  /*37020*/  IMAD.MOV.U32 R243, RZ, RZ, R43 ;  /* 0x000000fffff37224 */ /* 0x000fc400078e002b */
[----:B------:R-:W4:Y:S04]  /*37030*/  LDL.LU R42, [R1+0x24b4] ;  /* 0x0024b400012a7983 */ /* 0x000f280000300800 */
[----:B------:R-:W4:Y:S04]  /*37040*/  LDL.LU R43, [R1+0x24b0] ;  /* 0x0024b000012b7983 */ /* 0x000f280000300800 */
[----:B------:R-:W-:Y:S04]  /*37050*/  STL [R1+0x23c4], R60 ;  /* 0x0023c43c01007387 */ /* 0x000fe80000100800 */
[----:B------:R-:W-:Y:S04]  /*37060*/  STL [R1+0x23c0], R61 ;  /* 0x0023c03d01007387 */ /* 0x000fe80000100800 */
[----:B------:R1:W-:Y:S04]  /*37070*/  STL [R1+0x23bc], R247 ;  /* 0x0023bcf701007387 */ /* 0x0003e80000100800 */
[----:B------:R-:W-:Y:S01]  /*37080*/  STL [R1+0x23b8], R246 ;  /* 0x0023b8f601007387 */ /* 0x000fe20000100800 */
[----:B-1----:R-:W-:Y:S01]  /*37090*/  MOV R247, R38 ;  /* 0x0000002600f77202 */ /* 0x002fe20000000f00 */
[C---:B--2---:R-:W-:Y:S08]  /*370a0*/  HMMA.1688.F32.TF32 R168, R148.reuse, R46, R168 ;  /* 0x0000002e94a8723c */ /* 0x044ff000000810a8 */
[----:B----4-:R-:W-:Y:S11]  /*370b0*/  HMMA.1688.F32.TF32 R236, R148, R42, R236 ;  /* 0x0000002a94ec723c */ /* 0x010ff600000810ec */
[----:B------:R-:W-:Y:S05]  /*370c0*/  @!UPT UIADD3 URZ, URZ, URZ, URZ ;  /* 0x0000003f3f3ff290 */ /* 0x000fea000fffe03f */
[----:B------:R-:W-:Y:S02]  /*370d0*/  IMAD.MOV.U32 R245, RZ, RZ, R171 ;  /* 0x000000fffff57224 */ /* 0x000fe400078e00ab */
[----:B------:R-:W-:Y:S01]  /*370e0*/  IMAD.MOV.U32 R244, RZ, RZ, R170 ;  /* 0x000000fffff47224 */ /* 0x000fe200078e00aa */
[----:B------:R-:W-:Y:S01]  /*370f0*/  MOV R57, R169 ;  /* 0x000000a900397202 */ /* 0x000fe20000000f00 */
[----:B------:R-:W-:Y:S01]  /*37100*/  IMAD.MOV.U32 R56, RZ, RZ, R168 ;  /* 0x000000ffff387224 */ /* 0x000fe200078e00a8 */
[----:B------:R-:W2:Y:S04]  /*37110*/  LDL.LU.64 R170, [R1+0x24a8] ;  /* 0x0024a80001aa7983 */ /* 0x000ea80000300a00 */
[----:B------:R-:W2:Y:S04]  /*37120*/  LDL.LU.64 R168, [R1+0x24a0] ;  /* 0x0024a00001a87983 */ /* 0x000ea80000300a00 */
[----:B------:R-:W-:Y:S04]  /*37130*/  STL [R1+0x23d4], R245 ;  /* 0x0023d4f501007387 */ /* 0x000fe80000100800 */
[----:B------:R1:W-:Y:S01]  /*37140*/  STL [R1+0x23d0], R244 ;  /* 0x0023d0f401007387 */ /* 0x0003e20000100800 */
[----:B------:R-:W-:-:S02]  /*37150*/  IMAD.MOV.U32 R48, RZ, RZ, R236 ;  /* 0x000000ffff307224 */ /* 0x000fc400078e00ec */
[----:B------:R-:W-:Y:S01]  /*37160*/  IMAD.MOV.U32 R236, RZ, RZ, R39 ;  /* 0x000000ffffec7224 */ /* 0x000fe200078e0027 */
[----:B-1----:R-:W4:Y:S04]  /*37170*/  LDL.LU R244, [R1+0x150] ;  /* 0x0001500001f47983 */ /* 0x002f280000300800 */
[----:B------:R-:W4:Y:S04]  /*37180*/  LDL.LU R245, [R1+0x154] ;  /* 0x0001540001f57983 */ /* 0x000f280000300800 */
[----:B------:R-:W4:Y:S04]  /*37190*/  LDL.LU R246, [R1+0x158] ;  /* 0x0001580001f67983 */ /* 0x000f280000300800 */
[----:B------:R-:W3:Y:S04]  /*371a0*/  LDL.LU R38, [R1+0x249c] ;  /* 0x00249c0001267983 */ /* 0x000ee80000300800 */
[----:B------:R-:W-:Y:S04]  /*371b0*/  STL [R1+0x23cc], R57 ;  /* 0x0023cc3901007387 */ /* 0x000fe80000100800 */
[----:B------:R-:W-:Y:S04]  /*371c0*/  STL [R1+0x23c8], R56 ;  /* 0x0023c83801007387 */ /* 0x000fe80000100800 */
[----:B------:R-:W3:Y:S01]  /*371d0*/  LDL.LU R39, [R1+0x2498] ;  /* 0x0024980001277983 */ /* 0x000ee20000300800 */
[----:B------:R-:W-:Y:S01]  /*371e0*/  IMAD.MOV.U32 R53, RZ, RZ, R239 ;  /* 0x000000ffff357224 */ /* 0x000fe200078e00ef */
[----:B------:R-:W-:Y:S01]  /*371f0*/  MOV R52, R238 ;  /* 0x000000ee00347202 */ /* 0x000fe20000000f00 */
[----:B------:R-:W-:Y:S01]  /*37200*/  IMAD.MOV.U32 R49, RZ, RZ, R237 ;  /* 0x000000ffff317224 */ /* 0x000fe200078e00ed */
[----:B------:R-:W-:Y:S01]  /*37210*/  MOV R239, R250 ;  /* 0x000000fa00ef7202 */ /* 0x000fe20000000f00 */
[----:B------:R-:W2:Y:S04]  /*37220*/  LDL.LU R237, [R1+0x144] ;  /* 0x0001440001ed7983 */ /* 0x000ea80000300800 */
[----:B------:R-:W2:Y:S04]  /*37230*/  LDL.LU R238, [R1+0x148] ;  /* 0x0001480001ee7983 */ /* 0x000ea80000300800 */
[----:B------:R-:W4:Y:S04]  /*37240*/  LDL.LU R250, [R1+0x2494] ;  /* 0x0024940001fa7983 */ /* 0x000f280000300800 */
[----:B------:R-:W-:Y:S04]  /*37250*/  STL [R1+0x23e4], R53 ;  /* 0x0023e43501007387 */ /* 0x000fe80000100800 */
[----:B------:R-:W-:Y:S04]  /*37260*/  STL [R1+0x23e0], R52 ;  /* 0x0023e03401007387 */ /* 0x000fe80000100800 */
[----:B------:R-:W-:Y:S04]  /*37270*/  STL [R1+0x23dc], R49 ;  /* 0x0023dc3101007387 */ /* 0x000fe80000100800 */
[----:B------:R-:W-:Y:S01]  /*37280*/  STL [R1+0x23d8], R48 ;  /* 0x0023d83001007387 */ /* 0x000fe20000100800 */
[----:B------:R-:W-:Y:S08]  /*37290*/  HMMA.1688.F32.TF32 R196, R100, R36, R196 ;  /* 0x0000002464c4723c */ /* 0x000ff000000810c4 */
[----:B---3--:R-:W-:Y:S11]  /*372a0*/  HMMA.1688.F32.TF32 R240, R148, R38, R240 ;  /* 0x0000002694f0723c */ /* 0x008ff600000810f0 */
[----:B------:R-:W-:Y:S11]  /*372b0*/  @!UPT UIADD3 URZ, URZ, URZ, URZ ;  /* 0x0000003f3f3ff290 */ /* 0x000ff6000fffe03f */
[----:B------:R-:W-:Y:S02]  /*372c0*/  @!UPT UIADD3 URZ, URZ, URZ, URZ ;  /* 0x0000003f3f3ff290 */ /* 0x000fe4000fffe03f */
[----:B------:R-:W-:Y:S02]  /*372d0*/  IMAD.MOV.U32 R41, RZ, RZ, R240 ;  /* 0x000000ffff297224 */ /* 0x000fe400078e00f0 */
[----:B------:R-:W-:Y:S02]  /*372e0*/  IMAD.MOV.U32 R240, RZ, RZ, R251 ;  /* 0x000000fffff07224 */ /* 0x000fe400078e00fb */
[----:B------:R-:W4:Y:S01]  /*372f0*/  LDL.LU R251, [R1+0x2490] ;  /* 0x0024900001fb7983 */ /* 0x000f220000300800 */
[----:B------:R-:W-:Y:S01]  /*37300*/  IMAD.MOV.U32 R40, RZ, RZ, R241 ;  /* 0x000000ffff287224 */ /* 0x000fe200078e00f1 */
[----:B------:R-:W-:Y:S01]  /*37310*/  MOV R37, R242 ;  /* 0x000000f200257202 */ /* 0x000fe20000000f00 */
[----:B------:R-:W-:Y:S01]  /*37320*/  IMAD.MOV.U32 R36, RZ, RZ, R243 ;  /* 0x000000ffff247224 */ /* 0x000fe200078e00f3 */
[----:B------:R-:W3:Y:S04]  /*37330*/  LDL.LU R241, [R1+0x134] ;  /* 0x0001340001f17983 */ /* 0x000ee80000300800 */
[----:B------:R-:W3:Y:S04]  /*37340*/  LDL.LU R242, [R1+0x138] ;  /* 0x0001380001f27983 */ /* 0x000ee80000300800 */
[----:B------:R-:W3:Y:S01]  /*37350*/  LDL.LU R243, [R1+0x13c] ;  /* 0x00013c0001f37983 */ /* 0x000ee20000300800 */
[----:B------:R-:W-:Y:S03]  /*37360*/  HMMA.1688.F32.TF32 R100, R100, R248, R228 ;  /* 0x000000f86464723c */ /* 0x000fe600000810e4 */
[----:B------:R-:W-:Y:S04]  /*37370*/  LDS R228, [R3+0x4100] ;  /* 0x0041000003e47984 */ /* 0x000fe80000000800 */
[----:B------:R-:W-:Y:S04]  /*37380*/  LDS R230, [R3+0x6100] ;  /* 0x0061000003e67984 */ /* 0x000fe80000000800 */
[----:B------:R-:W-:Y:S04]  /*37390*/  LDS R229, [R0+0x4100] ;  /* 0x0041000000e57984 */ /* 0x000fe80000000800 */
[----:B------:R-:W2:Y:S04]  /*373a0*/  LDS R231, [R0+0x6100] ;  /* 0x0061000000e77984 */ /* 0x000ea80000000800 */
[----:B------:R-:W-:Y:S04]  /*373b0*/  STL [R1+0x23f4], R36 ;  /* 0x0023f42401007387 */ /* 0x000fe80000100800 */
[----:B------:R-:W-:Y:S04]  /*373c0*/  STL [R1+0x23f0], R37 ;  /* 0x0023f02501007387 */ /* 0x000fe80000100800 */
[----:B------:R1:W-:Y:S04]  /*373d0*/  STL [R1+0x23ec], R40 ;  /* 0x0023ec2801007387 */ /* 0x0003e80000100800 */
[----:B------:R1:W-:Y:S01]  /*373e0*/  STL [R1+0x23e8], R41 ;  /* 0x0023e82901007387 */ /* 0x0003e20000100800 */
[----:B--2---:R-:W-:Y:S11]  /*373f0*/  HMMA.1688.F32.TF32 R236, R228, R58, R236 ;  /* 0x0000003ae4ec723c */ /* 0x004ff600000810ec */
[----:B------:R-:W-:Y:S11]  /*37400*/  @!UPT UIADD3 URZ, URZ, URZ, URZ ;  /* 0x0000003f3f3ff290 */ /* 0x000ff6000fffe03f */
[----:B------:R-:W-:Y:S02]  /*37410*/  @!UPT UIADD3 URZ, URZ, URZ, URZ ;  /* 0x0000003f3f3ff290 */ /* 0x000fe4000fffe03f */
[----:B------:R-:W-:Y:S01]  /*37420*/  IMAD.MOV.U32 R57, RZ, RZ, R236 ;  /* 0x000000ffff397224 */ /* 0x000fe200078e00ec */
[----:B------:R-:W-:Y:S01]  /*37430*/  MOV R60, R238 ;  /* 0x000000ee003c7202 */ /* 0x000fe20000000f00 */
[----:B------:R-:W-:Y:S02]  /*37440*/  IMAD.MOV.U32 R56, RZ, RZ, R237 ;  /* 0x000000ffff387224 */ /* 0x000fe400078e00ed */
[----:B------:R-:W-:Y:S01]  /*37450*/  IMAD.MOV.U32 R61, RZ, RZ, R239 ;  /* 0x000000ffff3d7224 */ /* 0x000fe200078e00ef */
[----:B----4-:R-:W-:Y:S11]  /*37460*/  HMMA.1688.F32.TF32 R148, R148, R250, R244 ;  /* 0x000000fa9494723c */ /* 0x010ff600000810f4 */
[----:B------:R-:W-:Y:S11]  /*37470*/  @!UPT UIADD3 URZ, URZ, URZ, URZ ;  /* 0x0000003f3f3ff290 */ /* 0x000ff6000fffe03f */
[----:B------:R-:W-:Y:S02]  /*37480*/  @!UPT UIADD3 URZ, URZ, URZ, URZ ;  /* 0x0000003f3f3ff290 */ /* 0x000fe4000fffe03f */
[----:B------:R-:W-:Y:S01]  /*37490*/  MOV R247, R148 ;  /* 0x0000009400f77202 */ /* 0x000fe20000000f00 */
[----:B------:R-:W-:Y:S01]  /*374a0*/  IMAD.MOV.U32 R246, RZ, RZ, R149 ;  /* 0x000000fffff67224 */ /* 0x000fe200078e0095 */
[----:B------:R-:W-:Y:S01]  /*374b0*/  MOV R45, R151 ;  /* 0x00000097002d7202 */ /* 0x000fe20000000f00 */
[----:B------:R-:W-:Y:S01]  /*374c0*/  IMAD.MOV.U32 R44, RZ, RZ, R150 ;  /* 0x000000ffff2c7224 */ /* 0x000fe200078e0096 */
[----:B------:R-:W2:Y:S04]  /*374d0*/  LDL.LU R148, [R1+0xb0] ;  /* 0x0000b00001947983 */ /* 0x000ea80000300800 */
[----:B------:R-:W2:Y:S04]  /*374e0*/  LDL.LU R149, [R1+0xb4] ;  /* 0x0000b40001957983 */ /* 0x000ea80000300800 */
[----:B------:R-:W2:Y:S04]  /*374f0*/  LDL.LU R150, [R1+0xb8] ;  /* 0x0000b80001967983 */ /* 0x000ea80000300800 */
[----:B------:R-:W2:Y:S04]  /*37500*/  LDL.LU R151, [R1+0xbc] ;  /* 0x0000bc0001977983 */ /* 0x000ea80000300800 */
[----:B------:R-:W-:Y:S04]  /*37510*/  STL [R1+0x2404], R45 ;  /* 0x0024042d01007387 */ /* 0x000fe80000100800 */
[----:B------:R-:W-:Y:S04]  /*37520*/  STL [R1+0x2400], R44 ;  /* 0x0024002c01007387 */ /* 0x000fe80000100800 */
[----:B------:R-:W-:Y:S04]  /*37530*/  STL [R1+0x23fc], R246 ;  /* 0x0023fcf601007387 */ /* 0x000fe80000100800 */
[----:B------:R4:W-:Y:S04]  /*37540*/  STL [R1+0x23f8], R247 ;  /* 0x0023f8f701007387 */ /* 0x0009e80000100800 */
[----:B------:R-:W4:Y:S04]  /*37550*/  LDL.LU R236, [R1+0x80] ;  /* 0x0000800001ec7983 */ /* 0x000f280000300800 */
[----:B------:R-:W4:Y:S04]  /*37560*/  LDL.LU R237, [R1+0x84] ;  /* 0x0000840001ed7983 */ /* 0x000f280000300800 */
[----:B------:R-:W4:Y:S04]  /*37570*/  LDL.LU R238, [R1+0x88] ;  /* 0x0000880001ee7983 */ /* 0x000f280000300800 */
[----:B------:R-:W4:Y:S01]  /*37580*/  LDL.LU R239, [R1+0x8c] ;  /* 0x00008c0001ef7983 */ /* 0x000f220000300800 */
[----:B---3--:R-:W-:Y:S03]  /*37590*/  HMMA.1688.F32.TF32 R240, R228, R54, R240 ;  /* 0x00000036e4f0723c */ /* 0x008fe600000810f0 */
[----:B------:R-:W-:Y:S04]  /*375a0*/  STL [R1+0x2414], R61 ;  /* 0x0024143d01007387 */ /* 0x000fe80000100800 */
[----:B------:R-:W-:Y:S04]  /*375b0*/  STL [R1+0x2410], R60 ;  /* 0x0024103c01007387 */ /* 0x000fe80000100800 */
[----:B------:R-:W-:Y:S04]  /*375c0*/  STL [R1+0x240c], R56 ;  /* 0x00240c3801007387 */ /* 0x000fe80000100800 */
[----:B------:R-:W-:Y:S09]  /*375d0*/  STL [R1+0x2408], R57 ;  /* 0x0024083901007387 */ /* 0x000ff20000100800 */
[----:B------:R-:W-:Y:S01]  /*375e0*/  IMAD.MOV.U32 R49, RZ, RZ, R240 ;  /* 0x000000ffff317224 */ /* 0x000fe200078e00f0 */
[----:B------:R-:W-:Y:S01]  /*375f0*/  MOV R48, R241 ;  /* 0x000000f100307202 */ /* 0x000fe20000000f00 */
[----:B------:R-:W3:Y:S01]  /*37600*/  LDL.LU R240, [R1+0x50] ;  /* 0x0000500001f07983 */ /* 0x000ee20000300800 */
[----:B------:R-:W-:-:S02]  /*37610*/  IMAD.MOV.U32 R245, RZ, RZ, R242 ;  /* 0x000000fffff57224 */ /* 0x000fc400078e00f2 */
[----:B------:R-:W-:Y:S01]  /*37620*/  IMAD.MOV.U32 R244, RZ, RZ, R243 ;  /* 0x000000fffff47224 */ /* 0x000fe200078e00f3 */
[----:B------:R-:W3:Y:S04]  /*37630*/  LDL.LU R241, [R1+0x54] ;  /* 0x0000540001f17983 */ /* 0x000ee80000300800 */
[----:B------:R-:W3:Y:S04]  /*37640*/  LDL.LU R242, [R1+0x58] ;  /* 0x0000580001f27983 */ /* 0x000ee80000300800 */
[----:B------:R-:W3:Y:S04]  /*37650*/  LDL.LU R243, [R1+0x5c] ;  /* 0x00005c0001f37983 */ /* 0x000ee80000300800 */
[----:B------:R1:W-:Y:S04]  /*37660*/  STL [R1+0x2424], R244 ;  /* 0x002424f401007387 */ /* 0x0003e80000100800 */
[----:B------:R1:W-:Y:S04]  /*37670*/  STL [R1+0x2420], R245 ;  /* 0x002420f501007387 */ /* 0x0003e80000100800 */
[----:B------:R-:W-:Y:S04]  /*37680*/  STL [R1+0x241c], R48 ;  /* 0x00241c3001007387 */ /* 0x000fe80000100800 */
[----:B------:R-:W-:Y:S01]  /*37690*/  STL [R1+0x2418], R49 ;  /* 0x0024183101007387 */ /* 0x000fe20000100800 */
[C---:B--2---:R-:W-:Y:S08]  /*376a0*/  HMMA.1688.F32.TF32 R148, R228.reuse, R62, R148 ;  /* 0x0000003ee494723c */ /* 0x044ff00000081094 */
[----:B----4-:R-:W-:Y:S11]  /*376b0*/  HMMA.1688.F32.TF32 R236, R228, R50, R236 ;  /* 0x00000032e4ec723c */ /* 0x010ff600000810ec */
[----:B------:R-:W-:Y:S05]  /*376c0*/  @!UPT UIADD3 URZ, URZ, URZ, URZ ;  /* 0x0000003f3f3ff290 */ /* 0x000fea000fffe03f */
[----:B-1----:R-:W-:Y:S01]  /*376d0*/  MOV R40, R148 ;  /* 0x0000009400287202 */ /* 0x002fe20000000f00 */
[----:B------:R-:W-:Y:S01]  /*376e0*/  IMAD.MOV.U32 R41, RZ, RZ, R149 ;  /* 0x000000ffff297224 */ /* 0x000fe200078e0095 */
[----:B------:R-:W-:Y:S01]  /*376f0*/  MOV R52, R151 ;  /* 0x0000009700347202 */ /* 0x000fe20000000f00 */
[----:B------:R-:W-:Y:S01]  /*37700*/  IMAD.MOV.U32 R53, RZ, RZ, R150 ;  /* 0x000000ffff357224 */ /* 0x000fe200078e0096 */
[----:B------:R-:W2:Y:S04]  /*37710*/  LDL.LU R148, [R1+0x10] ;  /* 0x0000100001947983 */ /* 0x000ea80000300800 */
[----:B------:R-:W2:Y:S04]  /*37720*/  LDL.LU R149, [R1+0x14] ;  /* 0x0000140001957983 */ /* 0x000ea80000300800 */
[----:B------:R-:W2:Y:S04]  /*37730*/  LDL.LU R150, [R1+0x18] ;  /* 0x0000180001967983 */ /* 0x000ea80000300800 */
[----:B------:R-:W2:Y:S04]  /*37740*/  LDL.LU R151, [R1+0x1c] ;  /* 0x00001c0001977983 */ /* 0x000ea80000300800 */
[----:B------:R-:W-:Y:S01]  /*37750*/  STL [R1+0x2434], R52 ;  /* 0x0024343401007387 */ /* 0x000fe20000100800 */
[----:B------:R-:W-:-:S03]  /*37760*/  IMAD.MOV.U32 R37, RZ, RZ, R239 ;  /* 0x000000ffff257224 */ /* 0x000fc600078e00ef */
[----:B------:R-:W-:Y:S01]  /*37770*/  STL [R1+0x2430], R53 ;  /* 0x0024303501007387 */ /* 0x000fe20000100800 */
[----:B------:R-:W-:Y:S01]  /*37780*/  MOV R36, R238 ;  /* 0x000000ee00247202 */ /* 0x000fe20000000f00 */
[----:B------:R-:W-:Y:S02]  /*37790*/  IMAD.MOV.U32 R247, RZ, RZ, R237 ;  /* 0x000000fffff77224 */ /* 0x000fe400078e00ed */
[----:B------:R-:W-:Y:S01]  /*377a0*/  STL [R1+0x242c], R41 ;  /* 0x00242c2901007387 */ /* 0x000fe20000100800 */
[----:B------:R-:W-:-:S03]  /*377b0*/  IMAD.MOV.U32 R246, RZ, RZ, R236 ;  /* 0x000000fffff67224 */ /* 0x000fc600078e00ec */
[----:B------:R-:W-:Y:S04]  /*377c0*/  STL [R1+0x2428], R40 ;  /* 0x0024282801007387 */ /* 0x000fe80000100800 */
[----:B------:R-:W4:Y:S04]  /*377d0*/  LDL.LU.64 R238, [R1+0x2488] ;  /* 0x0024880001ee7983 */ /* 0x000f280000300a00 */
[----:B------:R-:W4:Y:S04]  /*377e0*/  LDL.LU.64 R236, [R1+0x2480] ;  /* 0x0024800001ec7983 */ /* 0x000f280000300a00 */
[----:B------:R-:W-:Y:S04]  /*377f0*/  STL [R1+0x2444], R37 ;  /* 0x0024442501007387 */ /* 0x000fe80000100800 */
[----:B------:R-:W-:Y:S01]  /*37800*/  STL [R1+0x2440], R36 ;  /* 0x0024402401007387 */ /* 0x000fe20000100800 */
[----:B---3--:R-:W-:Y:S03]  /*37810*/  HMMA.1688.F32.TF32 R240, R228, R46, R240 ;  /* 0x0000002ee4f0723c */ /* 0x008fe600000810f0 */
[----:B------:R-:W-:Y:S04]  /*37820*/  STL [R1+0x243c], R247 ;  /* 0x00243cf701007387 */ /* 0x000fe80000100800 */
[----:B------:R1:W-:Y:S04]  /*37830*/  STL [R1+0x2438], R246 ;  /* 0x002438f601007387 */ /* 0x0003e80000100800 */
[----:B------:R-:W3:Y:S04]  /*37840*/  LDL.LU R244, [R1+0x30] ;  /* 0x0000300001f47983 */ /* 0x000ee80000300800 */
[----:B------:R-:W3:Y:S09]  /*37850*/  LDL.LU R245, [R1+0x34] ;  /* 0x0000340001f57983 */ /* 0x000ef20000300800 */
[----:B------:R-:W-:Y:S01]  /*37860*/  MOV R45, R242 ;  /* 0x000000f2002d7202 */ /* 0x000fe20000000f00 */
[----:B------:R-:W-:-:S02]  /*37870*/  IMAD.MOV.U32 R44, RZ, RZ, R243 ;  /* 0x000000ffff2c7224 */ /* 0x000fc400078e00f3 */
[----:B------:R-:W-:Y:S01]  /*37880*/  IMAD.MOV.U32 R56, RZ, RZ, R240 ;  /* 0x000000ffff387224 */ /* 0x000fe200078e00f0 */
[----:B------:R-:W4:Y:S01]  /*37890*/  LDL.LU.64 R242, [R1+0x2478] ;  /* 0x0024780001f27983 */ /* 0x000f220000300a00 */
[----:B------:R-:W-:-:S03]  /*378a0*/  IMAD.MOV.U32 R57, RZ, RZ, R241 ;  /* 0x000000ffff397224 */ /* 0x000fc600078e00f1 */
[----:B------:R-:W4:Y:S01]  /*378b0*/  LDL.LU.64 R240, [R1+0x2470] ;  /* 0x0024700001f07983 */ /* 0x000f220000300a00 */
[----:B-1----:R-:W-:Y:S01]  /*378c0*/  IMAD.MOV.U32 R246, RZ, RZ, R252 ;  /* 0x000000fffff67224 */ /* 0x002fe200078e00fc */
[----:B------:R-:W-:Y:S01]  /*378d0*/  MOV R247, R2 ;  /* 0x0000000200f77202 */ /* 0x000fe20000000f00 */
[----:B------:R-:W-:Y:S01]  /*378e0*/  HMMA.1688.F32.TF32 R28, R28, R248, R232 ;  /* 0x000000f81c1c723c */ /* 0x000fe200000810e8 */
[----:B------:R-:W-:Y:S04]  /*378f0*/  LDS R232, [R3+0x4200] ;  /* 0x0042000003e87984 */ /* 0x000fe80000000800 */
[----:B------:R-:W-:Y:S04]  /*37900*/  LDS R234, [R3+0x6200] ;  /* 0x0062000003ea7984 */ /* 0x000fe80000000800 */
[----:B------:R-:W-:Y:S04]  /*37910*/  LDS R233, [R0+0x4200] ;  /* 0x0042000000e97984 */ /* 0x000fe80000000800 */
[----:B------:R-:W1:Y:S04]  /*37920*/  LDS R235, [R0+0x6200] ;  /* 0x0062000000eb7984 */ /* 0x000e680000000800 */
[----:B------:R-:W-:Y:S04]  /*37930*/  STL [R1+0x2454], R44 ;  /* 0x0024542c01007387 */ /* 0x000fe80000100800 */
[----:B------:R-:W-:Y:S04]  /*37940*/  STL [R1+0x2450], R45 ;  /* 0x0024502d01007387 */ /* 0x000fe80000100800 */
[----:B------:R1:W-:Y:S04]  /*37950*/  STL [R1+0x244c], R57 ;  /* 0x00244c3901007387 */ /* 0x0003e80000100800 */
[----:B------:R1:W-:Y:S01]  /*37960*/  STL [R1+0x2448], R56 ;  /* 0x0024483801007387 */ /* 0x0003e20000100800 */
[C---:B--2---:R-:W-:Y:S08]  /*37970*/  HMMA.1688.F32.TF32 R148, R228.reuse, R38, R148 ;  /* 0x00000026e494723c */ /* 0x044ff00000081094 */
[----:B---3--:R-:W-:Y:S11]  /*37980*/  HMMA.1688.F32.TF32 R244, R228, R42, R244 ;  /* 0x0000002ae4f4723c */ /* 0x008ff600000810f4 */
[----:B------:R-:W-:Y:S05]  /*37990*/  @!UPT UIADD3 URZ, URZ, URZ, URZ ;  /* 0x0000003f3f3ff290 */ /* 0x000fea000fffe03f */
[----:B------:R-:W-:Y:S01]  /*379a0*/  MOV R41, R148 ;  /* 0x0000009400297202 */ /* 0x000fe20000000f00 */
[----:B------:R-:W-:-:S07]  /*379b0*/  IMAD.MOV.U32 R40, RZ, RZ, R149 ;  /* 0x000000ffff287224 */ /* 0x000fce00078e0095 */
[----:B------:R-:W-:Y:S01]  /*379c0*/  IMAD.MOV.U32 R48, RZ, RZ, R244 ;  /* 0x000000ffff307224 */ /* 0x000fe200078e00f4 */
[----:B------:R-:W-:Y:S01]  /*379d0*/  MOV R49, R245 ;  /* 0x000000f500317202 */ /* 0x000fe20000000f00 */
[----:B------:R-:W-:Y:S01]  /*379e0*/  IMAD.MOV.U32 R244, RZ, RZ, R150 ;  /* 0x000000fffff47224 */ /* 0x000fe200078e0096 */
[----:B------:R-:W-:Y:S02]  /*379f0*/  MOV R245, R151 ;  /* 0x0000009700f57202 */ /* 0x000fe40000000f00 */
[----:B----4-:R-:W-:Y:S11]  /*37a00*/  HMMA.1688.F32.TF32 R148, R228, R250, R240 ;  /* 0x000000fae494723c */ /* 0x010ff600000810f0 */
[----:B------:R-:W-:Y:S11]  /*37a10*/  @!UPT UIADD3 URZ, URZ, URZ, URZ ;  /* 0x0000003f3f3ff290 */ /* 0x000ff6000fffe03f */
[----:B------:R-:W-:Y:S02]  /*37a20*/  @!UPT UIADD3 URZ, URZ, URZ, URZ ;  /* 0x0000003f3f3ff290 */ /* 0x000fe4000fffe03f */
[----:B------:R-:W-:Y:S01]  /*37a30*/  IMAD.MOV.U32 R243, RZ, RZ, R148 ;  /* 0x000000fffff37224 */ /* 0x000fe200078e0094 */
[----:B------:R-:W-:Y:S01]  /*37a40*/  MOV R241, R150 ;  /* 0x0000009600f17202 */ /* 0x000fe20000000f00 */
[----:B------:R-:W-:Y:S02]  /*37a50*/  IMAD.MOV.U32 R242, RZ, RZ, R149 ;  /* 0x000000fffff27224 */ /* 0x000fe400078e0095 */
[----:B------:R-:W-:Y:S02]  /*37a60*/  IMAD.MOV.U32 R240, RZ, RZ, R151 ;  /* 0x000000fffff07224 */ /* 0x000fe400078e0097 */
[----:B-1----:R-:W-:Y:S01]  /*37a70*/  HMMA.1688.F32.TF32 R148, R232, R58, R236 ;  /* 0x0000003ae894723c */ /* 0x002fe200000810ec */
[----:B------:R-:W-:Y:S02]  /*37a80*/  IMAD.MOV.U32 R61, RZ, RZ, R246 ;  /* 0x000000ffff3d7224 */ /* 0x000fe400078e00f6 */
[----:B------:R-:W-:-:S05]  /*37a90*/  IMAD.MOV.U32 R60, RZ, RZ, R247 ;  /* 0x000000ffff3c7224 */ /* 0x000fca00078e00f7 */
[C---:B------:R-:W-:Y:S11]  /*37aa0*/  HMMA.1688.F32.TF32 R228, R232.reuse, R42, R184 ;  /* 0x0000002ae8e4723c */ /* 0x040ff600000810b8 */
[----:B------:R-:W-:Y:S05]  /*37ab0*/  @!UPT UIADD3 URZ, URZ, URZ, URZ ;  /* 0x0000003f3f3ff290 */ /* 0x000fea000fffe03f */
[----:B------:R-:W-:Y:S01]  /*37ac0*/  IMAD.MOV.U32 R247, RZ, RZ, R148 ;  /* 0x000000fffff77224 */ /* 0x000fe200078e0094 */
[----:B------:R-:W-:Y:S01]  /*37ad0*/  MOV R246, R149 ;  /* 0x0000009500f67202 */ /* 0x000fe20000000f00 */
[----:B------:R-:W-:Y:S02]  /*37ae0*/  IMAD.MOV.U32 R52, RZ, RZ, R150 ;  /* 0x000000ffff347224 */ /* 0x000fe400078e0096 */
[----:B------:R-:W-:Y:S02]  /*37af0*/  IMAD.MOV.U32 R53, RZ, RZ, R151 ;  /* 0x000000ffff357224 */ /* 0x000fe400078e0097 */
[----:B------:R-:W-:Y:S08]  /*37b00*/  HMMA.1688.F32.TF32 R148, R232, R54, R168 ;  /* 0x00000036e894723c */ /* 0x000ff000000810a8 */
[----:B------:R-:W-:Y:S01]  /*37b10*/  HMMA.1688.F32.TF32 R184, R152, R58, R8 ;  /* 0x0000003a98b8723c */ /* 0x000fe20000081008 */
[----:B------:R-:W-:Y:S04]  /*37b20*/  LDS R8, [R3+0x4400] ;  /* 0x0044000003087984 */ /* 0x000fe80000000800 */
[----:B------:R-:W-:Y:S04]  /*37b30*/  LDS R10, [R3+0x6400] ;  /* 0x00640000030a7984 */ /* 0x000fe80000000800 */
[----:B------:R-:W-:Y:S04]  /*37b40*/  LDS R9, [R0+0x4400] ;  /* 0x0044000000097984 */ /* 0x000fe80000000800 */
[----:B------:R-:W1:Y:S01]  /*37b50*/  LDS R11, [R0+0x6400] ;  /* 0x00640000000b7984 */ /* 0x000e620000000800 */
[----:B------:R-:W-:Y:S02]  /*37b60*/  HMMA.1688.F32.TF32 R236, R232, R46, R180 ;  /* 0x0000002ee8ec723c */ /* 0x000fe400000810b4 */
[----:B------:R-:W-:Y:S01]  /*37b70*/  MOV R57, R148 ;  /* 0x0000009400397202 */ /* 0x000fe20000000f00 */
[----:B------:R-:W-:Y:S01]  /*37b80*/  IMAD.MOV.U32 R56, RZ, RZ, R149 ;  /* 0x000000ffff387224 */ /* 0x000fe200078e0095 */
[----:B------:R-:W-:Y:S01]  /*37b90*/  MOV R36, R151 ;  /* 0x0000009700247202 */ /* 0x000fe20000000f00 */
[----:B------:R-:W-:-:S03]  /*37ba0*/  IMAD.MOV.U32 R37, RZ, RZ, R150 ;  /* 0x000000ffff257224 */ /* 0x000fc600078e0096 */
[----:B------:R-:W-:Y:S01]  /*37bb0*/  HMMA.1688.F32.TF32 R148, R232, R62, R172 ;  /* 0x0000003ee894723c */ /* 0x000fe200000810ac */
[----:B------:R-:W-:Y:S04]  /*37bc0*/  STL [R1+0x2464], R60 ;  /* 0x0024643c01007387 */ /* 0x000fe80000100800 */
[----:B------:R-:W-:Y:S04]  /*37bd0*/  STL [R1+0x2460], R61 ;  /* 0x0024603d01007387 */ /* 0x000fe80000100800 */
[----:B------:R2:W-:Y:S04]  /*37be0*/  STL [R1+0x245c], R49 ;  /* 0x00245c3101007387 */ /* 0x0005e80000100800 */
[----:B------:R3:W-:Y:S04]  /*37bf0*/  STL [R1+0x2458], R48 ;  /* 0x0024583001007387 */ /* 0x0007e80000100800 */
[----:B------:R-:W-:Y:S04]  /*37c00*/  STL [R1+0x246c], R40 ;  /* 0x00246c2801007387 */ /* 0x000fe80000100800 */
[----:B------:R-:W-:Y:S04]  /*37c10*/  STL [R1+0x2468], R41 ;  /* 0x0024682901007387 */ /* 0x000fe80000100800 */
[----:B------:R-:W-:Y:S01]  /*37c20*/  STL [R1+0x2378], R236 ;  /* 0x002378ec01007387 */ /* 0x000fe20000100800 */
[----:B--2---:R-:W-:Y:S01]  /*37c30*/  IMAD.MOV.U32 R49, RZ, RZ, R148 ;  /* 0x000000ffff317224 */ /* 0x004fe200078e0094 */
[----:B------:R-:W-:Y:S01]  /*37c40*/  MOV R44, R150 ;  /* 0x00000096002c7202 */ /* 0x000fe20000000f00 */
[----:B---3--:R-:W-:Y:S01]  /*37c50*/  IMAD.MOV.U32 R48, RZ, RZ, R149 ;  /* 0x000000ffff307224 */ /* 0x008fe200078e0095 */
[----:B------:R-:W-:Y:S01]  /*37c60*/  STL [R1+0x2374], R237 ;  /* 0x002374ed01007387 */ /* 0x000fe20000100800 */
[----:B------:R-:W-:-:S02]  /*37c70*/  IMAD.MOV.U32 R45, RZ, RZ, R151 ;  /* 0x000000ffff2d7224 */ /* 0x000fc400078e0097 */
[----:B------:R-:W-:Y:S01]  /*37c80*/  HMMA.1688.F32.TF32 R148, R232, R50, R176 ;  /* 0x00000032e894723c */ /* 0x000fe200000810b0 */
[----:B------:R-:W-:Y:S04]  /*37c90*/  STL [R1+0x2370], R238 ;  /* 0x002370ee01007387 */ /* 0x000fe80000100800 */
[----:B------:R1:W-:Y:S03]  /*37ca0*/  STL [R1+0x236c], R239 ;  /* 0x00236cef01007387 */ /* 0x0003e60000100800 */
[----:B------:R-:W-:Y:S08]  /*37cb0*/  HMMA.1688.F32.TF32 R176, R152, R62, R16 ;  /* 0x0000003e98b0723c */ /* 0x000ff00000081010 */
[C---:B-1----:R-:W-:Y:S08]  /*37cc0*/  HMMA.1688.F32.TF32 R236, R8.reuse, R58, R224 ;  /* 0x0000003a08ec723c */ /* 0x042ff000000810e0 */
[----:B------:R-:W-:Y:S01]  /*37cd0*/  HMMA.1688.F32.TF32 R16, R8, R54, R220 ;  /* 0x000000360810723c */ /* 0x000fe200000810dc */
[----:B------:R-:W-:Y:S04]  /*37ce0*/  STL [R1+0x2384], R228 ;  /* 0x002384e401007387 */ /* 0x000fe80000100800 */
[----:B------:R-:W-:Y:S04]  /*37cf0*/  STL [R1+0x2380], R229 ;  /* 0x002380e501007387 */ /* 0x000fe80000100800 */
[----:B------:R-:W-:Y:S04]  /*37d00*/  STL [R1+0x237c], R230 ;  /* 0x00237ce601007387 */ /* 0x000fe80000100800 */
[----:B------:R1:W-:Y:S03]  /*37d10*/  STL [R1+0x2368], R231 ;  /* 0x002368e701007387 */ /* 0x0003e60000100800 */
[----:B------:R-:W-:Y:S01]  /*37d20*/  IMAD.MOV.U32 R226, RZ, RZ, R237 ;  /* 0x000000ffffe27224 */ /* 0x000fe200078e00ed */
[----:B------:R-:W-:Y:S01]  /*37d30*/  MOV R224, R239 ;  /* 0x000000ef00e07202 */ /* 0x000fe20000000f00 */
[----:B------:R-:W-:-:S06]  /*37d40*/  IMAD.MOV.U32 R225, RZ, RZ, R238 ;  /* 0x000000ffffe17224 */ /* 0x000fcc00078e00ee */
[----:B------:R-:W-:Y:S01]  /*37d50*/  IMAD.MOV.U32 R237, RZ, RZ, R16 ;  /* 0x000000ffffed7224 */ /* 0x000fe200078e0010 */
[----:B------:R-:W-:Y:S01]  /*37d60*/  MOV R239, R18 ;  /* 0x0000001200ef7202 */ /* 0x000fe20000000f00 */
[----:B------:R-:W-:Y:S02]  /*37d70*/  IMAD.MOV.U32 R238, RZ, RZ, R17 ;  /* 0x000000ffffee7224 */ /* 0x000fe400078e0011 */
[----:B-1----:R-:W-:Y:S02]  /*37d80*/  IMAD.MOV.U32 R231, RZ, RZ, R19 ;  /* 0x000000ffffe77224 */ /* 0x002fe400078e0013 */
[----:B------:R-:W-:Y:S01]  /*37d90*/  HMMA.1688.F32.TF32 R16, R8, R62, R68 ;  /* 0x0000003e0810723c */ /* 0x000fe20000081044 */
[----:B------:R-:W-:-:S07]  /*37da0*/  MOV R227, R236 ;  /* 0x000000ec00e37202 */ /* 0x000fce0000000f00 */
[----:B------:R-:W-:Y:S01]  /*37db0*/  HMMA.1688.F32.TF32 R180, R152, R54, R12 ;  /* 0x0000003698b4723c */ /* 0x000fe2000008100c */
[----:B------:R-:W-:Y:S04]  /*37dc0*/  LDS R12, [R3+0x4500] ;  /* 0x00450000030c7984 */ /* 0x000fe80000000800 */
[----:B------:R-:W-:Y:S04]  /*37dd0*/  LDS R14, [R3+0x6500] ;  /* 0x00650000030e7984 */ /* 0x000fe80000000800 */
[----:B------:R-:W-:Y:S04]  /*37de0*/  LDS R13, [R0+0x4500] ;  /* 0x00450000000d7984 */ /* 0x000fe80000000800 */
[----:B------:R-:W1:Y:S03]  /*37df0*/  LDS R15, [R0+0x6500] ;  /* 0x00650000000f7984 */ /* 0x000e660000000800 */
[----:B------:R-:W-:Y:S01]  /*37e00*/  IMAD.MOV.U32 R228, RZ, RZ, R16 ;  /* 0x000000ffffe47224 */ /* 0x000fe200078e0010 */
[----:B------:R-:W-:Y:S01]  /*37e10*/  MOV R229, R17 ;  /* 0x0000001100e57202 */ /* 0x000fe20000000f00 */
[----:B------:R-:W-:-:S02]  /*37e20*/  IMAD.MOV.U32 R230, RZ, RZ, R18 ;  /* 0x000000ffffe67224 */ /* 0x000fc400078e0012 */
[----:B------:R-:W-:Y:S02]  /*37e30*/  IMAD.MOV.U32 R236, RZ, RZ, R19 ;  /* 0x000000ffffec7224 */ /* 0x000fe400078e0013 */
[----:B------:R-:W-:Y:S08]  /*37e40*/  HMMA.1688.F32.TF32 R16, R8, R50, R156 ;  /* 0x000000320810723c */ /* 0x000ff0000008109c */
[C---:B------:R-:W-:Y:S08]  /*37e50*/  HMMA.1688.F32.TF32 R168, R152.reuse, R46, R24 ;  /* 0x0000002e98a8723c */ /* 0x040ff00000081018 */
[----:B------:R-:W-:Y:S08]  /*37e60*/  HMMA.1688.F32.TF32 R172, R152, R50, R20 ;  /* 0x0000003298ac723c */ /* 0x000ff00000081014 */
[----:B------:R-:W-:Y:S01]  /*37e70*/  HMMA.1688.F32.TF32 R188, R232, R38, R188 ;  /* 0x00000026e8bc723c */ /* 0x000fe200000810bc */
[----:B------:R-:W-:Y:S04]  /*37e80*/  STL.64 [R1+0x200], R16 ;  /* 0x0002001001007387 */ /* 0x000fe80000100a00 */
[----:B------:R2:W-:Y:S03]  /*37e90*/  STL.64 [R1+0x208], R18 ;  /* 0x0002081201007387 */ /* 0x0005e60000100a00 */
[----:B------:R-:W-:Y:S08]  /*37ea0*/  HMMA.1688.F32.TF32 R24, R8, R46, R72 ;  /* 0x0000002e0818723c */ /* 0x000ff00000081048 */
[----:B------:R-:W-:Y:S01]  /*37eb0*/  HMMA.1688.F32.TF32 R192, R232, R250, R192 ;  /* 0x000000fae8c0723c */ /* 0x000fe200000810c0 */
[----:B------:R-:W-:Y:S04]  /*37ec0*/  LDS R232, [R3+0x4600] ;  /* 0x0046000003e87984 */ /* 0x000fe80000000800 */
[----:B------:R-:W-:Y:S03]  /*37ed0*/  LDS R234, [R3+0x6600] ;  /* 0x0066000003ea7984 */ /* 0x000fe60000000800 */
[C---:B------:R-:W-:Y:S01]  /*37ee0*/  HMMA.1688.F32.TF32 R20, R8.reuse, R42, R200 ;  /* 0x0000002a0814723c */ /* 0x040fe200000810c8 */
[----:B------:R-:W-:Y:S04]  /*37ef0*/  LDS R233, [R0+0x4600] ;  /* 0x0046000000e97984 */ /* 0x000fe80000000800 */
[----:B------:R-:W3:Y:S03]  /*37f00*/  LDS R235, [R0+0x6600] ;  /* 0x0066000000eb7984 */ /* 0x000ee60000000800 */
[C---:B--2---:R-:W-:Y:S01]  /*37f10*/  HMMA.1688.F32.TF32 R16, R8.reuse, R38, R76 ;  /* 0x000000260810723c */ /* 0x044fe2000008104c */
[----:B------:R-:W-:Y:S01]  /*37f20*/  IMAD.MOV.U32 R40, RZ, RZ, R148 ;  /* 0x000000ffff287224 */ /* 0x000fe200078e0094 */
[----:B------:R-:W-:Y:S01]  /*37f30*/  MOV R41, R149 ;  /* 0x0000009500297202 */ /* 0x000fe20000000f00 */
[----:B------:R-:W-:Y:S01]  /*37f40*/  IMAD.MOV.U32 R60, RZ, RZ, R150 ;  /* 0x000000ffff3c7224 */ /* 0x000fe200078e0096 */
[----:B------:R-:W-:Y:S04]  /*37f50*/  LDS R156, [R3+0x8300] ;  /* 0x00830000039c7984 */ /* 0x000fe80000000800 */
[----:B------:R-:W-:Y:S01]  /*37f60*/  HMMA.1688.F32.TF32 R8, R8, R250, R204 ;  /* 0x000000fa0808723c */ /* 0x000fe200000810cc */
[----:B------:R-:W-:Y:S04]  /*37f70*/  STL.64 [R1+0x1f0], R24 ;  /* 0x0001f01801007387 */ /* 0x000fe80000100a00 */
[----:B------:R-:W-:Y:S04]  /*37f80*/  STL.64 [R1+0x1f8], R26 ;  /* 0x0001f81a01007387 */ /* 0x000fe80000100a00 */
[----:B------:R-:W-:Y:S04]  /*37f90*/  STL.64 [R1+0x1e0], R20 ;  /* 0x0001e01401007387 */ /* 0x000fe80000100a00 */
[----:B------:R1:W-:Y:S04]  /*37fa0*/  STL.64 [R1+0x1e8], R22 ;  /* 0x0001e81601007387 */ /* 0x0003e80000100a00 */
[----:B------:R-:W-:Y:S04]  /*37fb0*/  STL.64 [R1+0x1d0], R16 ;  /* 0x0001d01001007387 */ /* 0x000fe80000100a00 */
[----:B------:R2:W-:Y:S01]  /*37fc0*/  STL.64 [R1+0x1d8], R18 ;  /* 0x0001d81201007387 */ /* 0x0005e20000100a00 */
[C---:B-1----:R-:W-:Y:S03]  /*37fd0*/  HMMA.1688.F32.TF32 R20, R12.reuse, R58, R80 ;  /* 0x0000003a0c14723c */ /* 0x042fe60000081050 */
[----:B------:R-:W-:Y:S04]  /*37fe0*/  STL.64 [R1+0x60], R8 ;  /* 0x0000600801007387 */ /* 0x000fe80000100a00 */
[----:B------:R1:W-:Y:S01]  /*37ff0*/  STL.64 [R1+0x68], R10 ;  /* 0x0000680a01007387 */ /* 0x0003e20000100a00 */
[----:B--2---:R-:W-:Y:S01]  /*38000*/  HMMA.1688.F32.TF32 R16, R12, R54, R208 ;  /* 0x000000360c10723c */ /* 0x004fe200000810d0 */
[----:B------:R-:W-:-:S02]  /*38010*/  IMAD.MOV.U32 R61, RZ, RZ, R151 ;  /* 0x000000ffff3d7224 */ /* 0x000fc400078e0097 */
[----:B------:R-:W-:Y:S04]  /*38020*/  LDS R158, [R3+0xa300] ;  /* 0x00a30000039e7984 */ /* 0x000fe80000000800 */
[----:B------:R-:W-:Y:S01]  /*38030*/  LDS R157, [R0+0x8300] ;  /* 0x00830000009d7984 */ /* 0x000fe20000000800 */
[C---:B-1----:R-:W-:Y:S03]  /*38040*/  HMMA.1688.F32.TF32 R8, R12.reuse, R62, R84 ;  /* 0x0000003e0c08723c */ /* 0x042fe60000081054 */
[----:B------:R-:W-:Y:S04]  /*38050*/  LDS R159, [R0+0xa300] ;  /* 0x00a30000009f7984 */ /* 0x000fe80000000800 */
[----:B------:R-:W-:Y:S04]  /*38060*/  STL.64 [R1+0x50], R20 ;  /* 0x0000501401007387 */ /* 0x000fe80000100a00 */
[----:B------:R1:W-:Y:S04]  /*38070*/  STL.64 [R1+0x58], R22 ;  /* 0x0000581601007387 */ /* 0x0003e80000100a00 */
[----:B------:R-:W-:Y:S04]  /*38080*/  STL.64 [R1+0x1b0], R16 ;  /* 0x0001b01001007387 */ /* 0x000fe80000100a00 */
[----:B------:R2:W-:Y:S01]  /*38090*/  STL.64 [R1+0x1b8], R18 ;  /* 0x0001b81201007387 */ /* 0x0005e20000100a00 */
[C---:B-1----:R-:W-:Y:S03]  /*380a0*/  HMMA.1688.F32.TF32 R20, R12.reuse, R50, R212 ;  /* 0x000000320c14723c */ /* 0x042fe600000810d4 */
[----:B------:R-:W-:Y:S04]  /*380b0*/  STL.64 [R1+0x1a0], R8 ;  /* 0x0001a00801007387 */ /* 0x000fe80000100a00 */
[----:B------:R1:W-:Y:S01]  /*380c0*/  STL.64 [R1+0x1a8], R10 ;  /* 0x0001a80a01007387 */ /* 0x0003e20000100a00 */
[----:B--2---:R-:W-:Y:S08]  /*380d0*/  HMMA.1688.F32.TF32 R16, R12, R46, R88 ;  /* 0x0000002e0c10723c */ /* 0x004ff00000081058 */
[C---:B------:R-:W-:Y:S08]  /*380e0*/  HMMA.1688.F32.TF32 R144, R152.reuse, R42, R144 ;  /* 0x0000002a9890723c */ /* 0x040ff00000081090 */
[----:B------:R-:W-:Y:S08]  /*380f0*/  HMMA.1688.F32.TF32 R148, R152, R38, R32 ;  /* 0x000000269894723c */ /* 0x000ff00000081020 */
[C---:B-1----:R-:W-:Y:S01]  /*38100*/  HMMA.1688.F32.TF32 R8, R12.reuse, R42, R92 ;  /* 0x0000002a0c08723c */ /* 0x042fe2000008105c */
[----:B------:R-:W-:Y:S04]  /*38110*/  STL.64 [R1+0x190], R20 ;  /* 0x0001901401007387 */ /* 0x000fe80000100a00 */
[----:B------:R1:W-:Y:S04]  /*38120*/  STL.64 [R1+0x198], R22 ;  /* 0x0001981601007387 */ /* 0x0003e80000100a00 */
[----:B------:R-:W-:Y:S04]  /*38130*/  STL.64 [R1+0x180], R16 ;  /* 0x0001801001007387 */ /* 0x000fe80000100a00 */
[----:B------:R-:W-:Y:S01]  /*38140*/  STL.64 [R1+0x188], R18 ;  /* 0x0001881201007387 */ /* 0x000fe20000100a00 */
[----:B-1----:R-:W-:Y:S01]  /*38150*/  HMMA.1688.F32.TF32 R20, R12, R38, R196 ;  /* 0x000000260c14723c */ /* 0x002fe200000810c4 */
[----:B------:R-:W-:Y:S01]  /*38160*/  IMAD.MOV.U32 R86, RZ, RZ, R244 ;  /* 0x000000ffff567224 */ /* 0x000fe200078e00f4 */
[----:B------:R-:W-:Y:S01]  /*38170*/  MOV R87, R245 ;  /* 0x000000f500577202 */ /* 0x000fe20000000f00 */
[----:B------:R-:W-:Y:S07]  /*38180*/  LDS R88, [R3+0x8100] ;  /* 0x0081000003587984 */ /* 0x000fee0000000800 */
[----:B------:R-:W-:Y:S01]  /*38190*/  MOV R252, R10 ;  /* 0x0000000a00fc7202 */ /* 0x000fe20000000f00 */
[----:B------:R1:W-:Y:S01]  /*381a0*/  STL.64 [R1+0x170], R8 ;  /* 0x0001700801007387 */ /* 0x0003e20000100a00 */
[----:B------:R-:W-:-:S03]  /*381b0*/  IMAD.MOV.U32 R2, RZ, RZ, R11 ;  /* 0x000000ffff027224 */ /* 0x000fc600078e000b */
[----:B------:R-:W-:Y:S04]  /*381c0*/  LDS R90, [R3+0xa100] ;  /* 0x00a10000035a7984 */ /* 0x000fe80000000800 */
[----:B------:R-:W-:Y:S01]  /*381d0*/  LDS R89, [R0+0x8100] ;  /* 0x0081000000597984 */ /* 0x000fe20000000800 */
[----:B-1----:R-:W-:Y:S03]  /*381e0*/  HMMA.1688.F32.TF32 R8, R12, R250, R100 ;  /* 0x000000fa0c08723c */ /* 0x002fe60000081064 */
[----:B------:R-:W-:Y:S04]  /*381f0*/  STL [R1+0x2364], R2 ;  /* 0x0023640201007387 */ /* 0x000fe80000100800 */
[----:B------:R-:W-:Y:S01]  /*38200*/  STL [R1+0x2360], R252 ;  /* 0x002360fc01007387 */ /* 0x000fe20000100800 */
[C---:B---3--:R-:W-:Y:S03]  /*38210*/  HMMA.1688.F32.TF32 R16, R232.reuse, R58, R104 ;  /* 0x0000003ae810723c */ /* 0x048fe60000081068 */
[----:B------:R-:W-:Y:S04]  /*38220*/  STL.64 [R1+0x160], R20 ;  /* 0x0001601401007387 */ /* 0x000fe80000100a00 */
[----:B------:R-:W-:Y:S01]  /*38230*/  STL.64 [R1+0x168], R22 ;  /* 0x0001681601007387 */ /* 0x000fe20000100a00 */
[C---:B------:R-:W-:Y:S03]  /*38240*/  HMMA.1688.F32.TF32 R12, R232.reuse, R54, R108 ;  /* 0x00000036e80c723c */ /* 0x040fe6000008106c */
[----:B------:R-:W-:Y:S04]  /*38250*/  LDS R91, [R0+0xa100] ;  /* 0x00a10000005b7984 */ /* 0x000fe80000000800 */
[----:B------:R-:W-:Y:S04]  /*38260*/  STL.64 [R1+0x150], R8 ;  /* 0x0001500801007387 */ /* 0x000fe80000100a00 */
[----:B------:R1:W-:Y:S02]  /*38270*/  STL.64 [R1+0x158], R10 ;  /* 0x0001580a01007387 */ /* 0x0003e40000100a00 */
[----:B-1----:R-:W-:Y:S02]  /*38280*/  HMMA.1688.F32.TF32 R8, R232, R62, R112 ;  /* 0x0000003ee808723c */ /* 0x002fe40000081070 */
[----:B------:R-:W-:Y:S06]  /*38290*/  STL.64 [R1+0x140], R16 ;  /* 0x0001401001007387 */ /* 0x000fec0000100a00 */
[----:B------:R-:W-:Y:S01]  /*382a0*/  HMMA.1688.F32.TF32 R152, R152, R250, R4 ;  /* 0x000000fa9898723c */ /* 0x000fe20000081004 */
[----:B------:R-:W-:Y:S04]  /*382b0*/  LDS R4, [R3+0x4700] ;  /* 0x0047000003047984 */ /* 0x000fe80000000800 */
[----:B------:R-:W-:Y:S04]  /*382c0*/  LDS R6, [R3+0x6700] ;  /* 0x0067000003067984 */ /* 0x000fe80000000800 */
[----:B------:R-:W-:Y:S04]  /*382d0*/  LDS R5, [R0+0x4700] ;  /* 0x0047000000057984 */ /* 0x000fe80000000800 */
[----:B------:R-:W1:Y:S04]  /*382e0*/  LDS R7, [R0+0x6700] ;  /* 0x0067000000077984 */ /* 0x000e680000000800 */
[----:B------:R2:W-:Y:S04]  /*382f0*/  STL.64 [R1+0x148], R18 ;  /* 0x0001481201007387 */ /* 0x0005e80000100a00 */
[----:B------:R-:W-:Y:S04]  /*38300*/  STL.64 [R1+0x130], R12 ;  /* 0x0001300c01007387 */ /* 0x000fe80000100a00 */
[----:B------:R3:W-:Y:S01]  /*38310*/  STL.64 [R1+0x138], R14 ;  /* 0x0001380e01007387 */ /* 0x0007e20000100a00 */
[C---:B--2---:R-:W-:Y:S03]  /*38320*/  HMMA.1688.F32.TF32 R16, R232.reuse, R50, R116 ;  /* 0x00000032e810723c */ /* 0x044fe60000081074 */
[----:B------:R-:W-:Y:S04]  /*38330*/  STL.64 [R1+0x120], R8 ;  /* 0x0001200801007387 */ /* 0x000fe80000100a00 */
[----:B------:R2:W-:Y:S01]  /*38340*/  STL.64 [R1+0x128], R10 ;  /* 0x0001280a01007387 */ /* 0x0005e20000100a00 */
[----:B---3--:R-:W-:Y:S01]  /*38350*/  HMMA.1688.F32.TF32 R12, R232, R46, R120 ;  /* 0x0000002ee80c723c */ /* 0x008fe20000081078 */
[----:B------:R-:W-:Y:S01]  /*38360*/  IMAD.MOV.U32 R104, RZ, RZ, R40 ;  /* 0x000000ffff687224 */ /* 0x000fe200078e0028 */
[----:B------:R-:W-:Y:S01]  /*38370*/  MOV R106, R60 ;  /* 0x0000003c006a7202 */ /* 0x000fe20000000f00 */
[----:B------:R-:W-:-:S02]  /*38380*/  IMAD.MOV.U32 R105, RZ, RZ, R41 ;  /* 0x000000ffff697224 */ /* 0x000fc400078e0029 */
[----:B------:R-:W-:Y:S01]  /*38390*/  IMAD.MOV.U32 R107, RZ, RZ, R61 ;  /* 0x000000ffff6b7224 */ /* 0x000fe200078e003d */
[----:B------:R-:W-:Y:S01]  /*383a0*/  MOV R101, R48 ;  /* 0x0000003000657202 */ /* 0x000fe20000000f00 */
[----:B------:R-:W-:Y:S02]  /*383b0*/  IMAD.MOV.U32 R100, RZ, RZ, R49 ;  /* 0x000000ffff647224 */ /* 0x000fe400078e0031 */
[----:B------:R-:W-:Y:S01]  /*383c0*/  IMAD.MOV.U32 R102, RZ, RZ, R44 ;  /* 0x000000ffff667224 */ /* 0x000fe200078e002c */
[----:B--2---:R-:W-:Y:S01]  /*383d0*/  HMMA.1688.F32.TF32 R8, R232, R42, R124 ;  /* 0x0000002ae808723c */ /* 0x004fe2000008107c */
[----:B------:R-:W-:Y:S01]  /*383e0*/  IMAD.MOV.U32 R103, RZ, RZ, R45 ;  /* 0x000000ffff677224 */ /* 0x000fe200078e002d */
[----:B------:R-:W-:Y:S01]  /*383f0*/  MOV R108, R57 ;  /* 0x00000039006c7202 */ /* 0x000fe20000000f00 */
[----:B------:R-:W-:Y:S01]  /*38400*/  IMAD.MOV.U32 R109, RZ, RZ, R56 ;  /* 0x000000ffff6d7224 */ /* 0x000fe200078e0038 */
[----:B------:R-:W-:Y:S01]  /*38410*/  MOV R111, R36 ;  /* 0x00000024006f7202 */ /* 0x000fe20000000f00 */
[----:B------:R-:W-:Y:S04]  /*38420*/  STL.64 [R1+0x110], R16 ;  /* 0x0001101001007387 */ /* 0x000fe80000100a00 */
[----:B------:R2:W-:Y:S04]  /*38430*/  STL.64 [R1+0x118], R18 ;  /* 0x0001181201007387 */ /* 0x0005e80000100a00 */
[----:B------:R-:W-:Y:S04]  /*38440*/  STL.64 [R1+0x100], R12 ;  /* 0x0001000c01007387 */ /* 0x000fe80000100a00 */
[----:B------:R-:W-:Y:S01]  /*38450*/  STL.64 [R1+0x108], R14 ;  /* 0x0001080e01007387 */ /* 0x000fe20000100a00 */
[C---:B-1----:R-:W-:Y:S03]  /*38460*/  HMMA.1688.F32.TF32 R196, R4.reuse, R58, R140 ;  /* 0x0000003a04c4723c */ /* 0x042fe6000008108c */
[----:B--2---:R-:W1:Y:S03]  /*38470*/  S2R R19, SR_TID.X ;  /* 0x0000000000137919 */ /* 0x004e660000002100 */
[----:B------:R-:W-:Y:S01]  /*38480*/  IMAD.MOV.U32 R2, RZ, RZ, R10 ;  /* 0x000000ffff027224 */ /* 0x000fe200078e000a */
[----:B------:R2:W-:Y:S01]  /*38490*/  STL.64 [R1+0xf0], R8 ;  /* 0x0000f00801007387 */ /* 0x0005e20000100a00 */
[----:B------:R-:W-:Y:S01]  /*384a0*/  MOV R252, R11 ;  /* 0x0000000b00fc7202 */ /* 0x000fe20000000f00 */
[----:B------:R-:W-:Y:S01]  /*384b0*/  HMMA.1688.F32.TF32 R200, R4, R54, R160 ;  /* 0x0000003604c8723c */ /* 0x000fe200000810a0 */
[----:B------:R-:W-:-:S02]  /*384c0*/  IMAD.MOV.U32 R110, RZ, RZ, R37 ;  /* 0x000000ffff6e7224 */ /* 0x000fc400078e0025 */
[----:B------:R-:W-:Y:S01]  /*384d0*/  IMAD.MOV.U32 R92, RZ, RZ, R247 ;  /* 0x000000ffff5c7224 */ /* 0x000fe200078e00f7 */
[----:B------:R-:W-:Y:S01]  /*384e0*/  MOV R94, R52 ;  /* 0x00000034005e7202 */ /* 0x000fe20000000f00 */
[----:B------:R-:W-:Y:S01]  /*384f0*/  IMAD.MOV.U32 R93, RZ, RZ, R246 ;  /* 0x000000ffff5d7224 */ /* 0x000fe200078e00f6 */
[----:B------:R-:W-:Y:S02]  /*38500*/  LDS R120, [R3+0x8200] ;  /* 0x0082000003787984 */ /* 0x000fe40000000800 */
[C---:B--2---:R-:W-:Y:S01]  /*38510*/  HMMA.1688.F32.TF32 R8, R232.reuse, R38, R128 ;  /* 0x00000026e808723c */ /* 0x044fe20000081080 */
[----:B------:R-:W-:Y:S01]  /*38520*/  IMAD.MOV.U32 R95, RZ, RZ, R53 ;  /* 0x000000ffff5f7224 */ /* 0x000fe200078e0035 */
[----:B------:R-:W-:Y:S04]  /*38530*/  LDS R122, [R3+0xa200] ;  /* 0x00a20000037a7984 */ /* 0x000fe80000000800 */
[----:B------:R-:W-:Y:S02]  /*38540*/  LDS R121, [R0+0x8200] ;  /* 0x0082000000797984 */ /* 0x000fe40000000800 */
[----:B------:R-:W-:Y:S02]  /*38550*/  HMMA.1688.F32.TF32 R232, R232, R250, R136 ;  /* 0x000000fae8e8723c */ /* 0x000fe40000081088 */
[----:B------:R-:W-:Y:S01]  /*38560*/  LDS R123, [R0+0xa200] ;  /* 0x00a20000007b7984 */ /* 0x000fe20000000800 */
[----:B------:R-:W-:-:S02]  /*38570*/  IMAD.MOV.U32 R114, RZ, RZ, R241 ;  /* 0x000000ffff727224 */ /* 0x000fc400078e00f1 */
[----:B------:R-:W-:Y:S01]  /*38580*/  IMAD.MOV.U32 R115, RZ, RZ, R240 ;  /* 0x000000ffff737224 */ /* 0x000fe200078e00f0 */
[----:B------:R-:W-:Y:S02]  /*38590*/  LDS R58, [R3+0xa000] ;  /* 0x00a00000033a7984 */ /* 0x000fe40000000800 */
[C---:B------:R-:W-:Y:S02]  /*385a0*/  HMMA.1688.F32.TF32 R204, R4.reuse, R62, R164 ;  /* 0x0000003e04cc723c */ /* 0x040fe400000810a4 */
[----:B------:R-:W-:Y:S06]  /*385b0*/  LDS R59, [R0+0xa000] ;  /* 0x00a00000003b7984 */ /* 0x000fec0000000800 */
[C---:B------:R-:W-:Y:S08]  /*385c0*/  HMMA.1688.F32.TF32 R208, R4.reuse, R50, R132 ;  /* 0x0000003204d0723c */ /* 0x040ff00000081084 */
[C---:B------:R-:W-:Y:S01]  /*385d0*/  HMMA.1688.F32.TF32 R212, R4.reuse, R46, R96 ;  /* 0x0000002e04d4723c */ /* 0x040fe20000081060 */
[----:B------:R-:W-:Y:S07]  /*385e0*/  STL.64 [R1+0x22d8], R234 ;  /* 0x0022d8ea01007387 */ /* 0x000fee0000100a00 */
[C---:B------:R-:W-:Y:S01]  /*385f0*/  HMMA.1688.F32.TF32 R216, R4.reuse, R42, R216 ;  /* 0x0000002a04d8723c */ /* 0x040fe200000810d8 */
[----:B------:R1:W-:Y:S07]  /*38600*/  STL.64 [R1+0xe0], R8 ;  /* 0x0000e00801007387 */ /* 0x0003ee0000100a00 */
[C---:B------:R-:W-:Y:S01]  /*38610*/  HMMA.1688.F32.TF32 R220, R4.reuse, R38, R64 ;  /* 0x0000002604dc723c */ /* 0x040fe20000081040 */
[----:B------:R-:W-:Y:S07]  /*38620*/  STL.64 [R1+0xe8], R10 ;  /* 0x0000e80a01007387 */ /* 0x000fee0000100a00 */
[----:B------:R-:W-:Y:S01]  /*38630*/  HMMA.1688.F32.TF32 R248, R4, R250, R28 ;  /* 0x000000fa04f8723c */ /* 0x000fe2000008101c */
[C---:B-1----:R-:W-:Y:S01]  /*38640*/  LOP3.LUT R8, R19.reuse, 0x7, RZ, 0xc0, !PT ;  /* 0x0000000713087812 */ /* 0x042fe200078ec0ff */
[----:B------:R1:W-:Y:S01]  /*38650*/  STL.64 [R1+0x22d0], R232 ;  /* 0x0022d0e801007387 */ /* 0x0003e20000100a00 */
[----:B------:R-:W-:-:S03]  /*38660*/  IMAD.SHL.U32 R9, R19, 0x2, RZ ;  /* 0x0000000213097824 */ /* 0x000fc600078e00ff */
[----:B------:R-:W-:Y:S01]  /*38670*/  STL.64 [R1+0x22e8], R198 ;  /* 0x0022e8c601007387 */ /* 0x000fe20000100a00 */
[----:B------:R-:W-:-:S03]  /*38680*/  IMAD R8, R8, 0x210, RZ ;  /* 0x0000021008087824 */ /* 0x000fc600078e02ff */
[----:B------:R-:W-:Y:S04]  /*38690*/  STL.64 [R1+0x22e0], R196 ;  /* 0x0022e0c401007387 */ /* 0x000fe80000100a00 */
[----:B------:R-:W-:Y:S01]  /*386a0*/  STL.64 [R1+0x22f8], R202 ;  /* 0x0022f8ca01007387 */ /* 0x000fe20000100a00 */
[----:B------:R-:W-:-:S03]  /*386b0*/  LOP3.LUT R8, R8, 0x30, R9, 0x78, !PT ;  /* 0x0000003008087812 */ /* 0x000fc600078e7809 */
[----:B------:R-:W-:Y:S04]  /*386c0*/  STL.64 [R1+0x22f0], R200 ;  /* 0x0022f0c801007387 */ /* 0x000fe80000100a00 */
[----:B------:R-:W-:Y:S04]  /*386d0*/  STL.64 [R1+0x2308], R206 ;  /* 0x002308ce01007387 */ /* 0x000fe80000100a00 */
[----:B------:R-:W-:Y:S01]  /*386e0*/  STL.64 [R1+0x2300], R204 ;  /* 0x002300cc01007387 */ /* 0x000fe20000100a00 */
[----:B------:R-:W-:-:S03]  /*386f0*/  IMAD.U32 R4, RZ, RZ, UR4 ;  /* 0x00000004ff047e24 */ /* 0x000fc6000f8e00ff */
[----:B------:R-:W-:Y:S01]  /*38700*/  STL.64 [R1+0x2318], R210 ;  /* 0x002318d201007387 */ /* 0x000fe20000100a00 */
[----:B------:R-:W-:-:S03]  /*38710*/  LOP3.LUT R8, R8, 0x40, RZ, 0x3c, !PT ;  /* 0x0000004008087812 */ /* 0x000fc600078e3cff */
[----:B------:R-:W-:Y:S04]  /*38720*/  STL.64 [R1+0x2310], R208 ;  /* 0x002310d001007387 */ /* 0x000fe80000100a00 */
[----:B------:R-:W-:Y:S04]  /*38730*/  STL.64 [R1+0x2328], R214 ;  /* 0x002328d601007387 */ /* 0x000fe80000100a00 */
[----:B------:R-:W-:Y:S04]  /*38740*/  STL.64 [R1+0x2320], R212 ;  /* 0x002320d401007387 */ /* 0x000fe80000100a00 */
[----:B------:R-:W-:Y:S01]  /*38750*/  STL.64 [R1+0x2338], R218 ;  /* 0x002338da01007387 */ /* 0x000fe20000100a00 */
[----:B------:R-:W-:-:S03]  /*38760*/  LEA R12, R4, R8, 0xf ;  /* 0x00000008040c7211 */ /* 0x000fc600078e78ff */
[----:B------:R-:W-:Y:S04]  /*38770*/  STL.64 [R1+0x2330], R216 ;  /* 0x002330d801007387 */ /* 0x000fe80000100a00 */
[----:B------:R-:W-:Y:S04]  /*38780*/  STL.64 [R1+0x2348], R222 ;  /* 0x002348de01007387 */ /* 0x000fe80000100a00 */
[----:B------:R-:W-:Y:S04]  /*38790*/  STL.64 [R1+0x2340], R220 ;  /* 0x002340dc01007387 */ /* 0x000fe80000100a00 */
[----:B------:R-:W-:Y:S04]  /*387a0*/  STL.64 [R1+0x2358], R250 ;  /* 0x002358fa01007387 */ /* 0x000fe80000100a00 */
[----:B------:R-:W-:Y:S04]  /*387b0*/  STL.64 [R1+0x2350], R248 ;  /* 0x002350f801007387 */ /* 0x000fe80000100a00 */
[----:B------:R-:W2:Y:S04]  /*387c0*/  LDL.LU R40, [R1+0x246c] ;  /* 0x00246c0001287983 */ /* 0x000ea80000300800 */
[----:B------:R-:W3:Y:S04]  /*387d0*/  LDL.LU R41, [R1+0x2468] ;  /* 0x0024680001297983 */ /* 0x000ee80000300800 */
[----:B------:R-:W4:Y:S04]  /*387e0*/  LDL.LU R60, [R1+0x2464] ;  /* 0x00246400013c7983 */ /* 0x000f280000300800 */
[----:B------:R-:W-:Y:S04]  /*387f0*/  STL [R1+0x394], R12 ;  /* 0x0003940c01007387 */ /* 0x000fe80000100800 */
[----:B------:R-:W4:Y:S04]  /*38800*/  LDL.LU R61, [R1+0x2460] ;  /* 0x00246000013d7983 */ /* 0x000f280000300800 */
        /* <DEDUP_REMOVED lines=12> */
[----:B------:R-:W1:Y:S04]  /*388d0*/  LDSM.16.M88.4 R32, [R12+0x102000] ;  /* 0x102000000c20783b */ /* 0x000e680000000200 */
[----:B------:R-:W-:Y:S04]  /*388e0*/  LDSM.16.M88.4 R20, [R12+0x105000] ;  /* 0x105000000c14783b */ /* 0x000fe80000000200 */
[----:B------:R-:W-:Y:S04]  /*388f0*/  LDSM.16.M88.4 R28, [R12+0x103000] ;  /* 0x103000000c1c783b */ /* 0x000fe80000000200 */
[----:B------:R-:W-:Y:S04]  /*38900*/  LDSM.16.M88.4 R8, [R12+0x100000] ;  /* 0x100000000c08783b */ /* 0x000fe80000000200 */
[----:B------:R-:W-:Y:S04]  /*38910*/  LDSM.16.M88.4 R4, [R12+0x101000] ;  /* 0x101000000c04783b */ /* 0x000fe80000000200 */
[----:B------:R-:W-:Y:S04]  /*38920*/  LDSM.16.M88.4 R24, [R12+0x104000] ;  /* 0x104000000c18783b */ /* 0x000fe80000000200 */
[----:B------:R-:W-:Y:S04]  /*38930*/  LDSM.16.M88.4 R16, [R12+0x106000] ;  /* 0x106000000c10783b */ /* 0x000fe80000000200 */
[----:B------:R-:W-:Y:S01]  /*38940*/  LDSM.16.M88.4 R12, [R12+0x107000] ;  /* 0x107000000c0c783b */ /* 0x000fe20000000200 */
[----:B--2---:R-:W-:Y:S01]  /*38950*/  IMAD.MOV.U32 R85, RZ, RZ, R40 ;  /* 0x000000ffff557224 */ /* 0x004fe200078e0028 */
[----:B---3--:R-:W-:-:S02]  /*38960*/  MOV R84, R41 ;  /* 0x0000002900547202 */ /* 0x008fc40000000f00 */
[----:B------:R-:W2:Y:S04]  /*38970*/  LDL.LU R41, [R1+0x242c] ;  /* 0x00242c0001297983 */ /* 0x000ea80000300800 */
[----:B------:R-:W3:Y:S04]  /*38980*/  LDL.LU R40, [R1+0x2428] ;  /* 0x0024280001287983 */ /* 0x000ee80000300800 */
[----:B------:R-:W3:Y:S01]  /*38990*/  LDL.LU R244, [R1+0x2424] ;  /* 0x0024240001f47983 */ /* 0x000ee20000300800 */
[----:B----4-:R-:W-:Y:S01]  /*389a0*/  IMAD.MOV.U32 R83, RZ, RZ, R60 ;  /* 0x000000ffff537224 */ /* 0x010fe200078e003c */
[----:B------:R-:W-:-:S02]  /*389b0*/  MOV R82, R61 ;  /* 0x0000003d00527202 */ /* 0x000fc40000000f00 */
[----:B------:R-:W4:Y:S01]  /*389c0*/  LDL.LU R245, [R1+0x2420] ;  /* 0x0024200001f57983 */ /* 0x000f220000300800 */
[----:B------:R-:W-:Y:S02]  /*389d0*/  IMAD.MOV.U32 R81, RZ, RZ, R49 ;  /* 0x000000ffff517224 */ /* 0x000fe400078e0031 */
[----:B------:R-:W-:Y:S02]  /*389e0*/  IMAD.MOV.U32 R80, RZ, RZ, R48 ;  /* 0x000000ffff507224 */ /* 0x000fe400078e0030 */
[----:B------:R-:W4:Y:S04]  /*389f0*/  LDL.LU R48, [R1+0x241c] ;  /* 0x00241c0001307983 */ /* 0x000f280000300800 */
[----:B------:R-:W4:Y:S04]  /*38a00*/  LDL.LU R49, [R1+0x2418] ;  /* 0x0024180001317983 */ /* 0x000f280000300800 */
[----:B------:R-:W4:Y:S01]  /*38a10*/  LDL.LU R61, [R1+0x2414] ;  /* 0x00241400013d7983 */ /* 0x000f220000300800 */
[----:B------:R-:W-:-:S03]  /*38a20*/  MOV R77, R57 ;  /* 0x00000039004d7202 */ /* 0x000fc60000000f00 */
[----:B------:R-:W4:Y:S01]  /*38a30*/  LDL.LU R60, [R1+0x2410] ;  /* 0x00241000013c7983 */ /* 0x000f220000300800 */
[----:B------:R-:W-:-:S03]  /*38a40*/  IMAD.MOV.U32 R76, RZ, RZ, R56 ;  /* 0x000000ffff4c7224 */ /* 0x000fc600078e0038 */
[----:B------:R-:W4:Y:S04]  /*38a50*/  LDL.LU R56, [R1+0x240c] ;  /* 0x00240c0001387983 */ /* 0x000f280000300800 */
[----:B------:R-:W4:Y:S01]  /*38a60*/  LDL.LU R57, [R1+0x2408] ;  /* 0x0024080001397983 */ /* 0x000f220000300800 */
[----:B------:R-:W-:Y:S02]  /*38a70*/  IMAD.MOV.U32 R78, RZ, RZ, R45 ;  /* 0x000000ffff4e7224 */ /* 0x000fe400078e002d */
[----:B------:R-:W-:Y:S01]  /*38a80*/  IMAD.MOV.U32 R79, RZ, RZ, R44 ;  /* 0x000000ffff4f7224 */ /* 0x000fe200078e002c */
[----:B------:R-:W4:Y:S01]  /*38a90*/  LDL.LU R45, [R1+0x2404] ;  /* 0x00240400012d7983 */ /* 0x000f220000300800 */
[----:B------:R-:W-:Y:S02]  /*38aa0*/  IMAD.MOV.U32 R74, RZ, RZ, R36 ;  /* 0x000000ffff4a7224 */ /* 0x000fe400078e0024 */
[----:B------:R-:W-:Y:S01]  /*38ab0*/  IMAD.MOV.U32 R73, RZ, RZ, R247 ;  /* 0x000000ffff497224 */ /* 0x000fe200078e00f7 */
[----:B------:R-:W4:Y:S01]  /*38ac0*/  LDL.LU R44, [R1+0x2400] ;  /* 0x00240000012c7983 */ /* 0x000f220000300800 */
[----:B------:R-:W-:-:S03]  /*38ad0*/  MOV R72, R246 ;  /* 0x000000f600487202 */ /* 0x000fc60000000f00 */
[----:B------:R-:W4:Y:S01]  /*38ae0*/  LDL.LU R246, [R1+0x23fc] ;  /* 0x0023fc0001f67983 */ /* 0x000f220000300800 */
[----:B------:R-:W-:-:S03]  /*38af0*/  MOV R75, R37 ;  /* 0x00000025004b7202 */ /* 0x000fc60000000f00 */
[----:B------:R-:W4:Y:S04]  /*38b00*/  LDL.LU R247, [R1+0x23f8] ;  /* 0x0023f80001f77983 */ /* 0x000f280000300800 */
[----:B------:R-:W4:Y:S01]  /*38b10*/  LDL.LU R36, [R1+0x23f4] ;  /* 0x0023f40001247983 */ /* 0x000f220000300800 */
[----:B------:R-:W-:-:S03]  /*38b20*/  MOV R70, R53 ;  /* 0x0000003500467202 */ /* 0x000fc60000000f00 */
[----:B------:R-:W4:Y:S01]  /*38b30*/  LDL.LU R37, [R1+0x23f0] ;  /* 0x0023f00001257983 */ /* 0x000f220000300800 */
[----:B------:R-:W-:Y:S02]  /*38b40*/  IMAD.MOV.U32 R71, RZ, RZ, R52 ;  /* 0x000000ffff477224 */ /* 0x000fe400078e0034 */
[----:B--2---:R-:W-:Y:S02]  /*38b50*/  IMAD.MOV.U32 R69, RZ, RZ, R41 ;  /* 0x000000ffff457224 */ /* 0x004fe400078e0029 */
[----:B---3--:R-:W-:Y:S02]  /*38b60*/  IMAD.MOV.U32 R68, RZ, RZ, R40 ;  /* 0x000000ffff447224 */ /* 0x008fe400078e0028 */
[----:B------:R-:W2:Y:S04]  /*38b70*/  LDL.LU R40, [R1+0x23ec] ;  /* 0x0023ec0001287983 */ /* 0x000ea80000300800 */
[----:B------:R-:W3:Y:S04]  /*38b80*/  LDL.LU R41, [R1+0x23e8] ;  /* 0x0023e80001297983 */ /* 0x000ee80000300800 */
[----:B------:R-:W2:Y:S01]  /*38b90*/  LDL.LU R53, [R1+0x23e4] ;  /* 0x0023e40001357983 */ /* 0x000ea20000300800 */
[----:B----4-:R-:W-:-:S03]  /*38ba0*/  IMAD.MOV.U32 R118, RZ, RZ, R245 ;  /* 0x000000ffff767224 */ /* 0x010fc600078e00f5 */
[----:B------:R-:W4:Y:S01]  /*38bb0*/  LDL.LU R52, [R1+0x23e0] ;  /* 0x0023e00001347983 */ /* 0x000f220000300800 */
[----:B------:R-:W-:Y:S01]  /*38bc0*/  MOV R117, R48 ;  /* 0x0000003000757202 */ /* 0x000fe20000000f00 */
[----:B------:R-:W-:Y:S02]  /*38bd0*/  IMAD.MOV.U32 R119, RZ, RZ, R244 ;  /* 0x000000ffff777224 */ /* 0x000fe400078e00f4 */
[----:B------:R-:W-:Y:S02]  /*38be0*/  IMAD.MOV.U32 R116, RZ, RZ, R49 ;  /* 0x000000ffff747224 */ /* 0x000fe400078e0031 */
[----:B------:R-:W1:Y:S04]  /*38bf0*/  LDL.LU R49, [R1+0x23dc] ;  /* 0x0023dc0001317983 */ /* 0x000e680000300800 */
[----:B------:R-:W3:Y:S04]  /*38c00*/  LDL.LU R48, [R1+0x23d8] ;  /* 0x0023d80001307983 */ /* 0x000ee80000300800 */
[----:B------:R-:W3:Y:S01]  /*38c10*/  LDL.LU R245, [R1+0x23d4] ;  /* 0x0023d40001f57983 */ /* 0x000ee20000300800 */
[----:B------:R-:W-:-:S03]  /*38c20*/  IMAD.MOV.U32 R125, RZ, RZ, R56 ;  /* 0x000000ffff7d7224 */ /* 0x000fc600078e0038 */
[----:B------:R-:W3:Y:S01]  /*38c30*/  LDL.LU R244, [R1+0x23d0] ;  /* 0x0023d00001f47983 */ /* 0x000ee20000300800 */
[----:B------:R-:W-:-:S03]  /*38c40*/  MOV R124, R57 ;  /* 0x00000039007c7202 */ /* 0x000fc60000000f00 */
[----:B------:R-:W3:Y:S04]  /*38c50*/  LDL.LU R57, [R1+0x23cc] ;  /* 0x0023cc0001397983 */ /* 0x000ee80000300800 */
[----:B------:R-:W3:Y:S01]  /*38c60*/  LDL.LU R56, [R1+0x23c8] ;  /* 0x0023c80001387983 */ /* 0x000ee20000300800 */
[----:B------:R-:W-:Y:S01]  /*38c70*/  IMAD.MOV.U32 R126, RZ, RZ, R60 ;  /* 0x000000ffff7e7224 */ /* 0x000fe200078e003c */
[----:B------:R-:W-:Y:S02]  /*38c80*/  MOV R127, R61 ;  /* 0x0000003d007f7202 */ /* 0x000fe40000000f00 */
[----:B------:R-:W3:Y:S01]  /*38c90*/  LDL.LU R60, [R1+0x23c4] ;  /* 0x0023c400013c7983 */ /* 0x000ee20000300800 */
[----:B------:R-:W-:Y:S01]  /*38ca0*/  MOV R130, R44 ;  /* 0x0000002c00827202 */ /* 0x000fe20000000f00 */
[----:B------:R-:W-:-:S02]  /*38cb0*/  IMAD.MOV.U32 R129, RZ, RZ, R246 ;  /* 0x000000ffff817224 */ /* 0x000fc400078e00f6 */
[----:B------:R-:W3:Y:S01]  /*38cc0*/  LDL.LU R61, [R1+0x23c0] ;  /* 0x0023c000013d7983 */ /* 0x000ee20000300800 */
[----:B------:R-:W-:-:S03]  /*38cd0*/  IMAD.MOV.U32 R128, RZ, RZ, R247 ;  /* 0x000000ffff807224 */ /* 0x000fc600078e00f7 */
[----:B------:R-:W3:Y:S01]  /*38ce0*/  LDL.LU R247, [R1+0x23bc] ;  /* 0x0023bc0001f77983 */ /* 0x000ee20000300800 */
[----:B------:R-:W-:-:S03]  /*38cf0*/  IMAD.MOV.U32 R131, RZ, RZ, R45 ;  /* 0x000000ffff837224 */ /* 0x000fc600078e002d */
[----:B------:R-:W3:Y:S04]  /*38d00*/  LDL.LU R246, [R1+0x23b8] ;  /* 0x0023b80001f67983 */ /* 0x000ee80000300800 */
[----:B------:R-:W3:Y:S04]  /*38d10*/  LDL.LU R44, [R1+0x23b4] ;  /* 0x0023b400012c7983 */ /* 0x000ee80000300800 */
[----:B------:R-:W3:Y:S01]  /*38d20*/  LDL.LU R45, [R1+0x23b0] ;  /* 0x0023b000012d7983 */ /* 0x000ee20000300800 */
[----:B--2---:R-:W-:Y:S02]  /*38d30*/  IMAD.MOV.U32 R235, RZ, RZ, R53 ;  /* 0x000000ffffeb7224 */ /* 0x004fe400078e0035 */
[----:B----4-:R-:W-:Y:S01]  /*38d40*/  IMAD.MOV.U32 R234, RZ, RZ, R52 ;  /* 0x000000ffffea7224 */ /* 0x010fe200078e0034 */
[----:B-1----:R-:W-:Y:S01]  /*38d50*/  MOV R233, R49 ;  /* 0x0000003100e97202 */ /* 0x002fe20000000f00 */
[----:B---3--:R-:W-:-:S02]  /*38d60*/  IMAD.MOV.U32 R232, RZ, RZ, R48 ;  /* 0x000000ffffe87224 */ /* 0x008fc400078e0030 */
[----:B------:R-:W2:Y:S04]  /*38d70*/  LDL.LU R48, [R1+0x23ac] ;  /* 0x0023ac0001307983 */ /* 0x000ea80000300800 */
[----:B------:R-:W3:Y:S04]  /*38d80*/  LDL.LU R49, [R1+0x23a8] ;  /* 0x0023a80001317983 */ /* 0x000ee80000300800 */
[----:B------:R-:W4:Y:S01]  /*38d90*/  LDL.LU R52, [R1+0x23a4] ;  /* 0x0023a40001347983 */ /* 0x000f220000300800 */
[----:B------:R-:W-:-:S03]  /*38da0*/  IMAD.MOV.U32 R141, RZ, RZ, R57 ;  /* 0x000000ffff8d7224 */ /* 0x000fc600078e0039 */
[----:B------:R-:W2:Y:S01]  /*38db0*/  LDL.LU R53, [R1+0x23a0] ;  /* 0x0023a00001357983 */ /* 0x000ea20000300800 */
[----:B------:R-:W-:-:S03]  /*38dc0*/  MOV R140, R56 ;  /* 0x00000038008c7202 */ /* 0x000fc60000000f00 */
[----:B------:R-:W2:Y:S04]  /*38dd0*/  LDL.LU R56, [R1+0x239c] ;  /* 0x00239c0001387983 */ /* 0x000ea80000300800 */
[----:B------:R-:W3:Y:S01]  /*38de0*/  LDL.LU R57, [R1+0x2398] ;  /* 0x0023980001397983 */ /* 0x000ee20000300800 */
[----:B------:R-:W-:Y:S01]  /*38df0*/  HMMA.1688.F32.TF32 R100, R120, R32, R100 ;  /* 0x000000207864723c */ /* 0x000fe20000081064 */
[----:B------:R-:W-:Y:S01]  /*38e00*/  IMAD.MOV.U32 R142, RZ, RZ, R244 ;  /* 0x000000ffff8e7224 */ /* 0x000fe200078e00f4 */
[----:B------:R-:W-:Y:S01]  /*38e10*/  MOV R143, R245 ;  /* 0x000000f5008f7202 */ /* 0x000fe20000000f00 */
[----:B------:R-:W4:Y:S01]  /*38e20*/  LDL.LU R244, [R1+0x2394] ;  /* 0x0023940001f47983 */ /* 0x000f220000300800 */
[----:B------:R-:W-:-:S03]  /*38e30*/  IMAD.MOV.U32 R197, RZ, RZ, R247 ;  /* 0x000000ffffc57224 */ /* 0x000fc600078e00f7 */
[----:B------:R-:W4:Y:S01]  /*38e40*/  LDL.LU R245, [R1+0x2390] ;  /* 0x0023900001f57983 */ /* 0x000f220000300800 */
[----:B------:R-:W-:-:S03]  /*38e50*/  IMAD.MOV.U32 R196, RZ, RZ, R246 ;  /* 0x000000ffffc47224 */ /* 0x000fc600078e00f6 */
[----:B------:R-:W4:Y:S01]  /*38e60*/  LDL.LU R246, [R1+0x238c] ;  /* 0x00238c0001f67983 */ /* 0x000f220000300800 */
[----:B------:R-:W-:Y:S01]  /*38e70*/  MOV R198, R61 ;  /* 0x0000003d00c67202 */ /* 0x000fe20000000f00 */
[----:B------:R-:W-:Y:S02]  /*38e80*/  IMAD.MOV.U32 R199, RZ, RZ, R60 ;  /* 0x000000ffffc77224 */ /* 0x000fe400078e003c */
[----:B------:R-:W4:Y:S01]  /*38e90*/  LDL.LU R247, [R1+0x2388] ;  /* 0x0023880001f77983 */ /* 0x000f220000300800 */
[----:B------:R-:W-:Y:S02]  /*38ea0*/  IMAD.MOV.U32 R136, RZ, RZ, R41 ;  /* 0x000000ffff887224 */ /* 0x000fe400078e0029 */
[----:B------:R-:W-:-:S05]  /*38eb0*/  IMAD.MOV.U32 R137, RZ, RZ, R40 ;  /* 0x000000ffff897224 */ /* 0x000fca00078e0028 */
[----:B------:R-:W-:Y:S01]  /*38ec0*/  STL [R1+0x22cc], R103 ;  /* 0x0022cc6701007387 */ /* 0x000fe20000100800 */
[----:B--2---:R-:W-:-:S03]  /*38ed0*/  MOV R241, R56 ;  /* 0x0000003800f17202 */ /* 0x004fc60000000f00 */
[----:B------:R-:W-:Y:S01]  /*38ee0*/  LDS R56, [R3+0x8000] ;  /* 0x0080000003387984 */ /* 0x000fe20000000800 */
[----:B---3--:R-:W-:-:S03]  /*38ef0*/  IMAD.MOV.U32 R240, RZ, RZ, R57 ;  /* 0x000000fffff07224 */ /* 0x008fc600078e0039 */
[----:B------:R-:W1:Y:S01]  /*38f00*/  LDS R57, [R0+0x8000] ;  /* 0x0080000000397984 */ /* 0x000e620000000800 */
[----:B------:R-:W-:Y:S01]  /*38f10*/  MOV R160, R49 ;  /* 0x0000003100a07202 */ /* 0x000fe20000000f00 */
[----:B------:R-:W-:Y:S02]  /*38f20*/  IMAD.MOV.U32 R161, RZ, RZ, R48 ;  /* 0x000000ffffa17224 */ /* 0x000fe400078e0030 */
[C---:B-1----:R-:W-:Y:S07]  /*38f30*/  HMMA.1688.F32.TF32 R48, R56.reuse, R20, R232 ;  /* 0x000000143830723c */ /* 0x042fee00000810e8 */
[----:B------:R-:W-:Y:S01]  /*38f40*/  IMAD.MOV.U32 R232, RZ, RZ, R228 ;  /* 0x000000ffffe87224 */ /* 0x000fe200078e00e4 */
[----:B------:R-:W-:Y:S01]  /*38f50*/  MOV R233, R229 ;  /* 0x000000e500e97202 */ /* 0x000fe20000000f00 */
[----:B------:R-:W2:Y:S01]  /*38f60*/  LDL.LU R228, [R1+0x2384] ;  /* 0x0023840001e47983 */ /* 0x000ea20000300800 */
[----:B------:R-:W-:Y:S01]  /*38f70*/  IMAD.MOV.U32 R234, RZ, RZ, R230 ;  /* 0x000000ffffea7224 */ /* 0x000fe200078e00e6 */
[----:B------:R-:W-:Y:S01]  /*38f80*/  HMMA.1688.F32.TF32 R40, R56, R28, R196 ;  /* 0x0000001c3828723c */ /* 0x000fe200000810c4 */
[----:B------:R-:W-:Y:S01]  /*38f90*/  IMAD.MOV.U32 R235, RZ, RZ, R236 ;  /* 0x000000ffffeb7224 */ /* 0x000fe200078e00ec */
[----:B------:R-:W2:Y:S04]  /*38fa0*/  LDL.LU R229, [R1+0x2380] ;  /* 0x0023800001e57983 */ /* 0x000ea80000300800 */
[----:B------:R-:W2:Y:S01]  /*38fb0*/  LDL.LU R230, [R1+0x237c] ;  /* 0x00237c0001e67983 */ /* 0x000ea20000300800 */
[----:B------:R-:W-:Y:S01]  /*38fc0*/  MOV R196, R237 ;  /* 0x000000ed00c47202 */ /* 0x000fe20000000f00 */
[----:B------:R-:W-:-:S02]  /*38fd0*/  IMAD.MOV.U32 R197, RZ, RZ, R238 ;  /* 0x000000ffffc57224 */ /* 0x000fc400078e00ee */
[----:B------:R-:W3:Y:S01]  /*38fe0*/  LDL.LU R236, [R1+0x2378] ;  /* 0x0023780001ec7983 */ /* 0x000ee20000300800 */
[----:B------:R-:W-:-:S03]  /*38ff0*/  IMAD.MOV.U32 R198, RZ, RZ, R239 ;  /* 0x000000ffffc67224 */ /* 0x000fc600078e00ef */
[----:B------:R-:W3:Y:S04]  /*39000*/  LDL.LU R237, [R1+0x2374] ;  /* 0x0023740001ed7983 */ /* 0x000ee80000300800 */
[----:B------:R-:W3:Y:S01]  /*39010*/  LDL.LU R238, [R1+0x2370] ;  /* 0x0023700001ee7983 */ /* 0x000ee20000300800 */
[----:B------:R-:W-:-:S03]  /*39020*/  MOV R199, R231 ;  /* 0x000000e700c77202 */ /* 0x000fc60000000f00 */
[----:B------:R-:W3:Y:S04]  /*39030*/  LDL.LU R239, [R1+0x236c] ;  /* 0x00236c0001ef7983 */ /* 0x000ee80000300800 */
[----:B------:R-:W2:Y:S01]  /*39040*/  LDL.LU R231, [R1+0x2368] ;  /* 0x0023680001e77983 */ /* 0x000ea20000300800 */
[----:B------:R-:W-:Y:S01]  /*39050*/  IMAD.MOV.U32 R112, RZ, RZ, R243 ;  /* 0x000000ffff707224 */ /* 0x000fe200078e00f3 */
[----:B------:R-:W-:Y:S01]  /*39060*/  MOV R113, R242 ;  /* 0x000000f200717202 */ /* 0x000fe20000000f00 */
[----:B------:R-:W-:Y:S01]  /*39070*/  IMAD.MOV.U32 R242, RZ, RZ, R53 ;  /* 0x000000fffff27224 */ /* 0x000fe200078e0035 */
[----:B------:R-:W-:Y:S01]  /*39080*/  MOV R163, R44 ;  /* 0x0000002c00a37202 */ /* 0x000fe20000000f00 */
[----:B----4-:R-:W-:Y:S01]  /*39090*/  IMAD.MOV.U32 R243, RZ, RZ, R52 ;  /* 0x000000fffff37224 */ /* 0x010fe200078e0034 */
[----:B------:R-:W-:Y:S01]  /*390a0*/  MOV R138, R37 ;  /* 0x00000025008a7202 */ /* 0x000fe20000000f00 */
[----:B------:R-:W-:-:S02]  /*390b0*/  IMAD.MOV.U32 R162, RZ, RZ, R45 ;  /* 0x000000ffffa27224 */ /* 0x000fc400078e002d */
[----:B------:R-:W-:Y:S01]  /*390c0*/  IMAD.MOV.U32 R139, RZ, RZ, R36 ;  /* 0x000000ffff8b7224 */ /* 0x000fe200078e0024 */
[C---:B------:R-:W-:Y:S08]  /*390d0*/  HMMA.1688.F32.TF32 R244, R56.reuse, R8, R244 ;  /* 0x0000000838f4723c */ /* 0x040ff000000810f4 */
[C---:B------:R-:W-:Y:S08]  /*390e0*/  HMMA.1688.F32.TF32 R240, R56.reuse, R4, R240 ;  /* 0x0000000438f0723c */ /* 0x040ff000000810f0 */
[C---:B------:R-:W-:Y:S01]  /*390f0*/  HMMA.1688.F32.TF32 R36, R56.reuse, R32, R160 ;  /* 0x000000203824723c */ /* 0x040fe200000810a0 */
[----:B------:R-:W-:Y:S01]  /*39100*/  IMAD.MOV.U32 R200, RZ, RZ, R227 ;  /* 0x000000ffffc87224 */ /* 0x000fe200078e00e3 */
[----:B------:R-:W-:Y:S01]  /*39110*/  MOV R202, R225 ;  /* 0x000000e100ca7202 */ /* 0x000fe20000000f00 */
[----:B------:R-:W-:Y:S01]  /*39120*/  IMAD.MOV.U32 R201, RZ, RZ, R226 ;  /* 0x000000ffffc97224 */ /* 0x000fe200078e00e2 */
[----:B------:R-:W-:Y:S04]  /*39130*/  LDS R160, [R3+0x8500] ;  /* 0x0085000003a07984 */ /* 0x000fe80000000800 */
[C---:B------:R-:W-:Y:S01]  /*39140*/  HMMA.1688.F32.TF32 R44, R56.reuse, R24, R140 ;  /* 0x00000018382c723c */ /* 0x040fe2000008108c */
[----:B------:R-:W-:Y:S01]  /*39150*/  IMAD.MOV.U32 R203, RZ, RZ, R224 ;  /* 0x000000ffffcb7224 */ /* 0x000fe200078e00e0 */
[----:B------:R-:W-:Y:S04]  /*39160*/  LDS R162, [R3+0xa500] ;  /* 0x00a5000003a27984 */ /* 0x000fe80000000800 */
[----:B------:R-:W-:Y:S02]  /*39170*/  LDS R161, [R0+0x8500] ;  /* 0x0085000000a17984 */ /* 0x000fe40000000800 */
[C---:B------:R-:W-:Y:S02]  /*39180*/  HMMA.1688.F32.TF32 R52, R56.reuse, R16, R136 ;  /* 0x000000103834723c */ /* 0x040fe40000081088 */
[----:B------:R-:W-:Y:S04]  /*39190*/  LDS R163, [R0+0xa500] ;  /* 0x00a5000000a37984 */ /* 0x000fe80000000800 */
[----:B------:R-:W-:Y:S02]  /*391a0*/  LDS R224, [R3+0x8700] ;  /* 0x0087000003e07984 */ /* 0x000fe40000000800 */
[----:B------:R-:W-:Y:S02]  /*391b0*/  HMMA.1688.F32.TF32 R56, R56, R12, R128 ;  /* 0x0000000c3838723c */ /* 0x000fe40000081080 */
[----:B------:R-:W-:Y:S04]  /*391c0*/  LDS R226, [R3+0xa700] ;  /* 0x00a7000003e27984 */ /* 0x000fe80000000800 */
[----:B------:R-:W-:Y:S02]  /*391d0*/  LDS R225, [R0+0x8700] ;  /* 0x0087000000e17984 */ /* 0x000fe40000000800 */
[-C--:B------:R-:W-:Y:S02]  /*391e0*/  HMMA.1688.F32.TF32 R60, R88, R8.reuse, R124 ;  /* 0x00000008583c723c */ /* 0x080fe4000008107c */
[----:B------:R-:W-:Y:S06]  /*391f0*/  LDS R227, [R0+0xa700] ;  /* 0x00a7000000e37984 */ /* 0x000fec0000000800 */
[C---:B------:R-:W-:Y:S08]  /*39200*/  HMMA.1688.F32.TF32 R124, R156.reuse, R8, R184 ;  /* 0x000000089c7c723c */ /* 0x040ff000000810b8 */
[C---:B------:R-:W-:Y:S08]  /*39210*/  HMMA.1688.F32.TF32 R128, R156.reuse, R4, R180 ;  /* 0x000000049c80723c */ /* 0x040ff000000810b4 */
        /* <DEDUP_REMOVED lines=9> */
[----:B------:R-:W1:Y:S01]  /*392b0*/  LDS R159, [R0+0xa400] ;  /* 0x00a40000009f7984 */ /* 0x000e620000000800 */
[C---:B------:R-:W-:Y:S08]  /*392c0*/  HMMA.1688.F32.TF32 R104, R120.reuse, R28, R104 ;  /* 0x0000001c7868723c */ /* 0x040ff00000081068 */
[-C--:B------:R-:W-:Y:S08]  /*392d0*/  HMMA.1688.F32.TF32 R96, R120, R4.reuse, R108 ;  /* 0x000000047860723c */ /* 0x080ff0000008106c */
[C---:B------:R-:W-:Y:S08]  /*392e0*/  HMMA.1688.F32.TF32 R64, R88.reuse, R4, R116 ;  /* 0x000000045840723c */ /* 0x040ff00000081074 */
[C---:B------:R-:W-:Y:S08]  /*392f0*/  HMMA.1688.F32.TF32 R68, R88.reuse, R32, R68 ;  /* 0x000000205844723c */ /* 0x040ff00000081044 */
[C---:B------:R-:W-:Y:S08]  /*39300*/  HMMA.1688.F32.TF32 R72, R88.reuse, R28, R72 ;  /* 0x0000001c5848723c */ /* 0x040ff00000081048 */
[C---:B------:R-:W-:Y:S08]  /*39310*/  HMMA.1688.F32.TF32 R76, R88.reuse, R24, R76 ;  /* 0x00000018584c723c */ /* 0x040ff0000008104c */
[C---:B------:R-:W-:Y:S08]  /*39320*/  HMMA.1688.F32.TF32 R80, R88.reuse, R20, R80 ;  /* 0x000000145850723c */ /* 0x040ff00000081050 */
[C---:B------:R-:W-:Y:S08]  /*39330*/  HMMA.1688.F32.TF32 R84, R88.reuse, R16, R84 ;  /* 0x000000105854723c */ /* 0x040ff00000081054 */
[----:B------:R-:W-:Y:S01]  /*39340*/  HMMA.1688.F32.TF32 R88, R88, R12, R112 ;  /* 0x0000000c5858723c */ /* 0x000fe20000081070 */
[----:B------:R-:W-:Y:S04]  /*39350*/  STL [R1+0x229c], R104 ;  /* 0x00229c6801007387 */ /* 0x000fe80000100800 */
[----:B------:R-:W-:Y:S04]  /*39360*/  STL [R1+0x2298], R105 ;  /* 0x0022986901007387 */ /* 0x000fe80000100800 */
[----:B------:R-:W-:Y:S01]  /*39370*/  STL [R1+0x2294], R106 ;  /* 0x0022946a01007387 */ /* 0x000fe20000100800 */
[C---:B------:R-:W-:Y:S03]  /*39380*/  HMMA.1688.F32.TF32 R116, R120.reuse, R16, R188 ;  /* 0x000000107874723c */ /* 0x040fe600000810bc */
[----:B------:R1:W-:Y:S05]  /*39390*/  STL [R1+0x2290], R107 ;  /* 0x0022906b01007387 */ /* 0x0003ea0000100800 */
[----:B------:R-:W-:Y:S08]  /*393a0*/  HMMA.1688.F32.TF32 R92, R120, R8, R92 ;  /* 0x00000008785c723c */ /* 0x000ff0000008105c */
[----:B-1----:R-:W-:Y:S08]  /*393b0*/  HMMA.1688.F32.TF32 R104, R156, R4, R196 ;  /* 0x000000049c68723c */ /* 0x002ff000000810c4 */
[C---:B---3--:R-:W-:Y:S08]  /*393c0*/  HMMA.1688.F32.TF32 R108, R120.reuse, R24, R236 ;  /* 0x00000018786c723c */ /* 0x048ff000000810ec */
[C---:B--2---:R-:W-:Y:S08]  /*393d0*/  HMMA.1688.F32.TF32 R112, R120.reuse, R20, R228 ;  /* 0x000000147870723c */ /* 0x044ff000000810e4 */
[----:B------:R-:W-:Y:S07]  /*393e0*/  HMMA.1688.F32.TF32 R120, R120, R12, R192 ;  /* 0x0000000c7878723c */ /* 0x000fee00000810c0 */
[----:B------:R-:W-:Y:S04]  /*393f0*/  STL [R1+0x228c], R108 ;  /* 0x00228c6c01007387 */ /* 0x000fe80000100800 */
[----:B------:R-:W-:Y:S04]  /*39400*/  STL [R1+0x2288], R109 ;  /* 0x0022886d01007387 */ /* 0x000fe80000100800 */
[----:B------:R-:W-:Y:S04]  /*39410*/  STL [R1+0x2284], R110 ;  /* 0x0022846e01007387 */ /* 0x000fe80000100800 */
[----:B------:R-:W-:Y:S04]  /*39420*/  STL [R1+0x2280], R111 ;  /* 0x0022806f01007387 */ /* 0x000fe80000100800 */
[----:B------:R-:W-:Y:S04]  /*39430*/  STL [R1+0x22ac], R112 ;  /* 0x0022ac7001007387 */ /* 0x000fe80000100800 */
[----:B------:R-:W-:Y:S04]  /*39440*/  STL [R1+0x22a8], R113 ;  /* 0x0022a87101007387 */ /* 0x000fe80000100800 */
[----:B------:R-:W-:Y:S04]  /*39450*/  STL [R1+0x22a4], R114 ;  /* 0x0022a47201007387 */ /* 0x000fe80000100800 */
[----:B------:R1:W-:Y:S01]  /*39460*/  STL [R1+0x22a0], R115 ;  /* 0x0022a07301007387 */ /* 0x0003e20000100800 */
[----:B------:R-:W-:-:S02]  /*39470*/  IMAD.MOV.U32 R230, RZ, RZ, R2 ;  /* 0x000000ffffe67224 */ /* 0x000fc400078e0002 */
[----:B------:R-:W-:Y:S01]  /*39480*/  IMAD.MOV.U32 R231, RZ, RZ, R252 ;  /* 0x000000ffffe77224 */ /* 0x000fe200078e00fc */
[----:B------:R-:W-:Y:S04]  /*39490*/  LDS R192, [R3+0x8600] ;  /* 0x0086000003c07984 */ /* 0x000fe80000000800 */
[----:B------:R-:W-:Y:S01]  /*394a0*/  LDS R194, [R3+0xa600] ;  /* 0x00a6000003c27984 */ /* 0x000fe20000000800 */
[C---:B-1----:R-:W-:Y:S03]  /*394b0*/  HMMA.1688.F32.TF32 R112, R156.reuse, R8, R200 ;  /* 0x000000089c70723c */ /* 0x042fe600000810c8 */
[----:B------:R-:W-:Y:S04]  /*394c0*/  STL [R1+0x22bc], R116 ;  /* 0x0022bc7401007387 */ /* 0x000fe80000100800 */
[----:B------:R-:W-:Y:S04]  /*394d0*/  STL [R1+0x22b8], R117 ;  /* 0x0022b87501007387 */ /* 0x000fe80000100800 */
[----:B------:R-:W-:Y:S04]  /*394e0*/  STL [R1+0x22b4], R118 ;  /* 0x0022b47601007387 */ /* 0x000fe80000100800 */
[----:B------:R-:W-:Y:S04]  /*394f0*/  STL [R1+0x22b0], R119 ;  /* 0x0022b07701007387 */ /* 0x000fe80000100800 */
[----:B------:R-:W-:Y:S04]  /*39500*/  STL [R1+0x22c8], R121 ;  /* 0x0022c87901007387 */ /* 0x000fe80000100800 */
[----:B------:R-:W-:Y:S04]  /*39510*/  STL [R1+0x22c4], R122 ;  /* 0x0022c47a01007387 */ /* 0x000fe80000100800 */
[----:B------:R-:W-:Y:S04]  /*39520*/  STL [R1+0x22c0], R123 ;  /* 0x0022c07b01007387 */ /* 0x000fe80000100800 */
[----:B------:R-:W-:Y:S04]  /*39530*/  STL.64 [R1+0xd0], R112 ;  /* 0x0000d07001007387 */ /* 0x000fe80000100a00 */
[----:B------:R1:W-:Y:S04]  /*39540*/  STL.64 [R1+0xd8], R114 ;  /* 0x0000d87201007387 */ /* 0x0003e80000100a00 */
[----:B------:R-:W2:Y:S04]  /*39550*/  LDL.LU R236, [R1+0xe0] ;  /* 0x0000e00001ec7983 */ /* 0x000ea80000300800 */
[----:B------:R-:W2:Y:S04]  /*39560*/  LDL.LU R237, [R1+0xe4] ;  /* 0x0000e40001ed7983 */ /* 0x000ea80000300800 */
[----:B------:R-:W2:Y:S04]  /*39570*/  LDL.LU R238, [R1+0xe8] ;  /* 0x0000e80001ee7983 */ /* 0x000ea80000300800 */
[----:B------:R-:W2:Y:S04]  /*39580*/  LDL.LU R239, [R1+0xec] ;  /* 0x0000ec0001ef7983 */ /* 0x000ea80000300800 */
[----:B------:R-:W3:Y:S04]  /*39590*/  LDL.LU R188, [R1+0x100] ;  /* 0x0001000001bc7983 */ /* 0x000ee80000300800 */
[----:B------:R-:W3:Y:S04]  /*395a0*/  LDL.LU R189, [R1+0x104] ;  /* 0x0001040001bd7983 */ /* 0x000ee80000300800 */
[----:B------:R-:W3:Y:S04]  /*395b0*/  LDL.LU R190, [R1+0x108] ;  /* 0x0001080001be7983 */ /* 0x000ee80000300800 */
[----:B------:R-:W3:Y:S04]  /*395c0*/  LDL.LU R191, [R1+0x10c] ;  /* 0x00010c0001bf7983 */ /* 0x000ee80000300800 */
[----:B------:R-:W4:Y:S04]  /*395d0*/  LDL.LU R184, [R1+0x110] ;  /* 0x0001100001b87983 */ /* 0x000f280000300800 */
[----:B------:R-:W4:Y:S04]  /*395e0*/  LDL.LU R185, [R1+0x114] ;  /* 0x0001140001b97983 */ /* 0x000f280000300800 */
[----:B------:R-:W4:Y:S04]  /*395f0*/  LDL.LU R186, [R1+0x118] ;  /* 0x0001180001ba7983 */ /* 0x000f280000300800 */
[----:B------:R-:W4:Y:S01]  /*39600*/  LDL.LU R187, [R1+0x11c] ;  /* 0x00011c0001bb7983 */ /* 0x000f220000300800 */
[----:B-1----:R-:W-:Y:S03]  /*39610*/  HMMA.1688.F32.TF32 R112, R156, R32, R232 ;  /* 0x000000209c70723c */ /* 0x002fe600000810e8 */
[----:B------:R-:W2:Y:S04]  /*39620*/  LDL.LU R180, [R1+0x120] ;  /* 0x0001200001b47983 */ /* 0x000ea80000300800 */
        /* <DEDUP_REMOVED lines=21> */
[----:B------:R-:W2:Y:S01]  /*39780*/  LDL.LU R198, [R1+0x198] ;  /* 0x0001980001c67983 */ /* 0x000ea20000300800 */
[----:B------:R-:W-:-:S03]  /*39790*/  IMAD.MOV.U32 R108, RZ, RZ, R104 ;  /* 0x000000ffff6c7224 */ /* 0x000fc600078e0068 */
[----:B------:R-:W2:Y:S01]  /*397a0*/  LDL.LU R199, [R1+0x19c] ;  /* 0x00019c0001c77983 */ /* 0x000ea20000300800 */
[----:B------:R-:W-:-:S03]  /*397b0*/  MOV R109, R105 ;  /* 0x00000069006d7202 */ /* 0x000fc60000000f00 */
[----:B------:R-:W3:Y:S01]  /*397c0*/  LDL.LU R200, [R1+0x1a0] ;  /* 0x0001a00001c87983 */ /* 0x000ee20000300800 */
[----:B------:R-:W-:-:S03]  /*397d0*/  MOV R104, R112 ;  /* 0x0000007000687202 */ /* 0x000fc60000000f00 */
[----:B------:R-:W3:Y:S01]  /*397e0*/  LDL.LU R201, [R1+0x1a4] ;  /* 0x0001a40001c97983 */ /* 0x000ee20000300800 */
[----:B------:R-:W-:-:S03]  /*397f0*/  IMAD.MOV.U32 R110, RZ, RZ, R106 ;  /* 0x000000ffff6e7224 */ /* 0x000fc600078e006a */
[----:B------:R-:W3:Y:S01]  /*39800*/  LDL.LU R202, [R1+0x1a8] ;  /* 0x0001a80001ca7983 */ /* 0x000ee20000300800 */
[----:B------:R-:W-:-:S03]  /*39810*/  IMAD.MOV.U32 R105, RZ, RZ, R113 ;  /* 0x000000ffff697224 */ /* 0x000fc600078e0071 */
[----:B------:R-:W3:Y:S01]  /*39820*/  LDL.LU R203, [R1+0x1ac] ;  /* 0x0001ac0001cb7983 */ /* 0x000ee20000300800 */
[----:B------:R-:W-:Y:S01]  /*39830*/  IMAD.MOV.U32 R111, RZ, RZ, R107 ;  /* 0x000000ffff6f7224 */ /* 0x000fe200078e006b */
[----:B------:R-:W-:Y:S01]  /*39840*/  MOV R107, R115 ;  /* 0x00000073006b7202 */ /* 0x000fe20000000f00 */
[----:B------:R-:W-:Y:S01]  /*39850*/  IMAD.MOV.U32 R106, RZ, RZ, R114 ;  /* 0x000000ffff6a7224 */ /* 0x000fe200078e0072 */
[----:B------:R-:W3:Y:S04]  /*39860*/  LDL.LU R112, [R1+0x200] ;  /* 0x0002000001707983 */ /* 0x000ee80000300800 */
[----:B------:R-:W3:Y:S04]  /*39870*/  LDL.LU R113, [R1+0x204] ;  /* 0x0002040001717983 */ /* 0x000ee80000300800 */
[----:B------:R-:W3:Y:S04]  /*39880*/  LDL.LU R114, [R1+0x208] ;  /* 0x0002080001727983 */ /* 0x000ee80000300800 */
[----:B------:R-:W3:Y:S04]  /*39890*/  LDL.LU R115, [R1+0x20c] ;  /* 0x00020c0001737983 */ /* 0x000ee80000300800 */
        /* <DEDUP_REMOVED lines=32> */
[----:B------:R-:W-:Y:S04]  /*39aa0*/  LDS R193, [R0+0x8600] ;  /* 0x0086000000c17984 */ /* 0x000fe80000000800 */
[----:B------:R-:W-:Y:S01]  /*39ab0*/  LDS R195, [R0+0xa600] ;  /* 0x00a6000000c37984 */ /* 0x000fe20000000800 */
[-C--:B--2---:R-:W-:Y:S08]  /*39ac0*/  HMMA.1688.F32.TF32 R196, R160, R28.reuse, R196 ;  /* 0x0000001ca0c4723c */ /* 0x084ff000000810c4 */
[C---:B---3--:R-:W-:Y:S08]  /*39ad0*/  HMMA.1688.F32.TF32 R116, R156.reuse, R28, R112 ;  /* 0x0000001c9c74723c */ /* 0x048ff00000081070 */
[C---:B----4-:R-:W-:Y:S11]  /*39ae0*/  HMMA.1688.F32.TF32 R248, R156.reuse, R24, R248 ;  /* 0x000000189cf8723c */ /* 0x050ff600000810f8 */
[----:B------:R-:W-:Y:S05]  /*39af0*/  @!UPT UIADD3 URZ, URZ, URZ, URZ ;  /* 0x0000003f3f3ff290 */ /* 0x000fea000fffe03f */
[----:B------:R-:W-:Y:S01]  /*39b00*/  IMAD.MOV.U32 R114, RZ, RZ, R118 ;  /* 0x000000ffff727224 */ /* 0x000fe200078e0076 */
[----:B------:R-:W-:Y:S01]  /*39b10*/  MOV R115, R119 ;  /* 0x0000007700737202 */ /* 0x000fe20000000f00 */
[----:B------:R-:W-:Y:S01]  /*39b20*/  IMAD.MOV.U32 R113, RZ, RZ, R117 ;  /* 0x000000ffff717224 */ /* 0x000fe200078e0075 */
[C---:B------:R-:W-:Y:S08]  /*39b30*/  HMMA.1688.F32.TF32 R220, R156.reuse, R20, R220 ;  /* 0x000000149cdc723c */ /* 0x040ff000000810dc */
[C---:B------:R-:W-:Y:S08]  /*39b40*/  HMMA.1688.F32.TF32 R216, R156.reuse, R16, R216 ;  /* 0x000000109cd8723c */ /* 0x040ff000000810d8 */
[----:B------:R-:W-:Y:S08]  /*39b50*/  HMMA.1688.F32.TF32 R156, R156, R12, R212 ;  /* 0x0000000c9c9c723c */ /* 0x000ff000000810d4 */
[----:B------:R-:W-:Y:S01]  /*39b60*/  HMMA.1688.F32.TF32 R208, R160, R8, R208 ;  /* 0x00000008a0d0723c */ /* 0x000fe200000810d0 */
[----:B------:R-:W-:Y:S01]  /*39b70*/  MOV R112, R116 ;  /* 0x0000007400707202 */ /* 0x000fe20000000f00 */
[----:B------:R-:W-:Y:S01]  /*39b80*/  IMAD.MOV.U32 R119, RZ, RZ, R251 ;  /* 0x000000ffff777224 */ /* 0x000fe200078e00fb */
[----:B------:R-:W-:Y:S01]  /*39b90*/  MOV R118, R250 ;  /* 0x000000fa00767202 */ /* 0x000fe20000000f00 */
[----:B------:R-:W-:Y:S01]  /*39ba0*/  IMAD.MOV.U32 R116, RZ, RZ, R248 ;  /* 0x000000ffff747224 */ /* 0x000fe200078e00f8 */
[----:B------:R-:W2:Y:S01]  /*39bb0*/  LDL.LU.64 R250, [R1+0x2358] ;  /* 0x0023580001fa7983 */ /* 0x000ea20000300a00 */
[----:B------:R-:W-:-:S02]  /*39bc0*/  IMAD.MOV.U32 R117, RZ, RZ, R249 ;  /* 0x000000ffff757224 */ /* 0x000fc400078e00f9 */
[----:B------:R-:W-:Y:S01]  /*39bd0*/  HMMA.1688.F32.TF32 R200, R160, R32, R200 ;  /* 0x00000020a0c8723c */ /* 0x000fe200000810c8 */
[----:B------:R-:W2:Y:S01]  /*39be0*/  LDL.LU.64 R248, [R1+0x2350] ;  /* 0x0023500001f87983 */ /* 0x000ea20000300a00 */
[----:B------:R-:W-:-:S06]  /*39bf0*/  IMAD.MOV.U32 R122, RZ, RZ, R222 ;  /* 0x000000ffff7a7224 */ /* 0x000fcc00078e00de */
[C---:B------:R-:W-:Y:S01]  /*39c00*/  HMMA.1688.F32.TF32 R204, R160.reuse, R4, R204 ;  /* 0x00000004a0cc723c */ /* 0x040fe200000810cc */
[----:B------:R-:W-:Y:S01]  /*39c10*/  IMAD.MOV.U32 R123, RZ, RZ, R223 ;  /* 0x000000ffff7b7224 */ /* 0x000fe200078e00df */
[----:B------:R-:W-:Y:S01]  /*39c20*/  MOV R121, R221 ;  /* 0x000000dd00797202 */ /* 0x000fe20000000f00 */
[----:B------:R-:W-:Y:S01]  /*39c30*/  IMAD.MOV.U32 R103, RZ, RZ, R220 ;  /* 0x000000ffff677224 */ /* 0x000fe200078e00dc */
[----:B------:R-:W3:Y:S04]  /*39c40*/  LDL.LU.64 R222, [R1+0x2348] ;  /* 0x0023480001de7983 */ /* 0x000ee80000300a00 */
[----:B------:R-:W3:Y:S04]  /*39c50*/  LDL.LU.64 R220, [R1+0x2340] ;  /* 0x0023400001dc7983 */ /* 0x000ee80000300a00 */
[----:B------:R-:W-:Y:S04]  /*39c60*/  STL.64 [R1+0x70], R216 ;  /* 0x000070d801007387 */ /* 0x000fe80000100a00 */
[----:B------:R1:W-:Y:S04]  /*39c70*/  STL.64 [R1+0x78], R218 ;  /* 0x000078da01007387 */ /* 0x0003e80000100a00 */
[----:B-1----:R-:W4:Y:S04]  /*39c80*/  LDL.LU.64 R218, [R1+0x2338] ;  /* 0x0023380001da7983 */ /* 0x002f280000300a00 */
[----:B------:R-:W4:Y:S04]  /*39c90*/  LDL.LU.64 R216, [R1+0x2330] ;  /* 0x0023300001d87983 */ /* 0x000f280000300a00 */
[----:B------:R-:W4:Y:S04]  /*39ca0*/  LDL.LU.64 R214, [R1+0x2328] ;  /* 0x0023280001d67983 */ /* 0x000f280000300a00 */
[----:B------:R-:W4:Y:S04]  /*39cb0*/  LDL.LU.64 R212, [R1+0x2320] ;  /* 0x0023200001d47983 */ /* 0x000f280000300a00 */
[----:B------:R1:W-:Y:S04]  /*39cc0*/  STL.64 [R1+0x60], R156 ;  /* 0x0000609c01007387 */ /* 0x0003e80000100a00 */
[----:B------:R-:W-:Y:S04]  /*39cd0*/  STL.64 [R1+0x68], R158 ;  /* 0x0000689e01007387 */ /* 0x000fe80000100a00 */
[----:B-1----:R-:W4:Y:S04]  /*39ce0*/  LDL.LU R156, [R1+0x170] ;  /* 0x00017000019c7983 */ /* 0x002f280000300800 */
[----:B------:R-:W4:Y:S04]  /*39cf0*/  LDL.LU R157, [R1+0x174] ;  /* 0x00017400019d7983 */ /* 0x000f280000300800 */
[----:B------:R-:W-:Y:S04]  /*39d00*/  STL.64 [R1+0x50], R208 ;  /* 0x000050d001007387 */ /* 0x000fe80000100a00 */
[----:B------:R1:W-:Y:S04]  /*39d10*/  STL.64 [R1+0x58], R210 ;  /* 0x000058d201007387 */ /* 0x0003e80000100a00 */
[----:B-1----:R-:W4:Y:S04]  /*39d20*/  LDL.LU.64 R210, [R1+0x2318] ;  /* 0x0023180001d27983 */ /* 0x002f280000300a00 */
[----:B------:R-:W4:Y:S04]  /*39d30*/  LDL.LU.64 R208, [R1+0x2310] ;  /* 0x0023100001d07983 */ /* 0x000f280000300a00 */
        /* <DEDUP_REMOVED lines=11> */
[----:B------:R-:W4:Y:S01]  /*39df0*/  LDL.LU.64 R196, [R1+0x22e0] ;  /* 0x0022e00001c47983 */ /* 0x000f220000300a00 */
[----:B------:R-:W-:Y:S11]  /*39e00*/  HMMA.1688.F32.TF32 R232, R160, R24, R232 ;  /* 0x00000018a0e8723c */ /* 0x000ff600000810e8 */
[----:B------:R-:W-:Y:S11]  /*39e10*/  @!UPT UIADD3 URZ, URZ, URZ, URZ ;  /* 0x0000003f3f3ff290 */ /* 0x000ff6000fffe03f */
[----:B------:R-:W-:Y:S01]  /*39e20*/  @!UPT UIADD3 URZ, URZ, URZ, URZ ;  /* 0x0000003f3f3ff290 */ /* 0x000fe2000fffe03f */
[----:B------:R-:W-:Y:S04]  /*39e30*/  STL.64 [R1+0x10], R232 ;  /* 0x000010e801007387 */ /* 0x000fe80000100a00 */
[----:B------:R1:W-:Y:S04]  /*39e40*/  STL.64 [R1+0x18], R234 ;  /* 0x000018ea01007387 */ /* 0x0003e80000100a00 */
[----:B-1----:R-:W4:Y:S04]  /*39e50*/  LDL.LU.64 R234, [R1+0x22d8] ;  /* 0x0022d80001ea7983 */ /* 0x002f280000300a00 */
[----:B------:R-:W4:Y:S01]  /*39e60*/  LDL.LU.64 R232, [R1+0x22d0] ;  /* 0x0022d00001e87983 */ /* 0x000f220000300a00 */
[----:B------:R-:W-:Y:S01]  /*39e70*/  MOV R158, R252 ;  /* 0x000000fc009e7202 */ /* 0x000fe20000000f00 */
[----:B------:R-:W-:Y:S01]  /*39e80*/  IMAD.MOV.U32 R159, RZ, RZ, R2 ;  /* 0x000000ffff9f7224 */ /* 0x000fe200078e0002 */
[C---:B--2---:R-:W-:Y:S08]  /*39e90*/  HMMA.1688.F32.TF32 R248, R224.reuse, R12, R248 ;  /* 0x0000000ce0f8723c */ /* 0x044ff000000810f8 */
[C---:B---3--:R-:W-:Y:S08]  /*39ea0*/  HMMA.1688.F32.TF32 R220, R224.reuse, R16, R220 ;  /* 0x00000010e0dc723c */ /* 0x048ff000000810dc */
[C---:B----4-:R-:W-:Y:S08]  /*39eb0*/  HMMA.1688.F32.TF32 R216, R224.reuse, R20, R216 ;  /* 0x00000014e0d8723c */ /* 0x050ff000000810d8 */
        /* <DEDUP_REMOVED lines=9> */
[----:B------:R-:W-:Y:S08]  /*39f50*/  HMMA.1688.F32.TF32 R156, R160, R20, R156 ;  /* 0x00000014a09c723c */ /* 0x000ff0000008109c */
[----:B-1----:R-:W-:Y:S11]  /*39f60*/  HMMA.1688.F32.TF32 R244, R224, R10, R244 ;  /* 0x0000000ae0f4723c */ /* 0x002ff600000810f4 */
[----:B------:R-:W-:Y:S04]  /*39f70*/  @!UPT UIADD3 URZ, URZ, URZ, URZ ;  /* 0x0000003f3f3ff290 */ /* 0x000fe8000fffe03f */
[----:B------:R-:W-:Y:S04]  /*39f80*/  STL.64 [R1], R156 ;  /* 0x0000009c01007387 */ /* 0x000fe80000100a00 */
[----:B------:R1:W-:Y:S04]  /*39f90*/  STL.64 [R1+0x8], R158 ;  /* 0x0000089e01007387 */ /* 0x0003e80000100a00 */
[----:B------:R-:W-:Y:S04]  /*39fa0*/  STL.64 [R1+0x250], R244 ;  /* 0x000250f401007387 */ /* 0x000fe80000100a00 */
[----:B------:R2:W-:Y:S01]  /*39fb0*/  STL.64 [R1+0x258], R246 ;  /* 0x000258f601007387 */ /* 0x0005e20000100a00 */
[----:B-1----:R-:W-:Y:S08]  /*39fc0*/  HMMA.1688.F32.TF32 R156, R160, R16, R168 ;  /* 0x00000010a09c723c */ /* 0x002ff000000810a8 */
[C---:B--2---:R-:W-:Y:S08]  /*39fd0*/  HMMA.1688.F32.TF32 R244, R224.reuse, R6, R240 ;  /* 0x00000006e0f4723c */ /* 0x044ff000000810f0 */
[C---:B------:R-:W-:Y:S08]  /*39fe0*/  HMMA.1688.F32.TF32 R240, R224.reuse, R34, R36 ;  /* 0x00000022e0f0723c */ /* 0x040ff00000081024 */
[----:B------:R-:W-:Y:S08]  /*39ff0*/  HMMA.1688.F32.TF32 R36, R224, R30, R40 ;  /* 0x0000001ee024723c */ /* 0x000ff00000081028 */
[C---:B------:R-:W-:Y:S08]  /*3a000*/  HMMA.1688.F32.TF32 R168, R192.reuse, R4, R176 ;  /* 0x00000004c0a8723c */ /* 0x040ff000000810b0 */
[C---:B------:R-:W-:Y:S08]  /*3a010*/  HMMA.1688.F32.TF32 R176, R192.reuse, R28, R184 ;  /* 0x0000001cc0b0723c */ /* 0x040ff000000810b8 */
[----:B------:R-:W-:Y:S01]  /*3a020*/  HMMA.1688.F32.TF32 R184, R192, R20, R228 ;  /* 0x00000014c0b8723c */ /* 0x000fe200000810e4 */
[----:B------:R-:W-:Y:S04]  /*3a030*/  LDS R228, [R3+0xc100] ;  /* 0x00c1000003e47984 */ /* 0x000fe80000000800 */
[----:B------:R-:W-:Y:S04]  /*3a040*/  LDS R230, [R3+0xe100] ;  /* 0x00e1000003e67984 */ /* 0x000fe80000000800 */
[----:B------:R-:W-:Y:S04]  /*3a050*/  LDS R229, [R0+0xc100] ;  /* 0x00c1000000e57984 */ /* 0x000fe80000000800 */
[----:B------:R-:W1:Y:S01]  /*3a060*/  LDS R231, [R0+0xe100] ;  /* 0x00e1000000e77984 */ /* 0x000e620000000800 */
[C---:B------:R-:W-:Y:S03]  /*3a070*/  HMMA.1688.F32.TF32 R44, R224.reuse, R26, R44 ;  /* 0x0000001ae02c723c */ /* 0x040fe6000008102c */
[----:B------:R-:W-:Y:S04]  /*3a080*/  STL.64 [R1+0x240], R244 ;  /* 0x000240f401007387 */ /* 0x000fe80000100a00 */
[----:B------:R-:W-:Y:S01]  /*3a090*/  STL.64 [R1+0x248], R246 ;  /* 0x000248f601007387 */ /* 0x000fe20000100a00 */
[C---:B------:R-:W-:Y:S03]  /*3a0a0*/  HMMA.1688.F32.TF32 R40, R224.reuse, R22, R48 ;  /* 0x00000016e028723c */ /* 0x040fe60000081030 */
[----:B------:R-:W-:Y:S04]  /*3a0b0*/  STL.64 [R1+0x230], R240 ;  /* 0x000230f001007387 */ /* 0x000fe80000100a00 */
[----:B------:R-:W-:Y:S04]  /*3a0c0*/  STL.64 [R1+0x238], R242 ;  /* 0x000238f201007387 */ /* 0x000fe80000100a00 */
[----:B------:R-:W-:Y:S04]  /*3a0d0*/  STL.64 [R1+0x220], R36 ;  /* 0x0002202401007387 */ /* 0x000fe80000100a00 */
[----:B------:R2:W-:Y:S02]  /*3a0e0*/  STL.64 [R1+0x228], R38 ;  /* 0x0002282601007387 */ /* 0x0005e40000100a00 */
[C---:B--2---:R-:W-:Y:S02]  /*3a0f0*/  HMMA.1688.F32.TF32 R36, R224.reuse, R18, R52 ;  /* 0x00000012e024723c */ /* 0x044fe40000081034 */
[----:B------:R-:W-:Y:S04]  /*3a100*/  STL.64 [R1+0x210], R44 ;  /* 0x0002102c01007387 */ /* 0x000fe80000100a00 */
[----:B------:R2:W-:Y:S04]  /*3a110*/  STL.64 [R1+0x218], R46 ;  /* 0x0002182e01007387 */ /* 0x0005e80000100a00 */
[----:B------:R-:W-:Y:S04]  /*3a120*/  STL.64 [R1+0x200], R40 ;  /* 0x0002002801007387 */ /* 0x000fe80000100a00 */
[----:B------:R1:W-:Y:S01]  /*3a130*/  STL.64 [R1+0x208], R42 ;  /* 0x0002082a01007387 */ /* 0x0003e20000100a00 */
[----:B--2---:R-:W-:Y:S08]  /*3a140*/  HMMA.1688.F32.TF32 R44, R224, R14, R56 ;  /* 0x0000000ee02c723c */ /* 0x004ff00000081038 */
[----:B------:R-:W-:Y:S01]  /*3a150*/  HMMA.1688.F32.TF32 R160, R160, R12, R172 ;  /* 0x0000000ca0a0723c */ /* 0x000fe200000810ac */
[----:B------:R-:W-:Y:S04]  /*3a160*/  STL.64 [R1+0x1f0], R36 ;  /* 0x0001f02401007387 */ /* 0x000fe80000100a00 */
[----:B------:R2:W-:Y:S03]  /*3a170*/  STL.64 [R1+0x1f8], R38 ;  /* 0x0001f82601007387 */ /* 0x0005e60000100a00 */
[----:B-1----:R-:W-:Y:S08]  /*3a180*/  HMMA.1688.F32.TF32 R40, R228, R10, R60 ;  /* 0x0000000ae428723c */ /* 0x002ff0000008103c */
[----:B------:R-:W-:Y:S01]  /*3a190*/  HMMA.1688.F32.TF32 R164, R192, R8, R164 ;  /* 0x00000008c0a4723c */ /* 0x000fe200000810a4 */
[----:B------:R-:W-:Y:S01]  /*3a1a0*/  MOV R244, R112 ;  /* 0x0000007000f47202 */ /* 0x000fe20000000f00 */
[----:B------:R-:W-:Y:S01]  /*3a1b0*/  IMAD.MOV.U32 R245, RZ, RZ, R113 ;  /* 0x000000fffff57224 */ /* 0x000fe200078e0071 */
[----:B------:R-:W-:Y:S01]  /*3a1c0*/  MOV R247, R115 ;  /* 0x0000007300f77202 */ /* 0x000fe20000000f00 */
[----:B------:R-:W-:Y:S01]  /*3a1d0*/  IMAD.MOV.U32 R246, RZ, RZ, R114 ;  /* 0x000000fffff67224 */ /* 0x000fe200078e0072 */
[----:B------:R-:W-:Y:S03]  /*3a1e0*/  LDS R224, [R3+0xc700] ;  /* 0x00c7000003e07984 */ /* 0x000fe60000000800 */
[----:B--2---:R-:W-:Y:S01]  /*3a1f0*/  HMMA.1688.F32.TF32 R36, R228, R6, R64 ;  /* 0x00000006e424723c */ /* 0x004fe20000081040 */
[----:B------:R-:W-:Y:S04]  /*3a200*/  LDS R226, [R3+0xe700] ;  /* 0x00e7000003e27984 */ /* 0x000fe80000000800 */
[----:B------:R-:W-:Y:S03]  /*3a210*/  LDS R225, [R0+0xc700] ;  /* 0x00c7000000e17984 */ /* 0x000fe60000000800 */
[C---:B------:R-:W-:Y:S01]  /*3a220*/  HMMA.1688.F32.TF32 R172, R192.reuse, R32, R180 ;  /* 0x00000020c0ac723c */ /* 0x040fe200000810b4 */
[----:B------:R-:W-:Y:S04]  /*3a230*/  STL.64 [R1+0x170], R44 ;  /* 0x0001702c01007387 */ /* 0x000fe80000100a00 */
[----:B------:R-:W-:Y:S03]  /*3a240*/  LDS R227, [R0+0xe700] ;  /* 0x00e7000000e37984 */ /* 0x000fe60000000800 */
[C---:B------:R-:W-:Y:S01]  /*3a250*/  HMMA.1688.F32.TF32 R180, R192.reuse, R24, R188 ;  /* 0x00000018c0b4723c */ /* 0x040fe200000810bc */
[----:B------:R-:W-:Y:S04]  /*3a260*/  LDS R32, [R3+0x10000] ;  /* 0x0100000003207984 */ /* 0x000fe80000000800 */
[----:B------:R-:W-:Y:S03]  /*3a270*/  LDS R33, [R0+0x10000] ;  /* 0x0100000000217984 */ /* 0x000fe60000000800 */
[C---:B------:R-:W-:Y:S01]  /*3a280*/  HMMA.1688.F32.TF32 R188, R192.reuse, R16, R236 ;  /* 0x00000010c0bc723c */ /* 0x040fe200000810ec */
[----:B------:R1:W-:Y:S07]  /*3a290*/  STL.64 [R1+0x178], R46 ;  /* 0x0001782e01007387 */ /* 0x0003ee0000100a00 */
[----:B------:R-:W-:Y:S01]  /*3a2a0*/  HMMA.1688.F32.TF32 R192, R192, R12, R232 ;  /* 0x0000000cc0c0723c */ /* 0x000fe200000810e8 */
[----:B------:R-:W-:Y:S04]  /*3a2b0*/  LDS R232, [R3+0xc200] ;  /* 0x00c2000003e87984 */ /* 0x000fe80000000800 */
[----:B------:R-:W-:Y:S04]  /*3a2c0*/  LDS R234, [R3+0xe200] ;  /* 0x00e2000003ea7984 */ /* 0x000fe80000000800 */
[----:B------:R-:W-:Y:S04]  /*3a2d0*/  LDS R233, [R0+0xc200] ;  /* 0x00c2000000e97984 */ /* 0x000fe80000000800 */
[----:B------:R-:W2:Y:S01]  /*3a2e0*/  LDS R235, [R0+0xe200] ;  /* 0x00e2000000eb7984 */ /* 0x000ea20000000800 */
[C---:B-1----:R-:W-:Y:S03]  /*3a2f0*/  HMMA.1688.F32.TF32 R44, R228.reuse, R34, R68 ;  /* 0x00000022e42c723c */ /* 0x042fe60000081044 */
[----:B------:R-:W-:Y:S04]  /*3a300*/  STL.64 [R1+0x160], R40 ;  /* 0x0001602801007387 */ /* 0x000fe80000100a00 */
[----:B------:R1:W-:Y:S04]  /*3a310*/  STL.64 [R1+0x168], R42 ;  /* 0x0001682a01007387 */ /* 0x0003e80000100a00 */
[----:B------:R-:W-:Y:S04]  /*3a320*/  STL.64 [R1+0x150], R36 ;  /* 0x0001502401007387 */ /* 0x000fe80000100a00 */
[----:B------:R3:W-:Y:S01]  /*3a330*/  STL.64 [R1+0x158], R38 ;  /* 0x0001582601007387 */ /* 0x0007e20000100a00 */
[C---:B-1----:R-:W-:Y:S03]  /*3a340*/  HMMA.1688.F32.TF32 R40, R228.reuse, R30, R72 ;  /* 0x0000001ee428723c */ /* 0x042fe60000081048 */
[----:B------:R-:W-:Y:S04]  /*3a350*/  LDS R236, [R3+0xc300] ;  /* 0x00c3000003ec7984 */ /* 0x000fe80000000800 */
[----:B------:R-:W-:Y:S01]  /*3a360*/  LDS R238, [R3+0xe300] ;  /* 0x00e3000003ee7984 */ /* 0x000fe20000000800 */
[C---:B---3--:R-:W-:Y:S03]  /*3a370*/  HMMA.1688.F32.TF32 R36, R228.reuse, R26, R76 ;  /* 0x0000001ae424723c */ /* 0x048fe6000008104c */
[----:B------:R-:W-:Y:S04]  /*3a380*/  STL.64 [R1+0x140], R44 ;  /* 0x0001402c01007387 */ /* 0x000fe80000100a00 */
[----:B------:R1:W-:Y:S04]  /*3a390*/  STL.64 [R1+0x148], R46 ;  /* 0x0001482e01007387 */ /* 0x0003e80000100a00 */
[----:B------:R-:W-:Y:S04]  /*3a3a0*/  LDS R237, [R0+0xc300] ;  /* 0x00c3000000ed7984 */ /* 0x000fe80000000800 */
[----:B------:R-:W3:Y:S01]  /*3a3b0*/  LDS R239, [R0+0xe300] ;  /* 0x00e3000000ef7984 */ /* 0x000ee20000000800 */
[----:B-1----:R-:W-:Y:S03]  /*3a3c0*/  HMMA.1688.F32.TF32 R44, R228, R22, R80 ;  /* 0x00000016e42c723c */ /* 0x002fe60000081050 */
[----:B------:R-:W-:Y:S04]  /*3a3d0*/  STL.64 [R1+0x130], R40 ;  /* 0x0001302801007387 */ /* 0x000fe80000100a00 */
[----:B------:R1:W-:Y:S04]  /*3a3e0*/  STL.64 [R1+0x138], R42 ;  /* 0x0001382a01007387 */ /* 0x0003e80000100a00 */
[----:B------:R-:W-:Y:S01]  /*3a3f0*/  STL.64 [R1+0x120], R36 ;  /* 0x0001202401007387 */ /* 0x000fe20000100a00 */
[----:B--2---:R-:W-:Y:S03]  /*3a400*/  HMMA.1688.F32.TF32 R240, R232, R10, R92 ;  /* 0x0000000ae8f0723c */ /* 0x004fe6000008105c */
[----:B------:R2:W-:Y:S04]  /*3a410*/  STL.64 [R1+0x128], R38 ;  /* 0x0001282601007387 */ /* 0x0005e80000100a00 */
[----:B------:R-:W-:Y:S01]  /*3a420*/  LDS R92, [R3+0xc400] ;  /* 0x00c40000035c7984 */ /* 0x000fe20000000800 */
[C---:B-1----:R-:W-:Y:S03]  /*3a430*/  HMMA.1688.F32.TF32 R40, R228.reuse, R18, R84 ;  /* 0x00000012e428723c */ /* 0x042fe60000081054 */
[----:B------:R-:W-:Y:S04]  /*3a440*/  LDS R94, [R3+0xe400] ;  /* 0x00e40000035e7984 */ /* 0x000fe80000000800 */
[----:B------:R-:W-:Y:S01]  /*3a450*/  LDS R93, [R0+0xc400] ;  /* 0x00c40000005d7984 */ /* 0x000fe20000000800 */
[----:B--2---:R-:W-:Y:S03]  /*3a460*/  HMMA.1688.F32.TF32 R36, R228, R14, R88 ;  /* 0x0000000ee424723c */ /* 0x004fe60000081058 */
[----:B------:R-:W-:Y:S04]  /*3a470*/  STL.64 [R1+0x110], R44 ;  /* 0x0001102c01007387 */ /* 0x000fe80000100a00 */
[----:B------:R-:W-:Y:S01]  /*3a480*/  STL.64 [R1+0x118], R46 ;  /* 0x0001182e01007387 */ /* 0x000fe20000100a00 */
[----:B------:R-:W-:Y:S03]  /*3a490*/  HMMA.1688.F32.TF32 R96, R232, R6, R96 ;  /* 0x00000006e860723c */ /* 0x000fe60000081060 */
[----:B------:R-:W1:Y:S04]  /*3a4a0*/  LDS R95, [R0+0xe400] ;  /* 0x00e40000005f7984 */ /* 0x000e680000000800 */
[----:B------:R-:W-:Y:S04]  /*3a4b0*/  STL.64 [R1+0x100], R40 ;  /* 0x0001002801007387 */ /* 0x000fe80000100a00 */
[----:B------:R-:W-:Y:S04]  /*3a4c0*/  STL.64 [R1+0x108], R42 ;  /* 0x0001082a01007387 */ /* 0x000fe80000100a00 */
[----:B------:R-:W-:Y:S04]  /*3a4d0*/  STL.64 [R1+0xe0], R36 ;  /* 0x0000e02401007387 */ /* 0x000fe80000100a00 */
[----:B------:R2:W-:Y:S04]  /*3a4e0*/  STL [R1+0x2260], R240 ;  /* 0x002260f001007387 */ /* 0x0005e80000100800 */
[----:B------:R4:W-:Y:S04]  /*3a4f0*/  STL [R1+0x225c], R241 ;  /* 0x00225cf101007387 */ /* 0x0009e80000100800 */
[----:B------:R3:W-:Y:S01]  /*3a500*/  STL [R1+0x2258], R242 ;  /* 0x002258f201007387 */ /* 0x0007e20000100800 */
[----:B--2---:R-:W-:-:S03]  /*3a510*/  IMAD.MOV.U32 R240, RZ, RZ, R103 ;  /* 0x000000fffff07224 */ /* 0x004fc600078e0067 */
[----:B------:R3:W-:Y:S04]  /*3a520*/  STL [R1+0x2254], R243 ;  /* 0x002254f301007387 */ /* 0x0007e80000100800 */
[----:B------:R-:W2:Y:S01]  /*3a530*/  LDL.LU R103, [R1+0x22cc] ;  /* 0x0022cc0001677983 */ /* 0x000ea20000300800 */
[----:B----4-:R-:W-:Y:S01]  /*3a540*/  IMAD.MOV.U32 R241, RZ, RZ, R121 ;  /* 0x000000fffff17224 */ /* 0x010fe200078e0079 */
[----:B---3--:R-:W-:Y:S02]  /*3a550*/  MOV R242, R122 ;  /* 0x0000007a00f27202 */ /* 0x008fe40000000f00 */
[----:B------:R-:W3:Y:S01]  /*3a560*/  LDL.LU R121, [R1+0x22c8] ;  /* 0x0022c80001797983 */ /* 0x000ee20000300800 */
[----:B------:R-:W-:-:S03]  /*3a570*/  IMAD.MOV.U32 R243, RZ, RZ, R123 ;  /* 0x000000fffff37224 */ /* 0x000fc600078e007b */
[----:B------:R-:W3:Y:S01]  /*3a580*/  LDL.LU R122, [R1+0x22c4] ;  /* 0x0022c400017a7983 */ /* 0x000ee20000300800 */
[----:B------:R-:W-:Y:S01]  /*3a590*/  IMAD.MOV.U32 R252, RZ, RZ, R38 ;  /* 0x000000fffffc7224 */ /* 0x000fe200078e0026 */
[----:B------:R-:W-:Y:S02]  /*3a5a0*/  MOV R2, R39 ;  /* 0x0000002700027202 */ /* 0x000fe40000000f00 */
[----:B------:R-:W3:Y:S04]  /*3a5b0*/  LDL.LU R123, [R1+0x22c0] ;  /* 0x0022c000017b7983 */ /* 0x000ee80000300800 */
[----:B------:R4:W-:Y:S04]  /*3a5c0*/  STL [R1+0x2240], R96 ;  /* 0x0022406001007387 */ /* 0x0009e80000100800 */
[----:B------:R1:W-:Y:S04]  /*3a5d0*/  STL [R1+0x223c], R97 ;  /* 0x00223c6101007387 */ /* 0x0003e80000100800 */
[----:B------:R1:W-:Y:S04]  /*3a5e0*/  STL [R1+0x2238], R98 ;  /* 0x0022386201007387 */ /* 0x0003e80000100800 */
[----:B------:R1:W-:Y:S01]  /*3a5f0*/  STL [R1+0x2234], R99 ;  /* 0x0022346301007387 */ /* 0x0003e20000100800 */
[----:B----4-:R-:W-:-:S02]  /*3a600*/  IMAD.MOV.U32 R96, RZ, RZ, R104 ;  /* 0x000000ffff607224 */ /* 0x010fc400078e0068 */
[----:B-1----:R-:W-:Y:S01]  /*3a610*/  IMAD.MOV.U32 R97, RZ, RZ, R105 ;  /* 0x000000ffff617224 */ /* 0x002fe200078e0069 */
[----:B------:R-:W-:Y:S01]  /*3a620*/  HMMA.1688.F32.TF32 R68, R236, R34, R132 ;  /* 0x00000022ec44723c */ /* 0x000fe20000081084 */
[----:B------:R-:W-:Y:S01]  /*3a630*/  LDS R228, [R3+0xc600] ;  /* 0x00c6000003e47984 */ /* 0x000fe20000000800 */
[----:B------:R-:W-:-:S03]  /*3a640*/  MOV R98, R106 ;  /* 0x0000006a00627202 */ /* 0x000fc60000000f00 */
[----:B------:R-:W-:Y:S01]  /*3a650*/  LDS R230, [R3+0xe600] ;  /* 0x00e6000003e67984 */ /* 0x000fe20000000800 */
[----:B------:R-:W-:Y:S02]  /*3a660*/  IMAD.MOV.U32 R99, RZ, RZ, R107 ;  /* 0x000000ffff637224 */ /* 0x000fe400078e006b */
[----:B------:R-:W-:Y:S01]  /*3a670*/  HMMA.1688.F32.TF32 R60, R236, R10, R124 ;  /* 0x0000000aec3c723c */ /* 0x000fe2000008107c */
[----:B------:R-:W-:Y:S04]  /*3a680*/  LDS R229, [R0+0xc600] ;  /* 0x00c6000000e57984 */ /* 0x000fe80000000800 */
[----:B------:R-:W-:Y:S03]  /*3a690*/  LDS R231, [R0+0xe600] ;  /* 0x00e6000000e77984 */ /* 0x000fe60000000800 */
        /* <DEDUP_REMOVED lines=8> */
[----:B------:R-:W2:Y:S04]  /*3a720*/  LDL.LU R119, [R1+0x22b0] ;  /* 0x0022b00001777983 */ /* 0x000ea80000300800 */
[----:B------:R-:W4:Y:S04]  /*3a730*/  LDL.LU R112, [R1+0x22ac] ;  /* 0x0022ac0001707983 */ /* 0x000f280000300800 */
[----:B------:R-:W4:Y:S04]  /*3a740*/  LDL.LU R113, [R1+0x22a8] ;  /* 0x0022a80001717983 */ /* 0x000f280000300800 */
[----:B------:R-:W4:Y:S04]  /*3a750*/  LDL.LU R114, [R1+0x22a4] ;  /* 0x0022a40001727983 */ /* 0x000f280000300800 */
[----:B------:R-:W4:Y:S04]  /*3a760*/  LDL.LU R115, [R1+0x22a0] ;  /* 0x0022a00001737983 */ /* 0x000f280000300800 */
[----:B------:R-:W2:Y:S04]  /*3a770*/  LDL.LU R104, [R1+0x229c] ;  /* 0x00229c0001687983 */ /* 0x000ea80000300800 */
[----:B------:R-:W2:Y:S04]  /*3a780*/  LDL.LU R105, [R1+0x2298] ;  /* 0x0022980001697983 */ /* 0x000ea80000300800 */
[----:B------:R-:W2:Y:S04]  /*3a790*/  LDL.LU R106, [R1+0x2294] ;  /* 0x00229400016a7983 */ /* 0x000ea80000300800 */
[----:B------:R-:W2:Y:S04]  /*3a7a0*/  LDL.LU R107, [R1+0x2290] ;  /* 0x00229000016b7983 */ /* 0x000ea80000300800 */
[----:B------:R1:W-:Y:S04]  /*3a7b0*/  STL [R1+0x222c], R36 ;  /* 0x00222c2401007387 */ /* 0x0003e80000100800 */
[----:B------:R3:W-:Y:S04]  /*3a7c0*/  STL [R1+0x2228], R37 ;  /* 0x0022282501007387 */ /* 0x0007e80000100800 */
[----:B------:R3:W-:Y:S01]  /*3a7d0*/  STL [R1+0x2224], R38 ;  /* 0x0022242601007387 */ /* 0x0007e20000100800 */
[----:B-1----:R-:W-:-:S03]  /*3a7e0*/  IMAD.MOV.U32 R36, RZ, RZ, R108 ;  /* 0x000000ffff247224 */ /* 0x002fc600078e006c */
[----:B------:R1:W-:Y:S01]  /*3a7f0*/  STL [R1+0x2220], R39 ;  /* 0x0022202701007387 */ /* 0x0003e20000100800 */
[----:B---3--:R-:W-:-:S03]  /*3a800*/  MOV R37, R109 ;  /* 0x0000006d00257202 */ /* 0x008fc60000000f00 */
[----:B------:R-:W3:Y:S01]  /*3a810*/  LDL.LU R108, [R1+0x228c] ;  /* 0x00228c00016c7983 */ /* 0x000ee20000300800 */
[----:B------:R-:W-:-:S03]  /*3a820*/  IMAD.MOV.U32 R38, RZ, RZ, R110 ;  /* 0x000000ffff267224 */ /* 0x000fc600078e006e */
[----:B------:R-:W3:Y:S01]  /*3a830*/  LDL.LU R109, [R1+0x2288] ;  /* 0x00228800016d7983 */ /* 0x000ee20000300800 */
[----:B-1----:R-:W-:-:S03]  /*3a840*/  IMAD.MOV.U32 R39, RZ, RZ, R111 ;  /* 0x000000ffff277224 */ /* 0x002fc600078e006f */
[----:B------:R-:W3:Y:S04]  /*3a850*/  LDL.LU R110, [R1+0x2284] ;  /* 0x00228400016e7983 */ /* 0x000ee80000300800 */
[----:B------:R-:W3:Y:S01]  /*3a860*/  LDL.LU R111, [R1+0x2280] ;  /* 0x00228000016f7983 */ /* 0x000ee20000300800 */
[C---:B--2---:R-:W-:Y:S03]  /*3a870*/  HMMA.1688.F32.TF32 R40, R232.reuse, R30, R104 ;  /* 0x0000001ee828723c */ /* 0x044fe60000081068 */
[----:B------:R-:W2:Y:S04]  /*3a880*/  LDL.LU R104, [R1+0xd0] ;  /* 0x0000d00001687983 */ /* 0x000ea80000300800 */
[----:B------:R-:W2:Y:S04]  /*3a890*/  LDL.LU R105, [R1+0xd4] ;  /* 0x0000d40001697983 */ /* 0x000ea80000300800 */
[----:B------:R-:W2:Y:S04]  /*3a8a0*/  LDL.LU R106, [R1+0xd8] ;  /* 0x0000d800016a7983 */ /* 0x000ea80000300800 */
[----:B------:R-:W2:Y:S08]  /*3a8b0*/  LDL.LU R107, [R1+0xdc] ;  /* 0x0000dc00016b7983 */ /* 0x000eb00000300800 */
[----:B------:R-:W-:Y:S04]  /*3a8c0*/  STL [R1+0x224c], R40 ;  /* 0x00224c2801007387 */ /* 0x000fe80000100800 */
[----:B------:R-:W-:Y:S04]  /*3a8d0*/  STL [R1+0x2248], R41 ;  /* 0x0022482901007387 */ /* 0x000fe80000100800 */
[----:B------:R-:W-:Y:S04]  /*3a8e0*/  STL [R1+0x2244], R42 ;  /* 0x0022442a01007387 */ /* 0x000fe80000100800 */
[----:B------:R2:W-:Y:S01]  /*3a8f0*/  STL [R1+0x2230], R43 ;  /* 0x0022302b01007387 */ /* 0x0005e20000100800 */
[C---:B---3--:R-:W-:Y:S08]  /*3a900*/  HMMA.1688.F32.TF32 R44, R232.reuse, R26, R108 ;  /* 0x0000001ae82c723c */ /* 0x048ff0000008106c */
[----:B----4-:R-:W-:Y:S08]  /*3a910*/  HMMA.1688.F32.TF32 R48, R232, R22, R112 ;  /* 0x00000016e830723c */ /* 0x010ff00000081070 */
[----:B------:R-:W-:Y:S07]  /*3a920*/  HMMA.1688.F32.TF32 R36, R92, R6, R36 ;  /* 0x000000065c24723c */ /* 0x000fee0000081024 */
[----:B------:R-:W-:Y:S04]  /*3a930*/  STL [R1+0x226c], R44 ;  /* 0x00226c2c01007387 */ /* 0x000fe80000100800 */
[----:B------:R-:W-:Y:S04]  /*3a940*/  STL [R1+0x2268], R45 ;  /* 0x0022682d01007387 */ /* 0x000fe80000100800 */
[----:B------:R-:W-:Y:S04]  /*3a950*/  STL [R1+0x2264], R46 ;  /* 0x0022642e01007387 */ /* 0x000fe80000100800 */
[----:B------:R-:W-:Y:S04]  /*3a960*/  STL [R1+0x2250], R47 ;  /* 0x0022502f01007387 */ /* 0x000fe80000100800 */
[----:B------:R1:W-:Y:S01]  /*3a970*/  STL [R1+0x227c], R48 ;  /* 0x00227c3001007387 */ /* 0x0003e20000100800 */
[----:B------:R-:W-:Y:S01]  /*3a980*/  IMAD.MOV.U32 R135, RZ, RZ, R36 ;  /* 0x000000ffff877224 */ /* 0x000fe200078e0024 */
[----:B------:R-:W-:Y:S01]  /*3a990*/  MOV R133, R38 ;  /* 0x0000002600857202 */ /* 0x000fe20000000f00 */
[----:B------:R-:W-:Y:S01]  /*3a9a0*/  IMAD.MOV.U32 R134, RZ, RZ, R37 ;  /* 0x000000ffff867224 */ /* 0x000fe200078e0025 */
[----:B------:R3:W-:Y:S01]  /*3a9b0*/  STL [R1+0x2278], R49 ;  /* 0x0022783101007387 */ /* 0x0007e20000100800 */
[----:B------:R-:W-:-:S03]  /*3a9c0*/  IMAD.MOV.U32 R132, RZ, RZ, R39 ;  /* 0x000000ffff847224 */ /* 0x000fc600078e0027 */
[----:B------:R4:W-:Y:S04]  /*3a9d0*/  STL [R1+0x2274], R50 ;  /* 0x0022743201007387 */ /* 0x0009e80000100800 */
[----:B------:R1:W-:Y:S01]  /*3a9e0*/  STL [R1+0x2270], R51 ;  /* 0x0022703301007387 */ /* 0x0003e20000100800 */
[C---:B--2---:R-:W-:Y:S11]  /*3a9f0*/  HMMA.1688.F32.TF32 R40, R92.reuse, R10, R104 ;  /* 0x0000000a5c28723c */ /* 0x044ff60000081068 */
[----:B------:R-:W-:Y:S11]  /*3aa00*/  @!UPT UIADD3 URZ, URZ, URZ, URZ ;  /* 0x0000003f3f3ff290 */ /* 0x000ff6000fffe03f */
[----:B------:R-:W-:Y:S02]  /*3aa10*/  @!UPT UIADD3 URZ, URZ, URZ, URZ ;  /* 0x0000003f3f3ff290 */ /* 0x000fe4000fffe03f */
[----:B------:R-:W-:Y:S01]  /*3aa20*/  MOV R107, R40 ;  /* 0x00000028006b7202 */ /* 0x000fe20000000f00 */
[----:B------:R-:W-:Y:S01]  /*3aa30*/  IMAD.MOV.U32 R106, RZ, RZ, R41 ;  /* 0x000000ffff6a7224 */ /* 0x000fe200078e0029 */
[----:B------:R-:W-:Y:S01]  /*3aa40*/  MOV R104, R43 ;  /* 0x0000002b00687202 */ /* 0x000fe20000000f00 */
[----:B------:R-:W-:Y:S02]  /*3aa50*/  IMAD.MOV.U32 R105, RZ, RZ, R42 ;  /* 0x000000ffff697224 */ /* 0x000fe400078e002a */
[C---:B------:R-:W-:Y:S11]  /*3aa60*/  HMMA.1688.F32.TF32 R40, R92.reuse, R34, R96 ;  /* 0x000000225c28723c */ /* 0x040ff60000081060 */
[----:B------:R-:W-:Y:S11]  /*3aa70*/  @!UPT UIADD3 URZ, URZ, URZ, URZ ;  /* 0x0000003f3f3ff290 */ /* 0x000ff6000fffe03f */
[----:B------:R-:W-:Y:S02]  /*3aa80*/  @!UPT UIADD3 URZ, URZ, URZ, URZ ;  /* 0x0000003f3f3ff290 */ /* 0x000fe4000fffe03f */
[----:B------:R-:W-:Y:S01]  /*3aa90*/  IMAD.MOV.U32 R36, RZ, RZ, R40 ;  /* 0x000000ffff247224 */ /* 0x000fe200078e0028 */
[----:B------:R-:W-:Y:S01]  /*3aaa0*/  MOV R37, R41 ;  /* 0x0000002900257202 */ /* 0x000fe20000000f00 */
[----:B------:R-:W-:Y:S02]  /*3aab0*/  IMAD.MOV.U32 R38, RZ, RZ, R42 ;  /* 0x000000ffff267224 */ /* 0x000fe400078e002a */
[----:B------:R-:W-:Y:S02]  /*3aac0*/  IMAD.MOV.U32 R39, RZ, RZ, R43 ;  /* 0x000000ffff277224 */ /* 0x000fe400078e002b */
[----:B------:R-:W-:Y:S01]  /*3aad0*/  HMMA.1688.F32.TF32 R40, R92, R30, R244 ;  /* 0x0000001e5c28723c */ /* 0x000fe200000810f4 */
[----:B------:R-:W2:Y:S04]  /*3aae0*/  LDL.LU R244, [R1+0x70] ;  /* 0x0000700001f47983 */ /* 0x000ea80000300800 */
[----:B------:R-:W2:Y:S04]  /*3aaf0*/  LDL.LU R245, [R1+0x74] ;  /* 0x0000740001f57983 */ /* 0x000ea80000300800 */
[----:B------:R-:W2:Y:S04]  /*3ab00*/  LDL.LU R246, [R1+0x78] ;  /* 0x0000780001f67983 */ /* 0x000ea80000300800 */
[----:B------:R-:W2:Y:S01]  /*3ab10*/  LDL.LU R247, [R1+0x7c] ;  /* 0x00007c0001f77983 */ /* 0x000ea20000300800 */
[C---:B------:R-:W-:Y:S03]  /*3ab20*/  HMMA.1688.F32.TF32 R56, R232.reuse, R14, R120 ;  /* 0x0000000ee838723c */ /* 0x040fe60000081078 */
[----:B-1----:R-:W2:Y:S04]  /*3ab30*/  LDL.LU R48, [R1+0x60] ;  /* 0x0000600001307983 */ /* 0x002ea80000300800 */
[----:B---3--:R-:W3:Y:S04]  /*3ab40*/  LDL.LU R49, [R1+0x64] ;  /* 0x0000640001317983 */ /* 0x008ee80000300800 */
[----:B----4-:R-:W3:Y:S04]  /*3ab50*/  LDL.LU R50, [R1+0x68] ;  /* 0x0000680001327983 */ /* 0x010ee80000300800 */
[----:B------:R-:W3:Y:S04]  /*3ab60*/  LDL.LU R51, [R1+0x6c] ;  /* 0x00006c0001337983 */ /* 0x000ee80000300800 */
[----:B------:R-:W4:Y:S04]  /*3ab70*/  LDL.LU R120, [R1+0x50] ;  /* 0x0000500001787983 */ /* 0x000f280000300800 */
[----:B------:R-:W4:Y:S04]  /*3ab80*/  LDL.LU R121, [R1+0x54] ;  /* 0x0000540001797983 */ /* 0x000f280000300800 */
[----:B------:R-:W4:Y:S04]  /*3ab90*/  LDL.LU R122, [R1+0x58] ;  /* 0x00005800017a7983 */ /* 0x000f280000300800 */
[----:B------:R-:W4:Y:S04]  /*3aba0*/  LDL.LU R123, [R1+0x5c] ;  /* 0x00005c00017b7983 */ /* 0x000f280000300800 */
[----:B------:R-:W3:Y:S04]  /*3abb0*/  LDL.LU R108, [R1+0x40] ;  /* 0x00004000016c7983 */ /* 0x000ee80000300800 */
[----:B------:R-:W3:Y:S04]  /*3abc0*/  LDL.LU R109, [R1+0x44] ;  /* 0x00004400016d7983 */ /* 0x000ee80000300800 */
[----:B------:R-:W3:Y:S04]  /*3abd0*/  LDL.LU R110, [R1+0x48] ;  /* 0x00004800016e7983 */ /* 0x000ee80000300800 */
[----:B------:R-:W3:Y:S01]  /*3abe0*/  LDL.LU R111, [R1+0x4c] ;  /* 0x00004c00016f7983 */ /* 0x000ee20000300800 */
[----:B------:R-:W-:Y:S03]  /*3abf0*/  HMMA.1688.F32.TF32 R52, R232, R18, R116 ;  /* 0x00000012e834723c */ /* 0x000fe60000081074 */
[----:B------:R-:W3:Y:S04]  /*3ac00*/  LDL.LU R112, [R1+0x30] ;  /* 0x0000300001707983 */ /* 0x000ee80000300800 */
[----:B------:R-:W3:Y:S04]  /*3ac10*/  LDL.LU R113, [R1+0x34] ;  /* 0x0000340001717983 */ /* 0x000ee80000300800 */
[----:B------:R-:W3:Y:S04]  /*3ac20*/  LDL.LU R114, [R1+0x38] ;  /* 0x0000380001727983 */ /* 0x000ee80000300800 */
[----:B------:R-:W3:Y:S01]  /*3ac30*/  LDL.LU R115, [R1+0x3c] ;  /* 0x00003c0001737983 */ /* 0x000ee20000300800 */
[C---:B------:R-:W-:Y:S03]  /*3ac40*/  HMMA.1688.F32.TF32 R44, R92.reuse, R26, R100 ;  /* 0x0000001a5c2c723c */ /* 0x040fe60000081064 */
        /* <DEDUP_REMOVED lines=8> */
[----:B------:R-:W-:Y:S04]  /*3acd0*/  LDS R232, [R3+0xc500] ;  /* 0x00c5000003e87984 */ /* 0x000fe80000000800 */
[----:B------:R-:W-:Y:S04]  /*3ace0*/  LDS R234, [R3+0xe500] ;  /* 0x00e5000003ea7984 */ /* 0x000fe80000000800 */
[----:B------:R-:W-:Y:S04]  /*3acf0*/  LDS R233, [R0+0xc500] ;  /* 0x00c5000000e97984 */ /* 0x000fe80000000800 */
[----:B------:R-:W4:Y:S01]  /*3ad00*/  LDS R235, [R0+0xe500] ;  /* 0x00e5000000eb7984 */ /* 0x000f220000000800 */
[----:B--2---:R-:W-:Y:S03]  /*3ad10*/  HMMA.1688.F32.TF32 R124, R92, R18, R244 ;  /* 0x000000125c7c723c */ /* 0x004fe600000810f4 */
[----:B------:R-:W2:Y:S04]  /*3ad20*/  LDL.LU R244, [R1] ;  /* 0x0000000001f47983 */ /* 0x000ea80000300800 */
[----:B------:R-:W2:Y:S04]  /*3ad30*/  LDL.LU R245, [R1+0x4] ;  /* 0x0000040001f57983 */ /* 0x000ea80000300800 */
[----:B------:R-:W2:Y:S04]  /*3ad40*/  LDL.LU R246, [R1+0x8] ;  /* 0x0000080001f67983 */ /* 0x000ea80000300800 */
[----:B------:R-:W2:Y:S01]  /*3ad50*/  LDL.LU R247, [R1+0xc] ;  /* 0x00000c0001f77983 */ /* 0x000ea20000300800 */
[----:B------:R-:W-:Y:S01]  /*3ad60*/  MOV R97, R40 ;  /* 0x0000002800617202 */ /* 0x000fe20000000f00 */
[----:B------:R-:W-:Y:S01]  /*3ad70*/  IMAD.MOV.U32 R98, RZ, RZ, R41 ;  /* 0x000000ffff627224 */ /* 0x000fe200078e0029 */
[----:B------:R-:W-:Y:S01]  /*3ad80*/  MOV R40, R44 ;  /* 0x0000002c00287202 */ /* 0x000fe20000000f00 */
[----:B------:R-:W-:Y:S01]  /*3ad90*/  IMAD.MOV.U32 R99, RZ, RZ, R42 ;  /* 0x000000ffff637224 */ /* 0x000fe200078e002a */
[----:B------:R-:W-:Y:S01]  /*3ada0*/  MOV R96, R47 ;  /* 0x0000002f00607202 */ /* 0x000fe20000000f00 */
[----:B------:R-:W-:-:S02]  /*3adb0*/  IMAD.MOV.U32 R41, RZ, RZ, R45 ;  /* 0x000000ffff297224 */ /* 0x000fc400078e002d */
[----:B------:R-:W-:Y:S02]  /*3adc0*/  IMAD.MOV.U32 R42, RZ, RZ, R46 ;  /* 0x000000ffff2a7224 */ /* 0x000fe400078e002e */
[----:B------:R-:W-:Y:S08]  /*3add0*/  HMMA.1688.F32.TF32 R44, R92, R22, R240 ;  /* 0x000000165c2c723c */ /* 0x000ff000000810f0 */
[C---:B------:R-:W-:Y:S08]  /*3ade0*/  HMMA.1688.F32.TF32 R64, R236.reuse, R6, R128 ;  /* 0x00000006ec40723c */ /* 0x040ff00000081080 */
[C---:B------:R-:W-:Y:S08]  /*3adf0*/  HMMA.1688.F32.TF32 R72, R236.reuse, R30, R136 ;  /* 0x0000001eec48723c */ /* 0x040ff00000081088 */
[C---:B------:R-:W-:Y:S08]  /*3ae00*/  HMMA.1688.F32.TF32 R76, R236.reuse, R26, R140 ;  /* 0x0000001aec4c723c */ /* 0x040ff0000008108c */
[C---:B------:R-:W-:Y:S08]  /*3ae10*/  HMMA.1688.F32.TF32 R80, R236.reuse, R22, R144 ;  /* 0x00000016ec50723c */ /* 0x040ff00000081090 */
[C---:B------:R-:W-:Y:S08]  /*3ae20*/  HMMA.1688.F32.TF32 R84, R236.reuse, R18, R148 ;  /* 0x00000012ec54723c */ /* 0x040ff00000081094 */
[----:B------:R-:W-:Y:S08]  /*3ae30*/  HMMA.1688.F32.TF32 R88, R236, R14, R152 ;  /* 0x0000000eec58723c */ /* 0x000ff00000081098 */
[C---:B----4-:R-:W-:Y:S08]  /*3ae40*/  HMMA.1688.F32.TF32 R236, R232.reuse, R10, R120 ;  /* 0x0000000ae8ec723c */ /* 0x050ff00000081078 */
[C---:B---3--:R-:W-:Y:S08]  /*3ae50*/  HMMA.1688.F32.TF32 R108, R232.reuse, R6, R108 ;  /* 0x00000006e86c723c */ /* 0x048ff0000008106c */
[----:B------:R-:W-:Y:S01]  /*3ae60*/  HMMA.1688.F32.TF32 R112, R232, R34, R112 ;  /* 0x00000022e870723c */ /* 0x000fe20000081070 */
[----:B------:R-:W-:-:S07]  /*3ae70*/  IMAD.MOV.U32 R241, RZ, RZ, R44 ;  /* 0x000000fffff17224 */ /* 0x000fce00078e002c */
[----:B------:R-:W-:Y:S01]  /*3ae80*/  HMMA.1688.F32.TF32 R116, R232, R30, R116 ;  /* 0x0000001ee874723c */ /* 0x000fe20000081074 */
[----:B------:R-:W-:Y:S01]  /*3ae90*/  IMAD.MOV.U32 R242, RZ, RZ, R45 ;  /* 0x000000fffff27224 */ /* 0x000fe200078e002d */
[----:B------:R-:W-:Y:S01]  /*3aea0*/  MOV R243, R46 ;  /* 0x0000002e00f37202 */ /* 0x000fe20000000f00 */
[----:B------:R-:W-:Y:S01]  /*3aeb0*/  IMAD.MOV.U32 R44, RZ, RZ, R124 ;  /* 0x000000ffff2c7224 */ /* 0x000fe200078e007c */
[----:B------:R-:W-:-:S04]  /*3aec0*/  MOV R46, R126 ;  /* 0x0000007e002e7202 */ /* 0x000fc80000000f00 */
[C---:B------:R-:W-:Y:S01]  /*3aed0*/  HMMA.1688.F32.TF32 R120, R232.reuse, R26, R100 ;  /* 0x0000001ae878723c */ /* 0x040fe20000081064 */
[----:B------:R-:W-:Y:S02]  /*3aee0*/  IMAD.MOV.U32 R45, RZ, RZ, R125 ;  /* 0x000000ffff2d7224 */ /* 0x000fe400078e007d */
[----:B------:R-:W-:Y:S01]  /*3aef0*/  IMAD.MOV.U32 R240, RZ, RZ, R127 ;  /* 0x000000fffff07224 */ /* 0x000fe200078e007f */
[----:B------:R-:W-:Y:S04]  /*3af00*/  STL [R1+0x2178], R236 ;  /* 0x002178ec01007387 */ /* 0x000fe80000100800 */
[----:B------:R-:W-:Y:S01]  /*3af10*/  STL [R1+0x2174], R237 ;  /* 0x002174ed01007387 */ /* 0x000fe20000100800 */
[----:B------:R-:W-:Y:S03]  /*3af20*/  HMMA.1688.F32.TF32 R128, R232, R18, R156 ;  /* 0x00000012e880723c */ /* 0x000fe6000008109c */
[----:B------:R-:W-:Y:S04]  /*3af30*/  STL [R1+0x2170], R238 ;  /* 0x002170ee01007387 */ /* 0x000fe80000100800 */
[----:B------:R-:W-:Y:S04]  /*3af40*/  STL [R1+0x216c], R239 ;  /* 0x00216cef01007387 */ /* 0x000fe80000100800 */
[----:B------:R-:W-:Y:S04]  /*3af50*/  STL [R1+0x2188], R108 ;  /* 0x0021886c01007387 */ /* 0x000fe80000100800 */
[----:B------:R-:W-:Y:S04]  /*3af60*/  STL [R1+0x2184], R109 ;  /* 0x0021846d01007387 */ /* 0x000fe80000100800 */
[----:B------:R-:W-:Y:S01]  /*3af70*/  STL [R1+0x2180], R110 ;  /* 0x0021806e01007387 */ /* 0x000fe20000100800 */
[C---:B------:R-:W-:Y:S03]  /*3af80*/  HMMA.1688.F32.TF32 R136, R228.reuse, R10, R164 ;  /* 0x0000000ae488723c */ /* 0x040fe600000810a4 */
[----:B------:R-:W-:Y:S04]  /*3af90*/  STL [R1+0x217c], R111 ;  /* 0x00217c6f01007387 */ /* 0x000fe80000100800 */
[----:B------:R1:W-:Y:S04]  /*3afa0*/  STL [R1+0x2194], R112 ;  /* 0x0021947001007387 */ /* 0x0003e80000100800 */
[----:B------:R3:W-:Y:S04]  /*3afb0*/  STL [R1+0x2190], R113 ;  /* 0x0021907101007387 */ /* 0x0007e80000100800 */
[----:B------:R2:W-:Y:S01]  /*3afc0*/  STL [R1+0x218c], R114 ;  /* 0x00218c7201007387 */ /* 0x0005e20000100800 */
[C---:B------:R-:W-:Y:S03]  /*3afd0*/  HMMA.1688.F32.TF32 R140, R228.reuse, R6, R168 ;  /* 0x00000006e48c723c */ /* 0x040fe600000810a8 */
[----:B------:R1:W-:Y:S04]  /*3afe0*/  STL [R1+0x2168], R115 ;  /* 0x0021687301007387 */ /* 0x0003e80000100800 */
[----:B------:R-:W-:Y:S04]  /*3aff0*/  STL [R1+0x21a4], R116 ;  /* 0x0021a47401007387 */ /* 0x000fe80000100800 */
[----:B------:R-:W-:Y:S04]  /*3b000*/  STL [R1+0x21a0], R117 ;  /* 0x0021a07501007387 */ /* 0x000fe80000100800 */
[----:B------:R-:W-:Y:S01]  /*3b010*/  STL [R1+0x219c], R118 ;  /* 0x00219c7601007387 */ /* 0x000fe20000100800 */
[C---:B------:R-:W-:Y:S03]  /*3b020*/  HMMA.1688.F32.TF32 R144, R228.reuse, R34, R172 ;  /* 0x00000022e490723c */ /* 0x040fe600000810ac */
[----:B------:R-:W-:Y:S04]  /*3b030*/  STL [R1+0x2198], R119 ;  /* 0x0021987701007387 */ /* 0x000fe80000100800 */
[----:B------:R-:W-:Y:S04]  /*3b040*/  STL [R1+0x21b0], R120 ;  /* 0x0021b07801007387 */ /* 0x000fe80000100800 */
[----:B------:R-:W-:Y:S04]  /*3b050*/  STL [R1+0x21ac], R121 ;  /* 0x0021ac7901007387 */ /* 0x000fe80000100800 */
[----:B------:R-:W-:Y:S01]  /*3b060*/  STL [R1+0x21a8], R122 ;  /* 0x0021a87a01007387 */ /* 0x000fe20000100800 */
[----:B------:R-:W-:Y:S03]  /*3b070*/  HMMA.1688.F32.TF32 R148, R228, R30, R176 ;  /* 0x0000001ee494723c */ /* 0x000fe600000810b0 */
[----:B------:R-:W-:Y:S04]  /*3b080*/  STL [R1+0x2164], R123 ;  /* 0x0021647b01007387 */ /* 0x000fe80000100800 */
[----:B------:R-:W2:Y:S01]  /*3b090*/  LDL R103, [R1+0x390] ;  /* 0x0003900001677983 */ /* 0x000ea20000100800 */
[C---:B------:R-:W-:Y:S03]  /*3b0a0*/  HMMA.1688.F32.TF32 R216, R224.reuse, R22, R216 ;  /* 0x00000016e0d8723c */ /* 0x040fe600000810d8 */
[----:B------:R-:W-:Y:S04]  /*3b0b0*/  LDS R100, [R3+0x10200] ;  /* 0x0102000003647984 */ /* 0x000fe80000000800 */
[----:B------:R-:W-:Y:S01]  /*3b0c0*/  LDS R102, [R3+0x12200] ;  /* 0x0122000003667984 */ /* 0x000fe20000000800 */
[----:B------:R-:W-:Y:S03]  /*3b0d0*/  HMMA.1688.F32.TF32 R208, R224, R30, R208 ;  /* 0x0000001ee0d0723c */ /* 0x000fe600000810d0 */
[----:B------:R-:W-:Y:S05]  /*3b0e0*/  LDS R101, [R0+0x10200] ;  /* 0x0102000000657984 */ /* 0x000fea0000000800 */
[C---:B--2---:R-:W-:Y:S01]  /*3b0f0*/  HMMA.1688.F32.TF32 R124, R232.reuse, R22, R244 ;  /* 0x00000016e87c723c */ /* 0x044fe200000810f4 */
[----:B------:R-:W-:Y:S04]  /*3b100*/  LDS R244, [R3+0x10100] ;  /* 0x0101000003f47984 */ /* 0x000fe80000000800 */
[----:B------:R-:W-:Y:S03]  /*3b110*/  LDS R246, [R3+0x12100] ;  /* 0x0121000003f67984 */ /* 0x000fe60000000800 */
[----:B------:R-:W-:Y:S01]  /*3b120*/  HMMA.1688.F32.TF32 R232, R232, R14, R160 ;  /* 0x0000000ee8e8723c */ /* 0x000fe200000810a0 */
[----:B------:R-:W-:Y:S04]  /*3b130*/  LDS R245, [R0+0x10100] ;  /* 0x0101000000f57984 */ /* 0x000fe80000000800 */
[----:B------:R-:W-:Y:S10]  /*3b140*/  LDS R247, [R0+0x12100] ;  /* 0x0121000000f77984 */ /* 0x000ff40000000800 */
[----:B------:R2:W-:Y:S04]  /*3b150*/  STL [R1+0x21c0], R124 ;  /* 0x0021c07c01007387 */ /* 0x0005e80000100800 */
[----:B------:R1:W-:Y:S04]  /*3b160*/  STL [R1+0x21bc], R125 ;  /* 0x0021bc7d01007387 */ /* 0x0003e80000100800 */
[----:B------:R1:W-:Y:S04]  /*3b170*/  STL [R1+0x21b8], R126 ;  /* 0x0021b87e01007387 */ /* 0x0003e80000100800 */
[----:B------:R1:W-:Y:S04]  /*3b180*/  STL [R1+0x21b4], R127 ;  /* 0x0021b47f01007387 */ /* 0x0003e80000100800 */
[----:B------:R-:W-:Y:S04]  /*3b190*/  STL [R1+0x21cc], R128 ;  /* 0x0021cc8001007387 */ /* 0x000fe80000100800 */
[----:B------:R-:W-:Y:S04]  /*3b1a0*/  STL [R1+0x21c8], R129 ;  /* 0x0021c88101007387 */ /* 0x000fe80000100800 */
[----:B------:R-:W-:Y:S04]  /*3b1b0*/  STL [R1+0x21c4], R130 ;  /* 0x0021c48201007387 */ /* 0x000fe80000100800 */
[----:B------:R-:W-:Y:S04]  /*3b1c0*/  STL [R1+0x2160], R131 ;  /* 0x0021608301007387 */ /* 0x000fe80000100800 */
[----:B------:R1:W-:Y:S04]  /*3b1d0*/  STL [R1+0x21dc], R232 ;  /* 0x0021dce801007387 */ /* 0x0003e80000100800 */
[----:B------:R1:W-:Y:S04]  /*3b1e0*/  STL [R1+0x21d8], R233 ;  /* 0x0021d8e901007387 */ /* 0x0003e80000100800 */
[----:B------:R1:W-:Y:S04]  /*3b1f0*/  STL [R1+0x21d4], R234 ;  /* 0x0021d4ea01007387 */ /* 0x0003e80000100800 */
[----:B------:R1:W-:Y:S04]  /*3b200*/  STL [R1+0x21d0], R235 ;  /* 0x0021d0eb01007387 */ /* 0x0003e80000100800 */
        /* <DEDUP_REMOVED lines=16> */
[----:B-1----:R-:W4:Y:S04]  /*3b310*/  LDL.LU R112, [R1+0x250] ;  /* 0x0002500001707983 */ /* 0x002f280000300800 */
[----:B---3--:R-:W4:Y:S04]  /*3b320*/  LDL.LU R113, [R1+0x254] ;  /* 0x0002540001717983 */ /* 0x008f280000300800 */
[----:B--2---:R-:W4:Y:S04]  /*3b330*/  LDL.LU R114, [R1+0x258] ;  /* 0x0002580001727983 */ /* 0x004f280000300800 */
[----:B------:R-:W4:Y:S04]  /*3b340*/  LDL.LU R115, [R1+0x25c] ;  /* 0x00025c0001737983 */ /* 0x000f280000300800 */
        /* <DEDUP_REMOVED lines=28> */
[----:B------:R-:W-:Y:S03]  /*3b510*/  HMMA.1688.F32.TF32 R156, R228, R22, R184 ;  /* 0x00000016e49c723c */ /* 0x000fe600000810b8 */
[----:B------:R-:W-:Y:S04]  /*3b520*/  LDSM.16.M88.4 R20, [R103+0x100080] ;  /* 0x100080006714783b */ /* 0x000fe80000000200 */
[----:B------:R-:W-:Y:S01]  /*3b530*/  LDSM.16.M88.4 R28, [R103+0x102080] ;  /* 0x10208000671c783b */ /* 0x000fe20000000200 */
[----:B------:R-:W-:Y:S03]  /*3b540*/  HMMA.1688.F32.TF32 R176, R224, R34, R204 ;  /* 0x00000022e0b0723c */ /* 0x000fe600000810cc */
[----:B------:R-:W-:Y:S04]  /*3b550*/  LDS R34, [R3+0x12000] ;  /* 0x0120000003227984 */ /* 0x000fe80000000800 */
[----:B------:R-:W4:Y:S04]  /*3b560*/  LDS R35, [R0+0x12000] ;  /* 0x0120000000237984 */ /* 0x000f280000000800 */
[----:B------:R-:W2:Y:S01]  /*3b570*/  LDSM.16.M88.4 R204, [R103+0x103080] ;  /* 0x1030800067cc783b */ /* 0x000ea20000000200 */
[C---:B------:R-:W-:Y:S08]  /*3b580*/  HMMA.1688.F32.TF32 R160, R228.reuse, R18, R188 ;  /* 0x00000012e4a0723c */ /* 0x040ff000000810bc */
[----:B------:R-:W-:Y:S08]  /*3b590*/  HMMA.1688.F32.TF32 R152, R228, R26, R180 ;  /* 0x0000001ae498723c */ /* 0x000ff000000810b4 */
[C---:B------:R-:W-:Y:S01]  /*3b5a0*/  HMMA.1688.F32.TF32 R168, R224.reuse, R10, R196 ;  /* 0x0000000ae0a8723c */ /* 0x040fe200000810c4 */
[----:B------:R-:W-:Y:S07]  /*3b5b0*/  LDSM.16.M88.4 R8, [R103+0x105080] ;  /* 0x105080006708783b */ /* 0x000fee0000000200 */
[C---:B------:R-:W-:Y:S01]  /*3b5c0*/  HMMA.1688.F32.TF32 R172, R224.reuse, R6, R200 ;  /* 0x00000006e0ac723c */ /* 0x040fe200000810c8 */
[----:B------:R-:W-:Y:S07]  /*3b5d0*/  LDSM.16.M88.4 R4, [R103+0x106080] ;  /* 0x106080006704783b */ /* 0x000fee0000000200 */
[C---:B------:R-:W-:Y:S01]  /*3b5e0*/  HMMA.1688.F32.TF32 R212, R224.reuse, R26, R212 ;  /* 0x0000001ae0d4723c */ /* 0x040fe200000810d4 */
[----:B------:R-:W1:Y:S07]  /*3b5f0*/  LDSM.16.M88.4 R24, [R103+0x101080] ;  /* 0x101080006718783b */ /* 0x000e6e0000000200 */
[----:B------:R-:W-:Y:S01]  /*3b600*/  HMMA.1688.F32.TF32 R16, R224, R18, R220 ;  /* 0x00000012e010723c */ /* 0x000fe200000810dc */
[----:B------:R-:W-:Y:S07]  /*3b610*/  LDSM.16.M88.4 R220, [R103+0x107080] ;  /* 0x1070800067dc783b */ /* 0x000fee0000000200 */
[-C--:B------:R-:W-:Y:S08]  /*3b620*/  HMMA.1688.F32.TF32 R92, R92, R14.reuse, R48 ;  /* 0x0000000e5c5c723c */ /* 0x080ff00000081030 */
[----:B------:R-:W-:Y:S08]  /*3b630*/  HMMA.1688.F32.TF32 R228, R228, R14, R192 ;  /* 0x0000000ee4e4723c */ /* 0x000ff000000810c0 */
[C---:B----4-:R-:W-:Y:S08]  /*3b640*/  HMMA.1688.F32.TF32 R112, R32.reuse, R20, R112 ;  /* 0x000000142070723c */ /* 0x050ff00000081070 */
[C---:B--2---:R-:W-:Y:S08]  /*3b650*/  HMMA.1688.F32.TF32 R136, R32.reuse, R204, R136 ;  /* 0x000000cc2088723c */ /* 0x044ff00000081088 */
[----:B------:R-:W-:Y:S01]  /*3b660*/  HMMA.1688.F32.TF32 R140, R32, R28, R108 ;  /* 0x0000001c208c723c */ /* 0x000fe2000008106c */
[----:B------:R-:W-:Y:S01]  /*3b670*/  IMAD.MOV.U32 R188, RZ, RZ, R44 ;  /* 0x000000ffffbc7224 */ /* 0x000fe200078e002c */
[----:B------:R-:W-:Y:S01]  /*3b680*/  MOV R189, R45 ;  /* 0x0000002d00bd7202 */ /* 0x000fe20000000f00 */
[----:B------:R-:W-:-:S02]  /*3b690*/  IMAD.MOV.U32 R190, RZ, RZ, R46 ;  /* 0x000000ffffbe7224 */ /* 0x000fc400078e002e */
[----:B------:R-:W-:Y:S01]  /*3b6a0*/  IMAD.MOV.U32 R191, RZ, RZ, R240 ;  /* 0x000000ffffbf7224 */ /* 0x000fe200078e00f0 */
[----:B------:R-:W-:Y:S01]  /*3b6b0*/  MOV R197, R106 ;  /* 0x0000006a00c57202 */ /* 0x000fe20000000f00 */
[----:B------:R-:W-:Y:S01]  /*3b6c0*/  IMAD.MOV.U32 R196, RZ, RZ, R107 ;  /* 0x000000ffffc47224 */ /* 0x000fe200078e006b */
[----:B------:R-:W-:Y:S01]  /*3b6d0*/  HMMA.1688.F32.TF32 R224, R224, R14, R248 ;  /* 0x0000000ee0e0723c */ /* 0x000fe200000810f8 */
[----:B------:R-:W3:Y:S01]  /*3b6e0*/  LDSM.16.M88.4 R12, [R103+0x104080] ;  /* 0x10408000670c783b */ /* 0x000ee20000000200 */
[----:B------:R-:W-:Y:S01]  /*3b6f0*/  IMAD.MOV.U32 R193, RZ, RZ, R114 ;  /* 0x000000ffffc17224 */ /* 0x000fe200078e0072 */
[----:B------:R-:W-:Y:S01]  /*3b700*/  MOV R195, R112 ;  /* 0x0000007000c37202 */ /* 0x000fe20000000f00 */
[----:B------:R-:W-:Y:S01]  /*3b710*/  IMAD.MOV.U32 R194, RZ, RZ, R113 ;  /* 0x000000ffffc27224 */ /* 0x000fe200078e0071 */
[----:B------:R-:W-:Y:S03]  /*3b720*/  LDS R200, [R3+0x10700] ;  /* 0x0107000003c87984 */ /* 0x000fe60000000800 */
[----:B------:R-:W-:Y:S01]  /*3b730*/  IMAD.MOV.U32 R114, RZ, RZ, R136 ;  /* 0x000000ffff727224 */ /* 0x000fe200078e0088 */
[----:B------:R-:W-:Y:S01]  /*3b740*/  MOV R108, R137 ;  /* 0x00000089006c7202 */ /* 0x000fe20000000f00 */
[----:B------:R-:W-:Y:S01]  /*3b750*/  IMAD.MOV.U32 R109, RZ, RZ, R138 ;  /* 0x000000ffff6d7224 */ /* 0x000fe200078e008a */
[----:B-1----:R-:W-:Y:S01]  /*3b760*/  HMMA.1688.F32.TF32 R128, R32, R24, R236 ;  /* 0x000000182080723c */ /* 0x002fe200000810ec */
[----:B------:R-:W-:Y:S01]  /*3b770*/  IMAD.MOV.U32 R110, RZ, RZ, R139 ;  /* 0x000000ffff6e7224 */ /* 0x000fe200078e008b */
[----:B------:R-:W-:Y:S01]  /*3b780*/  MOV R192, R115 ;  /* 0x0000007300c07202 */ /* 0x000fe20000000f00 */
[----:B------:R-:W-:Y:S01]  /*3b790*/  IMAD.MOV.U32 R48, RZ, RZ, R92 ;  /* 0x000000ffff307224 */ /* 0x000fe200078e005c */
[----:B------:R-:W-:Y:S01]  /*3b7a0*/  MOV R49, R93 ;  /* 0x0000005d00317202 */ /* 0x000fe20000000f00 */
[----:B------:R-:W-:Y:S01]  /*3b7b0*/  IMAD.MOV.U32 R111, RZ, RZ, R140 ;  /* 0x000000ffff6f7224 */ /* 0x000fe200078e008c */
[----:B------:R-:W1:Y:S01]  /*3b7c0*/  LDS R103, [R0+0x12200] ;  /* 0x0122000000677984 */ /* 0x000e620000000800 */
[----:B------:R-:W-:Y:S01]  /*3b7d0*/  IMAD.MOV.U32 R236, RZ, RZ, R141 ;  /* 0x000000ffffec7224 */ /* 0x000fe200078e008d */
[----:B------:R-:W-:Y:S01]  /*3b7e0*/  MOV R237, R142 ;  /* 0x0000008e00ed7202 */ /* 0x000fe20000000f00 */
[----:B------:R-:W-:Y:S01]  /*3b7f0*/  IMAD.MOV.U32 R238, RZ, RZ, R143 ;  /* 0x000000ffffee7224 */ /* 0x000fe200078e008f */
[----:B------:R-:W-:Y:S01]  /*3b800*/  LDS R92, [R3+0x10300] ;  /* 0x01030000035c7984 */ /* 0x000fe20000000800 */
[----:B------:R-:W-:-:S02]  /*3b810*/  IMAD.MOV.U32 R50, RZ, RZ, R94 ;  /* 0x000000ffff327224 */ /* 0x000fc400078e005e */
[----:B------:R-:W-:Y:S01]  /*3b820*/  IMAD.MOV.U32 R51, RZ, RZ, R95 ;  /* 0x000000ffff337224 */ /* 0x000fe200078e005f */
[----:B------:R-:W-:Y:S04]  /*3b830*/  LDS R94, [R3+0x12300] ;  /* 0x01230000035e7984 */ /* 0x000fe80000000800 */
[----:B------:R-:W-:Y:S04]  /*3b840*/  LDS R93, [R0+0x10300] ;  /* 0x01030000005d7984 */ /* 0x000fe80000000800 */
[----:B------:R-:W2:Y:S01]  /*3b850*/  LDS R95, [R0+0x12300] ;  /* 0x01230000005f7984 */ /* 0x000ea20000000800 */
[----:B------:R-:W-:-:S02]  /*3b860*/  IMAD.MOV.U32 R198, RZ, RZ, R105 ;  /* 0x000000ffffc67224 */ /* 0x000fc400078e0069 */
[----:B------:R-:W-:Y:S01]  /*3b870*/  IMAD.MOV.U32 R199, RZ, RZ, R104 ;  /* 0x000000ffffc77224 */ /* 0x000fe200078e0068 */
[----:B------:R-:W-:Y:S01]  /*3b880*/  MOV R123, R130 ;  /* 0x00000082007b7202 */ /* 0x000fe20000000f00 */
[----:B------:R-:W-:Y:S01]  /*3b890*/  LDS R106, [R3+0x12400] ;  /* 0x01240000036a7984 */ /* 0x000fe20000000800 */
[----:B---3--:R-:W-:Y:S01]  /*3b8a0*/  HMMA.1688.F32.TF32 R136, R32, R12, R116 ;  /* 0x0000000c2088723c */ /* 0x008fe20000081074 */
[----:B------:R-:W-:Y:S02]  /*3b8b0*/  IMAD.MOV.U32 R239, RZ, RZ, R128 ;  /* 0x000000ffffef7224 */ /* 0x000fe400078e0080 */
[----:B------:R-:W-:Y:S01]  /*3b8c0*/  LDS R104, [R3+0x10400] ;  /* 0x0104000003687984 */ /* 0x000fe20000000800 */
[----:B------:R-:W-:-:S03]  /*3b8d0*/  IMAD.MOV.U32 R115, RZ, RZ, R129 ;  /* 0x000000ffff737224 */ /* 0x000fc600078e0081 */
[----:B------:R-:W-:Y:S04]  /*3b8e0*/  LDS R105, [R0+0x10400] ;  /* 0x0104000000697984 */ /* 0x000fe80000000800 */
[----:B------:R-:W3:Y:S04]  /*3b8f0*/  LDS R107, [R0+0x12400] ;  /* 0x01240000006b7984 */ /* 0x000ee80000000800 */
[----:B------:R-:W-:Y:S04]  /*3b900*/  LDS R202, [R3+0x12700] ;  /* 0x0127000003ca7984 */ /* 0x000fe80000000800 */
[----:B------:R-:W-:Y:S04]  /*3b910*/  LDS R201, [R0+0x10700] ;  /* 0x0107000000c97984 */ /* 0x000fe80000000800 */
[----:B------:R-:W4:Y:S01]  /*3b920*/  LDS R203, [R0+0x12700] ;  /* 0x0127000000cb7984 */ /* 0x000f220000000800 */
[----:B------:R-:W-:Y:S01]  /*3b930*/  MOV R118, R136 ;  /* 0x0000008800767202 */ /* 0x000fe20000000f00 */
[----:B------:R-:W-:Y:S01]  /*3b940*/  IMAD.MOV.U32 R119, RZ, RZ, R137 ;  /* 0x000000ffff777224 */ /* 0x000fe200078e0089 */
[----:B------:R-:W-:Y:S01]  /*3b950*/  MOV R113, R139 ;  /* 0x0000008b00717202 */ /* 0x000fe20000000f00 */
[----:B------:R-:W-:-:S02]  /*3b960*/  IMAD.MOV.U32 R112, RZ, RZ, R138 ;  /* 0x000000ffff707224 */ /* 0x000fc400078e008a */
[----:B------:R-:W-:Y:S01]  /*3b970*/  HMMA.1688.F32.TF32 R136, R32, R8, R232 ;  /* 0x000000082088723c */ /* 0x000fe200000810e8 */
[----:B------:R-:W2:Y:S04]  /*3b980*/  LDL.LU R232, [R1+0x160] ;  /* 0x0001600001e87983 */ /* 0x000ea80000300800 */
[----:B------:R-:W2:Y:S04]  /*3b990*/  LDL.LU R233, [R1+0x164] ;  /* 0x0001640001e97983 */ /* 0x000ea80000300800 */
[----:B------:R-:W2:Y:S04]  /*3b9a0*/  LDL.LU R234, [R1+0x168] ;  /* 0x0001680001ea7983 */ /* 0x000ea80000300800 */
[----:B------:R-:W2:Y:S11]  /*3b9b0*/  LDL.LU R235, [R1+0x16c] ;  /* 0x00016c0001eb7983 */ /* 0x000eb60000300800 */
[----:B------:R-:W-:Y:S01]  /*3b9c0*/  IMAD.MOV.U32 R121, RZ, RZ, R136 ;  /* 0x000000ffff797224 */ /* 0x000fe200078e0088 */
[----:B------:R-:W-:Y:S01]  /*3b9d0*/  MOV R116, R138 ;  /* 0x0000008a00747202 */ /* 0x000fe20000000f00 */
[----:B------:R-:W-:-:S02]  /*3b9e0*/  IMAD.MOV.U32 R122, RZ, RZ, R137 ;  /* 0x000000ffff7a7224 */ /* 0x000fc400078e0089 */
[----:B------:R-:W-:Y:S02]  /*3b9f0*/  IMAD.MOV.U32 R117, RZ, RZ, R139 ;  /* 0x000000ffff757224 */ /* 0x000fe400078e008b */
[C---:B------:R-:W-:Y:S11]  /*3ba00*/  HMMA.1688.F32.TF32 R136, R32.reuse, R4, R124 ;  /* 0x000000042088723c */ /* 0x040ff6000008107c */
[----:B------:R-:W-:Y:S11]  /*3ba10*/  @!UPT UIADD3 URZ, URZ, URZ, URZ ;  /* 0x0000003f3f3ff290 */ /* 0x000ff6000fffe03f */
[----:B------:R-:W-:Y:S02]  /*3ba20*/  @!UPT UIADD3 URZ, URZ, URZ, URZ ;  /* 0x0000003f3f3ff290 */ /* 0x000fe4000fffe03f */
[----:B------:R-:W-:Y:S01]  /*3ba30*/  IMAD.MOV.U32 R125, RZ, RZ, R136 ;  /* 0x000000ffff7d7224 */ /* 0x000fe200078e0088 */
[----:B------:R-:W-:Y:S01]  /*3ba40*/  MOV R126, R137 ;  /* 0x00000089007e7202 */ /* 0x000fe20000000f00 */
[----:B------:R-:W3:Y:S01]  /*3ba50*/  LDL.LU R136, [R1+0x150] ;  /* 0x0001500001887983 */ /* 0x000ee20000300800 */
[----:B------:R-:W-:Y:S02]  /*3ba60*/  IMAD.MOV.U32 R127, RZ, RZ, R138 ;  /* 0x000000ffff7f7224 */ /* 0x000fe400078e008a */
[----:B------:R-:W-:Y:S01]  /*3ba70*/  IMAD.MOV.U32 R120, RZ, RZ, R139 ;  /* 0x000000ffff787224 */ /* 0x000fe200078e008b */
        /* <DEDUP_REMOVED lines=22> */
[----:B------:R-:W4:Y:S01]  /*3bbe0*/  LDL.LU R183, [R1+0x10c] ;  /* 0x00010c0001b77983 */ /* 0x000f220000300800 */
[----:B------:R-:W-:Y:S03]  /*3bbf0*/  HMMA.1688.F32.TF32 R32, R32, R220, R164 ;  /* 0x000000dc2020723c */ /* 0x000fe600000810a4 */
[----:B------:R-:W4:Y:S04]  /*3bc00*/  LDL.LU R164, [R1+0xe0] ;  /* 0x0000e00001a47983 */ /* 0x000f280000300800 */
[----:B------:R-:W4:Y:S11]  /*3bc10*/  LDL.LU R165, [R1+0xe4] ;  /* 0x0000e40001a57983 */ /* 0x000f360000300800 */
[----:B------:R-:W-:Y:S06]  /*3bc20*/  @!UPT UIADD3 URZ, URZ, URZ, URZ ;  /* 0x0000003f3f3ff290 */ /* 0x000fec000fffe03f */
[----:B------:R-:W-:Y:S01]  /*3bc30*/  MOV R128, R32 ;  /* 0x0000002000807202 */ /* 0x000fe20000000f00 */
[----:B------:R-:W-:Y:S01]  /*3bc40*/  IMAD.MOV.U32 R129, RZ, RZ, R33 ;  /* 0x000000ffff817224 */ /* 0x000fe200078e0021 */
[----:B------:R-:W-:Y:S01]  /*3bc50*/  MOV R124, R35 ;  /* 0x00000023007c7202 */ /* 0x000fe20000000f00 */
[----:B------:R-:W-:Y:S02]  /*3bc60*/  IMAD.MOV.U32 R130, RZ, RZ, R34 ;  /* 0x000000ffff827224 */ /* 0x000fe400078e0022 */
[----:B------:R-:W-:Y:S02]  /*3bc70*/  IMAD.MOV.U32 R166, RZ, RZ, R252 ;  /* 0x000000ffffa67224 */ /* 0x000fe400078e00fc */
[----:B------:R-:W-:Y:S01]  /*3bc80*/  IMAD.MOV.U32 R167, RZ, RZ, R2 ;  /* 0x000000ffffa77224 */ /* 0x000fe200078e0002 */
[C---:B--2---:R-:W-:Y:S11]  /*3bc90*/  HMMA.1688.F32.TF32 R32, R244.reuse, R20, R232 ;  /* 0x00000014f420723c */ /* 0x044ff600000810e8 */
[----:B------:R-:W-:Y:S11]  /*3bca0*/  @!UPT UIADD3 URZ, URZ, URZ, URZ ;  /* 0x0000003f3f3ff290 */ /* 0x000ff6000fffe03f */
[----:B------:R-:W-:Y:S02]  /*3bcb0*/  @!UPT UIADD3 URZ, URZ, URZ, URZ ;  /* 0x0000003f3f3ff290 */ /* 0x000fe4000fffe03f */
[----:B------:R-:W-:Y:S01]  /*3bcc0*/  MOV R232, R32 ;  /* 0x0000002000e87202 */ /* 0x000fe20000000f00 */
[----:B------:R-:W-:Y:S01]  /*3bcd0*/  IMAD.MOV.U32 R233, RZ, RZ, R33 ;  /* 0x000000ffffe97224 */ /* 0x000fe200078e0021 */
[----:B------:R-:W-:Y:S01]  /*3bce0*/  MOV R235, R35 ;  /* 0x0000002300eb7202 */ /* 0x000fe20000000f00 */
[----:B------:R-:W-:Y:S02]  /*3bcf0*/  IMAD.MOV.U32 R234, RZ, RZ, R34 ;  /* 0x000000ffffea7224 */ /* 0x000fe400078e0022 */
[C---:B---3--:R-:W-:Y:S11]  /*3bd00*/  HMMA.1688.F32.TF32 R32, R244.reuse, R24, R136 ;  /* 0x00000018f420723c */ /* 0x048ff60000081088 */
[----:B------:R-:W-:Y:S11]  /*3bd10*/  @!UPT UIADD3 URZ, URZ, URZ, URZ ;  /* 0x0000003f3f3ff290 */ /* 0x000ff6000fffe03f */
[----:B------:R-:W-:Y:S02]  /*3bd20*/  @!UPT UIADD3 URZ, URZ, URZ, URZ ;  /* 0x0000003f3f3ff290 */ /* 0x000fe4000fffe03f */
[----:B------:R-:W-:Y:S01]  /*3bd30*/  IMAD.MOV.U32 R136, RZ, RZ, R32 ;  /* 0x000000ffff887224 */ /* 0x000fe200078e0020 */
[----:B------:R-:W-:Y:S01]  /*3bd40*/  MOV R138, R34 ;  /* 0x00000022008a7202 */ /* 0x000fe20000000f00 */
[----:B------:R-:W-:Y:S02]  /*3bd50*/  IMAD.MOV.U32 R137, RZ, RZ, R33 ;  /* 0x000000ffff897224 */ /* 0x000fe400078e0021 */
[----:B------:R-:W-:Y:S02]  /*3bd60*/  IMAD.MOV.U32 R139, RZ, RZ, R35 ;  /* 0x000000ffff8b7224 */ /* 0x000fe400078e0023 */
[C---:B----4-:R-:W-:Y:S11]  /*3bd70*/  HMMA.1688.F32.TF32 R32, R244.reuse, R28, R140 ;  /* 0x0000001cf420723c */ /* 0x050ff6000008108c */
[----:B------:R-:W-:Y:S11]  /*3bd80*/  @!UPT UIADD3 URZ, URZ, URZ, URZ ;  /* 0x0000003f3f3ff290 */ /* 0x000ff6000fffe03f */
[----:B------:R-:W-:Y:S02]  /*3bd90*/  @!UPT UIADD3 URZ, URZ, URZ, URZ ;  /* 0x0000003f3f3ff290 */ /* 0x000fe4000fffe03f */
[----:B------:R-:W-:Y:S01]  /*3bda0*/  IMAD.MOV.U32 R140, RZ, RZ, R32 ;  /* 0x000000ffff8c7224 */ /* 0x000fe200078e0020 */
[----:B------:R-:W-:Y:S01]  /*3bdb0*/  MOV R141, R33 ;  /* 0x00000021008d7202 */ /* 0x000fe20000000f00 */
[----:B------:R-:W-:Y:S02]  /*3bdc0*/  IMAD.MOV.U32 R142, RZ, RZ, R34 ;  /* 0x000000ffff8e7224 */ /* 0x000fe400078e0022 */
[----:B------:R-:W-:Y:S02]  /*3bdd0*/  IMAD.MOV.U32 R143, RZ, RZ, R35 ;  /* 0x000000ffff8f7224 */ /* 0x000fe400078e0023 */
[C---:B------:R-:W-:Y:S11]  /*3bde0*/  HMMA.1688.F32.TF32 R32, R244.reuse, R204, R144 ;  /* 0x000000ccf420723c */ /* 0x040ff60000081090 */
[----:B------:R-:W-:Y:S11]  /*3bdf0*/  @!UPT UIADD3 URZ, URZ, URZ, URZ ;  /* 0x0000003f3f3ff290 */ /* 0x000ff6000fffe03f */
[----:B------:R-:W-:Y:S02]  /*3be00*/  @!UPT UIADD3 URZ, URZ, URZ, URZ ;  /* 0x0000003f3f3ff290 */ /* 0x000fe4000fffe03f */
[----:B------:R-:W-:Y:S01]  /*3be10*/  MOV R144, R32 ;  /* 0x0000002000907202 */ /* 0x000fe20000000f00 */
[----:B------:R-:W-:Y:S01]  /*3be20*/  IMAD.MOV.U32 R145, RZ, RZ, R33 ;  /* 0x000000ffff917224 */ /* 0x000fe200078e0021 */
[----:B------:R-:W-:Y:S01]  /*3be30*/  MOV R147, R35 ;  /* 0x0000002300937202 */ /* 0x000fe20000000f00 */
[----:B------:R-:W-:Y:S02]  /*3be40*/  IMAD.MOV.U32 R146, RZ, RZ, R34 ;  /* 0x000000ffff927224 */ /* 0x000fe400078e0022 */
[C---:B------:R-:W-:Y:S08]  /*3be50*/  HMMA.1688.F32.TF32 R32, R244.reuse, R12, R148 ;  /* 0x0000000cf420723c */ /* 0x040ff00000081094 */
[C---:B------:R-:W-:Y:S11]  /*3be60*/  HMMA.1688.F32.TF32 R248, R244.reuse, R4, R180 ;  /* 0x00000004f4f8723c */ /* 0x040ff600000810b4 */
[----:B------:R-:W-:Y:S05]  /*3be70*/  @!UPT UIADD3 URZ, URZ, URZ, URZ ;  /* 0x0000003f3f3ff290 */ /* 0x000fea000fffe03f */
[----:B------:R-:W-:Y:S01]  /*3be80*/  IMAD.MOV.U32 R148, RZ, RZ, R32 ;  /* 0x000000ffff947224 */ /* 0x000fe200078e0020 */
[----:B------:R-:W-:Y:S01]  /*3be90*/  MOV R150, R34 ;  /* 0x0000002200967202 */ /* 0x000fe20000000f00 */
[----:B------:R-:W-:Y:S02]  /*3bea0*/  IMAD.MOV.U32 R149, RZ, RZ, R33 ;  /* 0x000000ffff957224 */ /* 0x000fe400078e0021 */
[----:B------:R-:W-:Y:S02]  /*3beb0*/  IMAD.MOV.U32 R151, RZ, RZ, R35 ;  /* 0x000000ffff977224 */ /* 0x000fe400078e0023 */
[C---:B------:R-:W-:Y:S08]  /*3bec0*/  HMMA.1688.F32.TF32 R32, R244.reuse, R8, R184 ;  /* 0x00000008f420723c */ /* 0x040ff000000810b8 */
[----:B------:R-:W-:Y:S01]  /*3bed0*/  HMMA.1688.F32.TF32 R244, R244, R220, R164 ;  /* 0x000000dcf4f4723c */ /* 0x000fe200000810a4 */
[----:B------:R-:W-:Y:S01]  /*3bee0*/  IMAD.MOV.U32 R184, RZ, RZ, R40 ;  /* 0x000000ffffb87224 */ /* 0x000fe200078e0028 */
[----:B------:R-:W-:Y:S01]  /*3bef0*/  MOV R186, R42 ;  /* 0x0000002a00ba7202 */ /* 0x000fe20000000f00 */
[----:B------:R-:W-:Y:S01]  /*3bf00*/  IMAD.MOV.U32 R185, RZ, RZ, R41 ;  /* 0x000000ffffb97224 */ /* 0x000fe200078e0029 */
[----:B------:R-:W-:Y:S01]  /*3bf10*/  MOV R180, R36 ;  /* 0x0000002400b47202 */ /* 0x000fe20000000f00 */
[----:B------:R-:W-:-:S02]  /*3bf20*/  IMAD.MOV.U32 R187, RZ, RZ, R96 ;  /* 0x000000ffffbb7224 */ /* 0x000fc400078e0060 */
[----:B------:R-:W-:Y:S01]  /*3bf30*/  IMAD.MOV.U32 R181, RZ, RZ, R37 ;  /* 0x000000ffffb57224 */ /* 0x000fe200078e0025 */
[----:B------:R-:W-:Y:S01]  /*3bf40*/  MOV R183, R39 ;  /* 0x0000002700b77202 */ /* 0x000fe20000000f00 */
[----:B------:R-:W-:Y:S01]  /*3bf50*/  IMAD.MOV.U32 R182, RZ, RZ, R38 ;  /* 0x000000ffffb67224 */ /* 0x000fe200078e0026 */
[C---:B-1----:R-:W-:Y:S01]  /*3bf60*/  HMMA.1688.F32.TF32 R52, R100.reuse, R4, R52 ;  /* 0x000000046434723c */ /* 0x042fe20000081034 */
[----:B------:R-:W-:Y:S04]  /*3bf70*/  LDS R164, [R3+0x10600] ;  /* 0x0106000003a47984 */ /* 0x000fe80000000800 */
[----:B------:R-:W-:Y:S04]  /*3bf80*/  STL.64 [R1], R32 ;  /* 0x0000002001007387 */ /* 0x000fe80000100a00 */
[----:B------:R1:W-:Y:S04]  /*3bf90*/  STL.64 [R1+0x2098], R250 ;  /* 0x002098fa01007387 */ /* 0x0003e80000100a00 */
[----:B------:R2:W-:Y:S01]  /*3bfa0*/  STL.64 [R1+0x2090], R248 ;  /* 0x002090f801007387 */ /* 0x0005e20000100a00 */
[----:B------:R-:W-:Y:S01]  /*3bfb0*/  IMAD.MOV.U32 R252, RZ, RZ, R34 ;  /* 0x000000fffffc7224 */ /* 0x000fe200078e0022 */
[----:B------:R-:W-:Y:S01]  /*3bfc0*/  MOV R2, R35 ;  /* 0x0000002300027202 */ /* 0x000fe20000000f00 */
[----:B------:R-:W-:Y:S01]  /*3bfd0*/  HMMA.1688.F32.TF32 R56, R100, R220, R56 ;  /* 0x000000dc6438723c */ /* 0x000fe20000081038 */
[----:B------:R-:W-:Y:S01]  /*3bfe0*/  LDS R166, [R3+0x12600] ;  /* 0x0126000003a67984 */ /* 0x000fe20000000800 */
[----:B-1----:R-:W-:Y:S01]  /*3bff0*/  MOV R250, R50 ;  /* 0x0000003200fa7202 */ /* 0x002fe20000000f00 */
[----:B------:R-:W-:-:S02]  /*3c000*/  IMAD.MOV.U32 R251, RZ, RZ, R51 ;  /* 0x000000fffffb7224 */ /* 0x000fc400078e0033 */
[----:B------:R-:W-:Y:S01]  /*3c010*/  LDS R165, [R0+0x10600] ;  /* 0x0106000000a57984 */ /* 0x000fe20000000800 */
[----:B--2---:R-:W-:-:S03]  /*3c020*/  IMAD.MOV.U32 R248, RZ, RZ, R48 ;  /* 0x000000fffff87224 */ /* 0x004fc600078e0030 */
[----:B------:R-:W2:Y:S01]  /*3c030*/  LDL.LU R48, [R1+0x227c] ;  /* 0x00227c0001307983 */ /* 0x000ea20000300800 */
[----:B------:R-:W-:-:S03]  /*3c040*/  IMAD.MOV.U32 R249, RZ, RZ, R49 ;  /* 0x000000fffff97224 */ /* 0x000fc600078e0031 */
[----:B------:R-:W2:Y:S04]  /*3c050*/  LDL.LU R49, [R1+0x2278] ;  /* 0x0022780001317983 */ /* 0x000ea80000300800 */
[----:B------:R-:W2:Y:S04]  /*3c060*/  LDL.LU R50, [R1+0x2274] ;  /* 0x0022740001327983 */ /* 0x000ea80000300800 */
[----:B------:R-:W2:Y:S04]  /*3c070*/  LDL.LU R51, [R1+0x2270] ;  /* 0x0022700001337983 */ /* 0x000ea80000300800 */
[----:B------:R-:W3:Y:S04]  /*3c080*/  LDL.LU R44, [R1+0x226c] ;  /* 0x00226c00012c7983 */ /* 0x000ee80000300800 */
[----:B------:R-:W3:Y:S04]  /*3c090*/  LDL.LU R45, [R1+0x2268] ;  /* 0x00226800012d7983 */ /* 0x000ee80000300800 */
[----:B------:R-:W3:Y:S04]  /*3c0a0*/  LDL.LU R46, [R1+0x2264] ;  /* 0x00226400012e7983 */ /* 0x000ee80000300800 */
[----:B------:R-:W4:Y:S04]  /*3c0b0*/  LDL.LU R240, [R1+0x2260] ;  /* 0x0022600001f07983 */ /* 0x000f280000300800 */
[----:B------:R1:W-:Y:S04]  /*3c0c0*/  STL.64 [R1+0x20a8], R246 ;  /* 0x0020a8f601007387 */ /* 0x0003e80000100a00 */
[----:B------:R1:W-:Y:S01]  /*3c0d0*/  STL.64 [R1+0x20a0], R244 ;  /* 0x0020a0f401007387 */ /* 0x0003e20000100a00 */
[----:B------:R-:W-:Y:S03]  /*3c0e0*/  HMMA.1688.F32.TF32 R60, R92, R20, R60 ;  /* 0x000000145c3c723c */ /* 0x000fe6000008103c */
[----:B------:R-:W2:Y:S01]  /*3c0f0*/  LDS R167, [R0+0x12600] ;  /* 0x0126000000a77984 */ /* 0x000ea20000000800 */
[----:B-1----:R-:W-:Y:S01]  /*3c100*/  IMAD.MOV.U32 R246, RZ, RZ, R243 ;  /* 0x000000fffff67224 */ /* 0x002fe200078e00f3 */
[----:B------:R-:W-:Y:S01]  /*3c110*/  MOV R244, R241 ;  /* 0x000000f100f47202 */ /* 0x000fe20000000f00 */
[----:B------:R-:W-:Y:S01]  /*3c120*/  IMAD.MOV.U32 R245, RZ, RZ, R242 ;  /* 0x000000fffff57224 */ /* 0x000fe200078e00f2 */
[----:B------:R-:W4:Y:S04]  /*3c130*/  LDL.LU R241, [R1+0x225c] ;  /* 0x00225c0001f17983 */ /* 0x000f280000300800 */
[----:B------:R-:W4:Y:S04]  /*3c140*/  LDL.LU R242, [R1+0x2258] ;  /* 0x0022580001f27983 */ /* 0x000f280000300800 */
[----:B------:R-:W4:Y:S01]  /*3c150*/  LDL.LU R243, [R1+0x2254] ;  /* 0x0022540001f37983 */ /* 0x000f220000300800 */
[----:B------:R-:W-:-:S03]  /*3c160*/  MOV R247, R47 ;  /* 0x0000002f00f77202 */ /* 0x000fc60000000f00 */
[----:B------:R-:W3:Y:S04]  /*3c170*/  LDL.LU R47, [R1+0x2250] ;  /* 0x00225000012f7983 */ /* 0x000ee80000300800 */
[----:B------:R-:W2:Y:S04]  /*3c180*/  LDL.LU R40, [R1+0x224c] ;  /* 0x00224c0001287983 */ /* 0x000ea80000300800 */
[----:B------:R-:W2:Y:S04]  /*3c190*/  LDL.LU R41, [R1+0x2248] ;  /* 0x0022480001297983 */ /* 0x000ea80000300800 */
[----:B------:R-:W2:Y:S04]  /*3c1a0*/  LDL.LU R42, [R1+0x2244] ;  /* 0x00224400012a7983 */ /* 0x000ea80000300800 */
[----:B------:R-:W2:Y:S01]  /*3c1b0*/  LDL.LU R96, [R1+0x2240] ;  /* 0x0022400001607983 */ /* 0x000ea20000300800 */
[----:B----4-:R-:W-:Y:S11]  /*3c1c0*/  HMMA.1688.F32.TF32 R240, R100, R20, R240 ;  /* 0x0000001464f0723c */ /* 0x010ff600000810f0 */
[----:B------:R-:W-:Y:S11]  /*3c1d0*/  @!UPT UIADD3 URZ, URZ, URZ, URZ ;  /* 0x0000003f3f3ff290 */ /* 0x000ff6000fffe03f */
[----:B------:R-:W-:Y:S01]  /*3c1e0*/  @!UPT UIADD3 URZ, URZ, URZ, URZ ;  /* 0x0000003f3f3ff290 */ /* 0x000fe2000fffe03f */
[----:B------:R1:W-:Y:S04]  /*3c1f0*/  STL.64 [R1+0x20b8], R242 ;  /* 0x0020b8f201007387 */ /* 0x0003e80000100a00 */
[----:B------:R4:W-:Y:S01]  /*3c200*/  STL.64 [R1+0x20b0], R240 ;  /* 0x0020b0f001007387 */ /* 0x0009e20000100a00 */
[----:B-1----:R-:W-:Y:S02]  /*3c210*/  IMAD.MOV.U32 R242, RZ, RZ, R99 ;  /* 0x000000fffff27224 */ /* 0x002fe400078e0063 */
[----:B----4-:R-:W-:Y:S01]  /*3c220*/  IMAD.MOV.U32 R240, RZ, RZ, R97 ;  /* 0x000000fffff07224 */ /* 0x010fe200078e0061 */
[----:B------:R-:W-:Y:S01]  /*3c230*/  MOV R241, R98 ;  /* 0x0000006200f17202 */ /* 0x000fe20000000f00 */
[----:B------:R-:W4:Y:S01]  /*3c240*/  LDL.LU R97, [R1+0x223c] ;  /* 0x00223c0001617983 */ /* 0x000f220000300800 */
[----:B------:R-:W-:-:S03]  /*3c250*/  IMAD.MOV.U32 R243, RZ, RZ, R43 ;  /* 0x000000fffff37224 */ /* 0x000fc600078e002b */
[----:B------:R-:W4:Y:S04]  /*3c260*/  LDL.LU R98, [R1+0x2238] ;  /* 0x0022380001627983 */ /* 0x000f280000300800 */
[----:B------:R-:W4:Y:S04]  /*3c270*/  LDL.LU R99, [R1+0x2234] ;  /* 0x0022340001637983 */ /* 0x000f280000300800 */
[----:B------:R-:W4:Y:S04]  /*3c280*/  LDL.LU R43, [R1+0x2230] ;  /* 0x00223000012b7983 */ /* 0x000f280000300800 */
[----:B------:R-:W4:Y:S04]  /*3c290*/  LDL.LU R36, [R1+0x222c] ;  /* 0x00222c0001247983 */ /* 0x000f280000300800 */
[----:B------:R-:W4:Y:S04]  /*3c2a0*/  LDL.LU R37, [R1+0x2228] ;  /* 0x0022280001257983 */ /* 0x000f280000300800 */
[----:B------:R-:W4:Y:S04]  /*3c2b0*/  LDL.LU R38, [R1+0x2224] ;  /* 0x0022240001267983 */ /* 0x000f280000300800 */
[----:B------:R-:W4:Y:S01]  /*3c2c0*/  LDL.LU R39, [R1+0x2220] ;  /* 0x0022200001277983 */ /* 0x000f220000300800 */
[C---:B---3--:R-:W-:Y:S08]  /*3c2d0*/  HMMA.1688.F32.TF32 R44, R100.reuse, R12, R44 ;  /* 0x0000000c642c723c */ /* 0x048ff0000008102c */
[----:B--2---:R-:W-:Y:S08]  /*3c2e0*/  HMMA.1688.F32.TF32 R48, R100, R8, R48 ;  /* 0x000000086430723c */ /* 0x004ff00000081030 */
[C---:B------:R-:W-:Y:S08]  /*3c2f0*/  HMMA.1688.F32.TF32 R64, R92.reuse, R24, R64 ;  /* 0x000000185c40723c */ /* 0x040ff00000081040 */
[C---:B------:R-:W-:Y:S08]  /*3c300*/  HMMA.1688.F32.TF32 R68, R92.reuse, R28, R68 ;  /* 0x0000001c5c44723c */ /* 0x040ff00000081044 */
[C---:B------:R-:W-:Y:S08]  /*3c310*/  HMMA.1688.F32.TF32 R72, R92.reuse, R204, R72 ;  /* 0x000000cc5c48723c */ /* 0x040ff00000081048 */
[C---:B------:R-:W-:Y:S08]  /*3c320*/  HMMA.1688.F32.TF32 R76, R92.reuse, R12, R76 ;  /* 0x0000000c5c4c723c */ /* 0x040ff0000008104c */
[C---:B------:R-:W-:Y:S08]  /*3c330*/  HMMA.1688.F32.TF32 R80, R92.reuse, R8, R80 ;  /* 0x000000085c50723c */ /* 0x040ff00000081050 */
[C---:B------:R-:W-:Y:S08]  /*3c340*/  HMMA.1688.F32.TF32 R84, R92.reuse, R4, R84 ;  /* 0x000000045c54723c */ /* 0x040ff00000081054 */
[----:B------:R-:W-:Y:S08]  /*3c350*/  HMMA.1688.F32.TF32 R88, R92, R220, R88 ;  /* 0x000000dc5c58723c */ /* 0x000ff00000081058 */
[C---:B------:R-:W-:Y:S08]  /*3c360*/  HMMA.1688.F32.TF32 R196, R104.reuse, R20, R196 ;  /* 0x0000001468c4723c */ /* 0x040ff000000810c4 */
[C---:B------:R-:W-:Y:S08]  /*3c370*/  HMMA.1688.F32.TF32 R180, R104.reuse, R28, R180 ;  /* 0x0000001c68b4723c */ /* 0x040ff000000810b4 */
[C---:B------:R-:W-:Y:S08]  /*3c380*/  HMMA.1688.F32.TF32 R184, R104.reuse, R12, R184 ;  /* 0x0000000c68b8723c */ /* 0x040ff000000810b8 */
[----:B------:R-:W-:Y:S08]  /*3c390*/  HMMA.1688.F32.TF32 R188, R104, R4, R188 ;  /* 0x0000000468bc723c */ /* 0x000ff000000810bc */
[C---:B----4-:R-:W-:Y:S08]  /*3c3a0*/  HMMA.1688.F32.TF32 R32, R100.reuse, R24, R96 ;  /* 0x000000186420723c */ /* 0x050ff00000081060 */
[C---:B------:R-:W-:Y:S08]  /*3c3b0*/  HMMA.1688.F32.TF32 R40, R100.reuse, R204, R40 ;  /* 0x000000cc6428723c */ /* 0x040ff00000081028 */
[----:B------:R-:W-:Y:S07]  /*3c3c0*/  HMMA.1688.F32.TF32 R36, R100, R28, R36 ;  /* 0x0000001c6424723c */ /* 0x000fee0000081024 */
[----:B------:R1:W-:Y:S04]  /*3c3d0*/  STL.64 [R1+0x20c8], R34 ;  /* 0x0020c82201007387 */ /* 0x0003e80000100a00 */
[----:B------:R2:W-:Y:S01]  /*3c3e0*/  STL.64 [R1+0x20c0], R32 ;  /* 0x0020c02001007387 */ /* 0x0005e20000100a00 */
[----:B------:R-:W-:Y:S01]  /*3c3f0*/  IMAD.MOV.U32 R96, RZ, RZ, R135 ;  /* 0x000000ffff607224 */ /* 0x000fe200078e0087 */
[----:B------:R-:W-:Y:S01]  /*3c400*/  MOV R98, R133 ;  /* 0x0000008500627202 */ /* 0x000fe20000000f00 */
[----:B------:R-:W-:-:S02]  /*3c410*/  IMAD.MOV.U32 R97, RZ, RZ, R134 ;  /* 0x000000ffff617224 */ /* 0x000fc400078e0086 */
[----:B------:R-:W-:Y:S01]  /*3c420*/  IMAD.MOV.U32 R99, RZ, RZ, R132 ;  /* 0x000000ffff637224 */ /* 0x000fe200078e0084 */
[C---:B------:R-:W-:Y:S01]  /*3c430*/  HMMA.1688.F32.TF32 R100, R104.reuse, R8, R244 ;  /* 0x000000086864723c */ /* 0x040fe200000810f4 */
[----:B------:R-:W-:Y:S01]  /*3c440*/  LDS R132, [R3+0x10500] ;  /* 0x0105000003847984 */ /* 0x000fe20000000800 */
[----:B-1----:R-:W-:Y:S01]  /*3c450*/  IMAD.MOV.U32 R34, RZ, RZ, R138 ;  /* 0x000000ffff227224 */ /* 0x002fe200078e008a */
[----:B------:R-:W-:Y:S02]  /*3c460*/  MOV R35, R139 ;  /* 0x0000008b00237202 */ /* 0x000fe40000000f00 */
[----:B------:R-:W-:Y:S04]  /*3c470*/  LDS R134, [R3+0x12500] ;  /* 0x0125000003867984 */ /* 0x000fe80000000800 */
[----:B------:R-:W-:Y:S04]  /*3c480*/  STL.64 [R1+0x20d8], R38 ;  /* 0x0020d82601007387 */ /* 0x000fe80000100a00 */
[----:B------:R1:W-:Y:S04]  /*3c490*/  STL.64 [R1+0x20d0], R36 ;  /* 0x0020d02401007387 */ /* 0x0003e80000100a00 */
[----:B------:R-:W-:Y:S04]  /*3c4a0*/  STL.64 [R1+0x20e8], R42 ;  /* 0x0020e82a01007387 */ /* 0x000fe80000100a00 */
[----:B------:R-:W-:Y:S04]  /*3c4b0*/  STL.64 [R1+0x20e0], R40 ;  /* 0x0020e02801007387 */ /* 0x000fe80000100a00 */
[----:B------:R-:W-:Y:S04]  /*3c4c0*/  STL.64 [R1+0x20f8], R46 ;  /* 0x0020f82e01007387 */ /* 0x000fe80000100a00 */
[----:B------:R-:W-:Y:S04]  /*3c4d0*/  STL.64 [R1+0x20f0], R44 ;  /* 0x0020f02c01007387 */ /* 0x000fe80000100a00 */
[----:B------:R-:W-:Y:S04]  /*3c4e0*/  STL.64 [R1+0x2108], R50 ;  /* 0x0021083201007387 */ /* 0x000fe80000100a00 */
[----:B------:R-:W-:Y:S04]  /*3c4f0*/  STL.64 [R1+0x2100], R48 ;  /* 0x0021003001007387 */ /* 0x000fe80000100a00 */
[----:B------:R-:W-:Y:S04]  /*3c500*/  STL.64 [R1+0x2118], R54 ;  /* 0x0021183601007387 */ /* 0x000fe80000100a00 */
[----:B------:R-:W-:Y:S04]  /*3c510*/  STL.64 [R1+0x2110], R52 ;  /* 0x0021103401007387 */ /* 0x000fe80000100a00 */
[----:B------:R-:W-:Y:S01]  /*3c520*/  STL.64 [R1+0x2128], R58 ;  /* 0x0021283a01007387 */ /* 0x000fe20000100a00 */
[C---:B------:R-:W-:Y:S03]  /*3c530*/  HMMA.1688.F32.TF32 R92, R104.reuse, R24, R96 ;  /* 0x00000018685c723c */ /* 0x040fe60000081060 */
[----:B------:R-:W-:Y:S04]  /*3c540*/  STL.64 [R1+0x2120], R56 ;  /* 0x0021203801007387 */ /* 0x000fe80000100a00 */
[----:B------:R-:W-:Y:S01]  /*3c550*/  STL.64 [R1+0x2138], R62 ;  /* 0x0021383e01007387 */ /* 0x000fe20000100a00 */
[C---:B------:R-:W-:Y:S03]  /*3c560*/  HMMA.1688.F32.TF32 R96, R104.reuse, R204, R240 ;  /* 0x000000cc6860723c */ /* 0x040fe600000810f0 */
[----:B------:R-:W-:Y:S04]  /*3c570*/  STL.64 [R1+0x2130], R60 ;  /* 0x0021303c01007387 */ /* 0x000fe80000100a00 */
[----:B------:R-:W-:Y:S01]  /*3c580*/  STL.64 [R1+0x2148], R66 ;  /* 0x0021484201007387 */ /* 0x000fe20000100a00 */
[----:B------:R-:W-:Y:S03]  /*3c590*/  HMMA.1688.F32.TF32 R104, R104, R220, R248 ;  /* 0x000000dc6868723c */ /* 0x000fe600000810f8 */
[----:B------:R-:W-:Y:S04]  /*3c5a0*/  STL.64 [R1+0x2140], R64 ;  /* 0x0021404001007387 */ /* 0x000fe80000100a00 */
[----:B------:R-:W-:Y:S01]  /*3c5b0*/  STL.64 [R1+0x2158], R70 ;  /* 0x0021584601007387 */ /* 0x000fe20000100a00 */
[----:B------:R-:W-:Y:S01]  /*3c5c0*/  MOV R248, R148 ;  /* 0x0000009400f87202 */ /* 0x000fe20000000f00 */
[----:B------:R-:W-:-:S02]  /*3c5d0*/  IMAD.MOV.U32 R249, RZ, RZ, R149 ;  /* 0x000000fffff97224 */ /* 0x000fc400078e0095 */
[----:B------:R3:W-:Y:S01]  /*3c5e0*/  STL.64 [R1+0x2150], R68 ;  /* 0x0021504401007387 */ /* 0x0007e20000100a00 */
[----:B------:R-:W-:Y:S01]  /*3c5f0*/  IMAD.MOV.U32 R250, RZ, RZ, R150 ;  /* 0x000000fffffa7224 */ /* 0x000fe200078e0096 */
[----:B------:R-:W-:Y:S02]  /*3c600*/  MOV R251, R151 ;  /* 0x0000009700fb7202 */ /* 0x000fe40000000f00 */
[----:B------:R-:W4:Y:S01]  /*3c610*/  LDL.LU R148, [R1+0x221c] ;  /* 0x00221c0001947983 */ /* 0x000f220000300800 */
[----:B------:R-:W-:-:S03]  /*3c620*/  IMAD.MOV.U32 R244, RZ, RZ, R144 ;  /* 0x000000fffff47224 */ /* 0x000fc600078e0090 */
[----:B------:R-:W4:Y:S01]  /*3c630*/  LDL.LU R149, [R1+0x2218] ;  /* 0x0022180001957983 */ /* 0x000f220000300800 */
[----:B------:R-:W-:-:S03]  /*3c640*/  IMAD.MOV.U32 R245, RZ, RZ, R145 ;  /* 0x000000fffff57224 */ /* 0x000fc600078e0091 */
[----:B------:R-:W4:Y:S01]  /*3c650*/  LDL.LU R150, [R1+0x2214] ;  /* 0x0022140001967983 */ /* 0x000f220000300800 */
[----:B------:R-:W-:-:S03]  /*3c660*/  MOV R246, R146 ;  /* 0x0000009200f67202 */ /* 0x000fc60000000f00 */
        /* <DEDUP_REMOVED lines=11> */
[----:B--2---:R-:W-:-:S03]  /*3c720*/  MOV R32, R136 ;  /* 0x0000008800207202 */ /* 0x004fc60000000f00 */
[----:B------:R-:W2:Y:S01]  /*3c730*/  LDL.LU R141, [R1+0x21f8] ;  /* 0x0021f800018d7983 */ /* 0x000ea20000300800 */
[----:B------:R-:W-:-:S03]  /*3c740*/  IMAD.MOV.U32 R33, RZ, RZ, R137 ;  /* 0x000000ffff217224 */ /* 0x000fc600078e0089 */
[----:B------:R-:W2:Y:S04]  /*3c750*/  LDL.LU R142, [R1+0x21f4] ;  /* 0x0021f400018e7983 */ /* 0x000ea80000300800 */
[----:B------:R-:W2:Y:S04]  /*3c760*/  LDL.LU R143, [R1+0x21f0] ;  /* 0x0021f000018f7983 */ /* 0x000ea80000300800 */
[----:B------:R-:W2:Y:S04]  /*3c770*/  LDL.LU R136, [R1+0x21ec] ;  /* 0x0021ec0001887983 */ /* 0x000ea80000300800 */
[----:B------:R-:W2:Y:S04]  /*3c780*/  LDL.LU R137, [R1+0x21e8] ;  /* 0x0021e80001897983 */ /* 0x000ea80000300800 */
[----:B------:R-:W2:Y:S04]  /*3c790*/  LDL.LU R138, [R1+0x21e4] ;  /* 0x0021e400018a7983 */ /* 0x000ea80000300800 */
[----:B------:R-:W2:Y:S01]  /*3c7a0*/  LDL.LU R139, [R1+0x21e0] ;  /* 0x0021e000018b7983 */ /* 0x000ea20000300800 */
        /* <DEDUP_REMOVED lines=12> */
[----:B-1----:R-:W-:Y:S01]  /*3c870*/  IMAD.MOV.U32 R36, RZ, RZ, R232 ;  /* 0x000000ffff247224 */ /* 0x002fe200078e00e8 */
[----:B------:R-:W-:Y:S01]  /*3c880*/  MOV R38, R234 ;  /* 0x000000ea00267202 */ /* 0x000fe20000000f00 */
[----:B------:R-:W-:Y:S01]  /*3c890*/  IMAD.MOV.U32 R37, RZ, RZ, R233 ;  /* 0x000000ffff257224 */ /* 0x000fe200078e00e9 */
[----:B------:R-:W2:Y:S01]  /*3c8a0*/  LDL.LU R232, [R1+0x21dc] ;  /* 0x0021dc0001e87983 */ /* 0x000ea20000300800 */
[C---:B------:R-:W-:Y:S01]  /*3c8b0*/  HMMA.1688.F32.TF32 R152, R164.reuse, R12, R152 ;  /* 0x0000000ca498723c */ /* 0x040fe20000081098 */
[----:B------:R-:W-:Y:S01]  /*3c8c0*/  IMAD.MOV.U32 R39, RZ, RZ, R235 ;  /* 0x000000ffff277224 */ /* 0x000fe200078e00eb */
[----:B---3--:R-:W-:Y:S01]  /*3c8d0*/  MOV R68, R195 ;  /* 0x000000c300447202 */ /* 0x008fe20000000f00 */
[----:B------:R-:W3:Y:S01]  /*3c8e0*/  LDL.LU R233, [R1+0x21d8] ;  /* 0x0021d80001e97983 */ /* 0x000ee20000300800 */
[----:B------:R-:W-:Y:S01]  /*3c8f0*/  IMAD.MOV.U32 R69, RZ, RZ, R194 ;  /* 0x000000ffff457224 */ /* 0x000fe200078e00c2 */
[----:B------:R-:W-:Y:S01]  /*3c900*/  MOV R71, R192 ;  /* 0x000000c000477202 */ /* 0x000fe20000000f00 */
[----:B------:R-:W-:Y:S01]  /*3c910*/  IMAD.MOV.U32 R70, RZ, RZ, R193 ;  /* 0x000000ffff467224 */ /* 0x000fe200078e00c1 */
[----:B------:R-:W3:Y:S01]  /*3c920*/  LDL.LU R234, [R1+0x21d4] ;  /* 0x0021d40001ea7983 */ /* 0x000ee20000300800 */
[----:B------:R-:W-:Y:S01]  /*3c930*/  HMMA.1688.F32.TF32 R156, R164, R8, R156 ;  /* 0x00000008a49c723c */ /* 0x000fe2000008109c */
[----:B------:R-:W-:Y:S01]  /*3c940*/  IMAD.MOV.U32 R40, RZ, RZ, R128 ;  /* 0x000000ffff287224 */ /* 0x000fe200078e0080 */
[----:B------:R-:W-:Y:S01]  /*3c950*/  MOV R41, R129 ;  /* 0x0000008100297202 */ /* 0x000fe20000000f00 */
[----:B------:R-:W3:Y:S01]  /*3c960*/  LDL.LU R235, [R1+0x21d0] ;  /* 0x0021d00001eb7983 */ /* 0x000ee20000300800 */
[----:B------:R-:W-:-:S04]  /*3c970*/  IMAD.MOV.U32 R42, RZ, RZ, R130 ;  /* 0x000000ffff2a7224 */ /* 0x000fc800078e0082 */
[----:B------:R-:W-:Y:S01]  /*3c980*/  HMMA.1688.F32.TF32 R160, R164, R4, R160 ;  /* 0x00000004a4a0723c */ /* 0x000fe200000810a0 */
[----:B------:R-:W3:Y:S01]  /*3c990*/  LDL.LU R128, [R1+0x21cc] ;  /* 0x0021cc0001807983 */ /* 0x000ee20000300800 */
[----:B------:R-:W-:Y:S01]  /*3c9a0*/  IMAD.MOV.U32 R43, RZ, RZ, R124 ;  /* 0x000000ffff2b7224 */ /* 0x000fe200078e007c */
[----:B------:R-:W-:Y:S01]  /*3c9b0*/  MOV R65, R115 ;  /* 0x0000007300417202 */ /* 0x000fe20000000f00 */
[----:B------:R-:W-:Y:S01]  /*3c9c0*/  IMAD.MOV.U32 R64, RZ, RZ, R239 ;  /* 0x000000ffff407224 */ /* 0x000fe200078e00ef */
[----:B------:R-:W3:Y:S01]  /*3c9d0*/  LDL.LU R129, [R1+0x21c8] ;  /* 0x0021c80001817983 */ /* 0x000ee20000300800 */
[----:B------:R-:W-:Y:S01]  /*3c9e0*/  IMAD.MOV.U32 R66, RZ, RZ, R123 ;  /* 0x000000ffff427224 */ /* 0x000fe200078e007b */
[----:B------:R-:W-:Y:S01]  /*3c9f0*/  MOV R44, R125 ;  /* 0x0000007d002c7202 */ /* 0x000fe20000000f00 */
[----:B------:R-:W-:Y:S01]  /*3ca00*/  IMAD.MOV.U32 R67, RZ, RZ, R131 ;  /* 0x000000ffff437224 */ /* 0x000fe200078e0083 */
[----:B------:R-:W3:Y:S01]  /*3ca10*/  LDL.LU R130, [R1+0x21c4] ;  /* 0x0021c40001827983 */ /* 0x000ee20000300800 */
[----:B------:R-:W-:-:S03]  /*3ca20*/  IMAD.MOV.U32 R45, RZ, RZ, R126 ;  /* 0x000000ffff2d7224 */ /* 0x000fc600078e007e */
[----:B------:R-:W3:Y:S01]  /*3ca30*/  LDL.LU R124, [R1+0x21c0] ;  /* 0x0021c000017c7983 */ /* 0x000ee20000300800 */
[----:B------:R-:W-:Y:S01]  /*3ca40*/  IMAD.MOV.U32 R46, RZ, RZ, R127 ;  /* 0x000000ffff2e7224 */ /* 0x000fe200078e007f */
[----:B------:R-:W-:Y:S02]  /*3ca50*/  MOV R47, R120 ;  /* 0x00000078002f7202 */ /* 0x000fe40000000f00 */
[----:B------:R-:W3:Y:S01]  /*3ca60*/  LDL.LU R125, [R1+0x21bc] ;  /* 0x0021bc00017d7983 */ /* 0x000ee20000300800 */
[----:B------:R-:W-:Y:S01]  /*3ca70*/  IMAD.MOV.U32 R60, RZ, RZ, R111 ;  /* 0x000000ffff3c7224 */ /* 0x000fe200078e006f */
[----:B------:R-:W-:Y:S01]  /*3ca80*/  HMMA.1688.F32.TF32 R68, R200, R22, R68 ;  /* 0x00000016c844723c */ /* 0x000fe20000081044 */
[----:B------:R-:W-:Y:S01]  /*3ca90*/  IMAD.MOV.U32 R61, RZ, RZ, R236 ;  /* 0x000000ffff3d7224 */ /* 0x000fe200078e00ec */
[----:B------:R-:W3:Y:S01]  /*3caa0*/  LDL.LU R126, [R1+0x21b8] ;  /* 0x0021b800017e7983 */ /* 0x000ee20000300800 */
[----:B------:R-:W-:Y:S01]  /*3cab0*/  MOV R62, R237 ;  /* 0x000000ed003e7202 */ /* 0x000fe20000000f00 */
[----:B------:R-:W-:-:S02]  /*3cac0*/  IMAD.MOV.U32 R63, RZ, RZ, R238 ;  /* 0x000000ffff3f7224 */ /* 0x000fc400078e00ee */
[----:B------:R-:W3:Y:S01]  /*3cad0*/  LDL.LU R127, [R1+0x21b4] ;  /* 0x0021b400017f7983 */ /* 0x000ee20000300800 */
[----:B------:R-:W-:Y:S01]  /*3cae0*/  IMAD.MOV.U32 R48, RZ, RZ, R121 ;  /* 0x000000ffff307224 */ /* 0x000fe200078e0079 */
[----:B------:R-:W-:Y:S01]  /*3caf0*/  MOV R50, R116 ;  /* 0x0000007400327202 */ /* 0x000fe20000000f00 */
[----:B------:R-:W-:Y:S01]  /*3cb00*/  IMAD.MOV.U32 R49, RZ, RZ, R122 ;  /* 0x000000ffff317224 */ /* 0x000fe200078e007a */
[----:B------:R-:W3:Y:S01]  /*3cb10*/  LDL.LU R120, [R1+0x21b0] ;  /* 0x0021b00001787983 */ /* 0x000ee20000300800 */
[C---:B------:R-:W-:Y:S01]  /*3cb20*/  HMMA.1688.F32.TF32 R64, R200.reuse, R26, R64 ;  /* 0x0000001ac840723c */ /* 0x040fe20000081040 */
[----:B------:R-:W-:Y:S02]  /*3cb30*/  IMAD.MOV.U32 R51, RZ, RZ, R117 ;  /* 0x000000ffff337224 */ /* 0x000fe400078e0075 */
[----:B------:R-:W3:Y:S01]  /*3cb40*/  LDL.LU R121, [R1+0x21ac] ;  /* 0x0021ac0001797983 */ /* 0x000ee20000300800 */
[----:B------:R-:W-:Y:S01]  /*3cb50*/  MOV R56, R114 ;  /* 0x0000007200387202 */ /* 0x000fe20000000f00 */
[----:B------:R-:W-:Y:S01]  /*3cb60*/  IMAD.MOV.U32 R57, RZ, RZ, R108 ;  /* 0x000000ffff397224 */ /* 0x000fe200078e006c */
[----:B------:R-:W-:Y:S01]  /*3cb70*/  MOV R59, R110 ;  /* 0x0000006e003b7202 */ /* 0x000fe20000000f00 */
[----:B------:R-:W3:Y:S01]  /*3cb80*/  LDL.LU R122, [R1+0x21a8] ;  /* 0x0021a800017a7983 */ /* 0x000ee20000300800 */
[----:B------:R-:W-:Y:S01]  /*3cb90*/  IMAD.MOV.U32 R58, RZ, RZ, R109 ;  /* 0x000000ffff3a7224 */ /* 0x000fe200078e006d */
[----:B------:R-:W-:Y:S01]  /*3cba0*/  MOV R53, R119 ;  /* 0x0000007700357202 */ /* 0x000fe20000000f00 */
[----:B------:R-:W-:Y:S01]  /*3cbb0*/  IMAD.MOV.U32 R52, RZ, RZ, R118 ;  /* 0x000000ffff347224 */ /* 0x000fe200078e0076 */
[----:B------:R-:W3:Y:S01]  /*3cbc0*/  LDL.LU R116, [R1+0x21a4] ;  /* 0x0021a40001747983 */ /* 0x000ee20000300800 */
[----:B------:R-:W-:Y:S01]  /*3cbd0*/  IMAD.MOV.U32 R54, RZ, RZ, R112 ;  /* 0x000000ffff367224 */ /* 0x000fe200078e0070 */
[----:B------:R-:W-:Y:S02]  /*3cbe0*/  HMMA.1688.F32.TF32 R60, R200, R30, R60 ;  /* 0x0000001ec83c723c */ /* 0x000fe4000008103c */
[----:B------:R-:W3:Y:S01]  /*3cbf0*/  LDL.LU R117, [R1+0x21a0] ;  /* 0x0021a00001757983 */ /* 0x000ee20000300800 */
[----:B------:R-:W-:-:S03]  /*3cc00*/  IMAD.MOV.U32 R55, RZ, RZ, R113 ;  /* 0x000000ffff377224 */ /* 0x000fc600078e0071 */
[----:B------:R-:W3:Y:S04]  /*3cc10*/  LDL.LU R118, [R1+0x219c] ;  /* 0x00219c0001767983 */ /* 0x000ee80000300800 */
[----:B------:R-:W3:Y:S01]  /*3cc20*/  LDL.LU R119, [R1+0x2198] ;  /* 0x0021980001777983 */ /* 0x000ee20000300800 */
[C---:B------:R-:W-:Y:S03]  /*3cc30*/  HMMA.1688.F32.TF32 R56, R200.reuse, R206, R56 ;  /* 0x000000cec838723c */ /* 0x040fe60000081038 */
        /* <DEDUP_REMOVED lines=17> */
[----:B------:R-:W-:Y:S04]  /*3cd50*/  STL.64 [R1+0x320], R68 ;  /* 0x0003204401007387 */ /* 0x000fe80000100a00 */
[----:B------:R1:W-:Y:S01]  /*3cd60*/  STL.64 [R1+0x328], R70 ;  /* 0x0003284601007387 */ /* 0x0003e20000100a00 */
[----:B------:R-:W-:Y:S03]  /*3cd70*/  HMMA.1688.F32.TF32 R200, R200, R222, R40 ;  /* 0x000000dec8c8723c */ /* 0x000fe60000081028 */
[----:B------:R-:W-:Y:S04]  /*3cd80*/  LDS R133, [R0+0x10500] ;  /* 0x0105000000857984 */ /* 0x000fe80000000800 */
[----:B------:R-:W-:Y:S04]  /*3cd90*/  LDS R135, [R0+0x12500] ;  /* 0x0125000000877984 */ /* 0x000fe80000000800 */
[----:B-1----:R-:W3:Y:S04]  /*3cda0*/  LDL.LU.64 R70, [R1+0x2158] ;  /* 0x0021580001467983 */ /* 0x002ee80000300a00 */
[----:B------:R-:W3:Y:S01]  /*3cdb0*/  LDL.LU.64 R68, [R1+0x2150] ;  /* 0x0021500001447983 */ /* 0x000ee20000300a00 */
[C---:B----4-:R-:W-:Y:S08]  /*3cdc0*/  HMMA.1688.F32.TF32 R148, R164.reuse, R204, R148 ;  /* 0x000000cca494723c */ /* 0x050ff00000081094 */
[C---:B------:R-:W-:Y:S08]  /*3cdd0*/  HMMA.1688.F32.TF32 R144, R164.reuse, R28, R144 ;  /* 0x0000001ca490723c */ /* 0x040ff00000081090 */
[C---:B--2---:R-:W-:Y:S08]  /*3cde0*/  HMMA.1688.F32.TF32 R140, R164.reuse, R24, R140 ;  /* 0x00000018a48c723c */ /* 0x044ff0000008108c */
[C---:B------:R-:W-:Y:S08]  /*3cdf0*/  HMMA.1688.F32.TF32 R136, R164.reuse, R20, R136 ;  /* 0x00000014a488723c */ /* 0x040ff00000081088 */
[----:B------:R-:W-:Y:S01]  /*3ce00*/  HMMA.1688.F32.TF32 R164, R164, R220, R228 ;  /* 0x000000dca4a4723c */ /* 0x000fe200000810e4 */
[----:B------:R-:W-:Y:S04]  /*3ce10*/  LDS R228, [R3+0x14100] ;  /* 0x0141000003e47984 */ /* 0x000fe80000000800 */
[----:B------:R-:W-:Y:S04]  /*3ce20*/  LDS R230, [R3+0x16100] ;  /* 0x0161000003e67984 */ /* 0x000fe80000000800 */
[----:B------:R-:W-:Y:S04]  /*3ce30*/  LDS R229, [R0+0x14100] ;  /* 0x0141000000e57984 */ /* 0x000fe80000000800 */
[----:B------:R-:W1:Y:S04]  /*3ce40*/  LDS R231, [R0+0x16100] ;  /* 0x0161000000e77984 */ /* 0x000e680000000800 */
[----:B------:R-:W-:Y:S04]  /*3ce50*/  STL.64 [R1+0x310], R64 ;  /* 0x0003104001007387 */ /* 0x000fe80000100a00 */
[----:B------:R2:W-:Y:S04]  /*3ce60*/  STL.64 [R1+0x318], R66 ;  /* 0x0003184201007387 */ /* 0x0005e80000100a00 */
[----:B--2---:R-:W2:Y:S04]  /*3ce70*/  LDL.LU.64 R66, [R1+0x2148] ;  /* 0x0021480001427983 */ /* 0x004ea80000300a00 */
[----:B------:R-:W2:Y:S04]  /*3ce80*/  LDL.LU.64 R64, [R1+0x2140] ;  /* 0x0021400001407983 */ /* 0x000ea80000300a00 */
[----:B------:R-:W-:Y:S04]  /*3ce90*/  STL.64 [R1+0x300], R60 ;  /* 0x0003003c01007387 */ /* 0x000fe80000100a00 */
[----:B------:R4:W-:Y:S01]  /*3cea0*/  STL.64 [R1+0x308], R62 ;  /* 0x0003083e01007387 */ /* 0x0009e20000100a00 */
[C---:B-1----:R-:W-:Y:S03]  /*3ceb0*/  HMMA.1688.F32.TF32 R36, R228.reuse, R22, R36 ;  /* 0x00000016e424723c */ /* 0x042fe60000081024 */
[----:B----4-:R-:W4:Y:S04]  /*3cec0*/  LDL.LU.64 R62, [R1+0x2138] ;  /* 0x00213800013e7983 */ /* 0x010f280000300a00 */
[----:B------:R-:W4:Y:S01]  /*3ced0*/  LDL.LU.64 R60, [R1+0x2130] ;  /* 0x00213000013c7983 */ /* 0x000f220000300a00 */
[C---:B------:R-:W-:Y:S03]  /*3cee0*/  HMMA.1688.F32.TF32 R32, R228.reuse, R26, R32 ;  /* 0x0000001ae420723c */ /* 0x040fe60000081020 */
[----:B------:R-:W-:Y:S04]  /*3cef0*/  STL.64 [R1+0x2f0], R56 ;  /* 0x0002f03801007387 */ /* 0x000fe80000100a00 */
[----:B------:R1:W-:Y:S01]  /*3cf00*/  STL.64 [R1+0x2f8], R58 ;  /* 0x0002f83a01007387 */ /* 0x0003e20000100a00 */
[C---:B------:R-:W-:Y:S03]  /*3cf10*/  HMMA.1688.F32.TF32 R240, R228.reuse, R30, R240 ;  /* 0x0000001ee4f0723c */ /* 0x040fe600000810f0 */
[----:B-1----:R-:W2:Y:S04]  /*3cf20*/  LDL.LU.64 R58, [R1+0x2128] ;  /* 0x00212800013a7983 */ /* 0x002ea80000300a00 */
[----:B------:R-:W2:Y:S04]  /*3cf30*/  LDL.LU.64 R56, [R1+0x2120] ;  /* 0x0021200001387983 */ /* 0x000ea80000300a00 */
[----:B------:R-:W-:Y:S04]  /*3cf40*/  STL.64 [R1+0x2e0], R52 ;  /* 0x0002e03401007387 */ /* 0x000fe80000100a00 */
[----:B------:R1:W-:Y:S01]  /*3cf50*/  STL.64 [R1+0x2e8], R54 ;  /* 0x0002e83601007387 */ /* 0x0003e20000100a00 */
[C---:B------:R-:W-:Y:S03]  /*3cf60*/  HMMA.1688.F32.TF32 R244, R228.reuse, R206, R244 ;  /* 0x000000cee4f4723c */ /* 0x040fe600000810f4 */
[----:B-1----:R-:W2:Y:S04]  /*3cf70*/  LDL.LU.64 R54, [R1+0x2118] ;  /* 0x0021180001367983 */ /* 0x002ea80000300a00 */
[----:B------:R-:W2:Y:S04]  /*3cf80*/  LDL.LU.64 R52, [R1+0x2110] ;  /* 0x0021100001347983 */ /* 0x000ea80000300a00 */
[----:B------:R-:W-:Y:S04]  /*3cf90*/  STL.64 [R1+0x2d0], R48 ;  /* 0x0002d03001007387 */ /* 0x000fe80000100a00 */
[----:B------:R1:W-:Y:S01]  /*3cfa0*/  STL.64 [R1+0x2d8], R50 ;  /* 0x0002d83201007387 */ /* 0x0003e20000100a00 */
[----:B------:R-:W-:Y:S03]  /*3cfb0*/  HMMA.1688.F32.TF32 R248, R228, R14, R248 ;  /* 0x0000000ee4f8723c */ /* 0x000fe600000810f8 */
[----:B-1----:R-:W2:Y:S04]  /*3cfc0*/  LDL.LU.64 R50, [R1+0x2108] ;  /* 0x0021080001327983 */ /* 0x002ea80000300a00 */
[----:B------:R-:W2:Y:S04]  /*3cfd0*/  LDL.LU.64 R48, [R1+0x2100] ;  /* 0x0021000001307983 */ /* 0x000ea80000300a00 */
[----:B------:R-:W-:Y:S04]  /*3cfe0*/  STL.64 [R1+0x2c0], R44 ;  /* 0x0002c02c01007387 */ /* 0x000fe80000100a00 */
[----:B------:R1:W-:Y:S04]  /*3cff0*/  STL.64 [R1+0x2c8], R46 ;  /* 0x0002c82e01007387 */ /* 0x0003e80000100a00 */
[----:B-1----:R-:W2:Y:S04]  /*3d000*/  LDL.LU.64 R46, [R1+0x20f8] ;  /* 0x0020f800012e7983 */ /* 0x002ea80000300a00 */
[----:B------:R-:W2:Y:S04]  /*3d010*/  LDL.LU.64 R44, [R1+0x20f0] ;  /* 0x0020f000012c7983 */ /* 0x000ea80000300a00 */
[----:B------:R-:W2:Y:S04]  /*3d020*/  LDL.LU.64 R42, [R1+0x20e8] ;  /* 0x0020e800012a7983 */ /* 0x000ea80000300a00 */
[----:B------:R-:W2:Y:S04]  /*3d030*/  LDL.LU.64 R40, [R1+0x20e0] ;  /* 0x0020e00001287983 */ /* 0x000ea80000300a00 */
[----:B------:R1:W-:Y:S04]  /*3d040*/  STL.64 [R1+0x240], R200 ;  /* 0x000240c801007387 */ /* 0x0003e80000100a00 */
[----:B------:R-:W-:Y:S04]  /*3d050*/  STL.64 [R1+0x248], R202 ;  /* 0x000248ca01007387 */ /* 0x000fe80000100a00 */
[----:B-1----:R-:W2:Y:S04]  /*3d060*/  LDL.LU R200, [R1] ;  /* 0x0000000001c87983 */ /* 0x002ea80000300800 */
[----:B------:R-:W2:Y:S04]  /*3d070*/  LDL.LU R201, [R1+0x4] ;  /* 0x0000040001c97983 */ /* 0x000ea80000300800 */
        /* <DEDUP_REMOVED lines=20> */
[C---:B---3--:R-:W-:Y:S08]  /*3d1c0*/  HMMA.1688.F32.TF32 R192, R132.reuse, R20, R236 ;  /* 0x0000001484c0723c */ /* 0x048ff000000810ec */
[C---:B------:R-:W-:Y:S08]  /*3d1d0*/  HMMA.1688.F32.TF32 R108, R132.reuse, R24, R108 ;  /* 0x00000018846c723c */ /* 0x040ff0000008106c */
[C---:B------:R-:W-:Y:S08]  /*3d1e0*/  HMMA.1688.F32.TF32 R112, R132.reuse, R28, R112 ;  /* 0x0000001c8470723c */ /* 0x040ff00000081070 */
[C---:B------:R-:W-:Y:S08]  /*3d1f0*/  HMMA.1688.F32.TF32 R116, R132.reuse, R204, R116 ;  /* 0x000000cc8474723c */ /* 0x040ff00000081074 */
[C---:B------:R-:W-:Y:S08]  /*3d200*/  HMMA.1688.F32.TF32 R120, R132.reuse, R12, R120 ;  /* 0x0000000c8478723c */ /* 0x040ff00000081078 */
[C---:B------:R-:W-:Y:S08]  /*3d210*/  HMMA.1688.F32.TF32 R124, R132.reuse, R8, R124 ;  /* 0x00000008847c723c */ /* 0x040ff0000008107c */
[----:B------:R-:W-:Y:S01]  /*3d220*/  HMMA.1688.F32.TF32 R128, R132, R4, R128 ;  /* 0x000000048480723c */ /* 0x000fe20000081080 */
[----:B------:R-:W-:Y:S01]  /*3d230*/  IMAD.MOV.U32 R202, RZ, RZ, R252 ;  /* 0x000000ffffca7224 */ /* 0x000fe200078e00fc */
[----:B------:R-:W-:Y:S01]  /*3d240*/  LDS R236, [R3+0x14300] ;  /* 0x0143000003ec7984 */ /* 0x000fe20000000800 */
[----:B------:R-:W-:-:S03]  /*3d250*/  IMAD.MOV.U32 R203, RZ, RZ, R2 ;  /* 0x000000ffffcb7224 */ /* 0x000fc600078e0002 */
[----:B------:R-:W-:Y:S02]  /*3d260*/  LDS R238, [R3+0x16300] ;  /* 0x0163000003ee7984 */ /* 0x000fe40000000800 */
[----:B------:R-:W-:Y:S02]  /*3d270*/  HMMA.1688.F32.TF32 R132, R132, R220, R232 ;  /* 0x000000dc8484723c */ /* 0x000fe400000810e8 */
[----:B------:R-:W-:Y:S04]  /*3d280*/  LDS R232, [R3+0x14200] ;  /* 0x0142000003e87984 */ /* 0x000fe80000000800 */
[----:B------:R-:W-:Y:S04]  /*3d290*/  LDS R234, [R3+0x16200] ;  /* 0x0162000003ea7984 */ /* 0x000fe80000000800 */
[----:B------:R-:W-:Y:S04]  /*3d2a0*/  LDS R233, [R0+0x14200] ;  /* 0x0142000000e97984 */ /* 0x000fe80000000800 */
[----:B------:R-:W4:Y:S04]  /*3d2b0*/  LDS R235, [R0+0x16200] ;  /* 0x0162000000eb7984 */ /* 0x000f280000000800 */
[----:B------:R-:W-:Y:S04]  /*3d2c0*/  LDS R237, [R0+0x14300] ;  /* 0x0143000000ed7984 */ /* 0x000fe80000000800 */
[----:B------:R-:W1:Y:S01]  /*3d2d0*/  LDS R239, [R0+0x16300] ;  /* 0x0163000000ef7984 */ /* 0x000e620000000800 */
[----:B--2---:R-:W-:Y:S11]  /*3d2e0*/  HMMA.1688.F32.TF32 R200, R228, R10, R200 ;  /* 0x0000000ae4c8723c */ /* 0x004ff600000810c8 */
[----:B------:R-:W-:Y:S11]  /*3d2f0*/  @!UPT UIADD3 URZ, URZ, URZ, URZ ;  /* 0x0000003f3f3ff290 */ /* 0x000ff6000fffe03f */
[----:B------:R-:W-:Y:S01]  /*3d300*/  @!UPT UIADD3 URZ, URZ, URZ, URZ ;  /* 0x0000003f3f3ff290 */ /* 0x000fe2000fffe03f */
[----:B------:R-:W-:Y:S01]  /*3d310*/  STL.64 [R1+0x1e0], R200 ;  /* 0x0001e0c801007387 */ /* 0x000fe20000100a00 */
[C---:B----4-:R-:W-:Y:S03]  /*3d320*/  HMMA.1688.F32.TF32 R36, R232.reuse, R30, R36 ;  /* 0x0000001ee824723c */ /* 0x050fe60000081024 */
[----:B------:R-:W-:Y:S05]  /*3d330*/  STL.64 [R1+0x1e8], R202 ;  /* 0x0001e8ca01007387 */ /* 0x000fea0000100a00 */
[----:B------:R-:W-:Y:S08]  /*3d340*/  HMMA.1688.F32.TF32 R32, R232, R26, R32 ;  /* 0x0000001ae820723c */ /* 0x000ff00000081020 */
[----:B------:R-:W-:Y:S11]  /*3d350*/  HMMA.1688.F32.TF32 R248, R228, R6, R248 ;  /* 0x00000006e4f8723c */ /* 0x000ff600000810f8 */
[----:B------:R-:W-:Y:S11]  /*3d360*/  @!UPT UIADD3 URZ, URZ, URZ, URZ ;  /* 0x0000003f3f3ff290 */ /* 0x000ff6000fffe03f */
[----:B------:R-:W-:Y:S01]  /*3d370*/  @!UPT UIADD3 URZ, URZ, URZ, URZ ;  /* 0x0000003f3f3ff290 */ /* 0x000fe2000fffe03f */
[----:B------:R2:W-:Y:S04]  /*3d380*/  STL.64 [R1+0x1d0], R248 ;  /* 0x0001d0f801007387 */ /* 0x0005e80000100a00 */
[----:B------:R3:W-:Y:S01]  /*3d390*/  STL.64 [R1+0x1d8], R250 ;  /* 0x0001d8fa01007387 */ /* 0x0007e20000100a00 */
[----:B--2---:R-:W-:Y:S02]  /*3d3a0*/  IMAD.MOV.U32 R249, RZ, RZ, R34 ;  /* 0x000000fffff97224 */ /* 0x004fe400078e0022 */
[----:B------:R-:W-:Y:S02]  /*3d3b0*/  IMAD.MOV.U32 R248, RZ, RZ, R35 ;  /* 0x000000fffff87224 */ /* 0x000fe400078e0023 */
[----:B---3--:R-:W-:Y:S01]  /*3d3c0*/  IMAD.MOV.U32 R251, RZ, RZ, R32 ;  /* 0x000000fffffb7224 */ /* 0x008fe200078e0020 */
[----:B------:R-:W-:-:S02]  /*3d3d0*/  MOV R250, R33 ;  /* 0x0000002100fa7202 */ /* 0x000fc40000000f00 */
[C---:B------:R-:W-:Y:S08]  /*3d3e0*/  HMMA.1688.F32.TF32 R32, R232.reuse, R206, R40 ;  /* 0x000000cee820723c */ /* 0x040ff00000081028 */
[----:B------:R-:W-:Y:S01]  /*3d3f0*/  HMMA.1688.F32.TF32 R40, R232, R14, R44 ;  /* 0x0000000ee828723c */ /* 0x000fe2000008102c */
[----:B------:R-:W-:Y:S04]  /*3d400*/  STL.64 [R1+0xa0], R36 ;  /* 0x0000a02401007387 */ /* 0x000fe80000100a00 */
[----:B------:R2:W-:Y:S03]  /*3d410*/  STL.64 [R1+0xa8], R38 ;  /* 0x0000a82601007387 */ /* 0x0005e60000100a00 */
[----:B------:R-:W-:Y:S01]  /*3d420*/  HMMA.1688.F32.TF32 R200, R228, R222, R244 ;  /* 0x000000dee4c8723c */ /* 0x000fe200000810f4 */
[----:B------:R-:W-:Y:S04]  /*3d430*/  LDS R44, [R3+0x14500] ;  /* 0x01450000032c7984 */ /* 0x000fe80000000800 */
[----:B------:R-:W-:Y:S03]  /*3d440*/  LDS R46, [R3+0x16500] ;  /* 0x01650000032e7984 */ /* 0x000fe60000000800 */
[C---:B--2---:R-:W-:Y:S01]  /*3d450*/  HMMA.1688.F32.TF32 R36, R232.reuse, R10, R48 ;  /* 0x0000000ae824723c */ /* 0x044fe20000081030 */
[----:B------:R-:W-:Y:S04]  /*3d460*/  STL.64 [R1+0x90], R32 ;  /* 0x0000902001007387 */ /* 0x000fe80000100a00 */
[----:B------:R2:W-:Y:S04]  /*3d470*/  STL.64 [R1+0x98], R34 ;  /* 0x0000982201007387 */ /* 0x0005e80000100a00 */
[----:B------:R-:W-:Y:S04]  /*3d480*/  STL.64 [R1+0x80], R40 ;  /* 0x0000802801007387 */ /* 0x000fe80000100a00 */
[----:B------:R3:W-:Y:S01]  /*3d490*/  STL.64 [R1+0x88], R42 ;  /* 0x0000882a01007387 */ /* 0x0007e20000100a00 */
[C---:B--2---:R-:W-:Y:S03]  /*3d4a0*/  HMMA.1688.F32.TF32 R32, R232.reuse, R6, R52 ;  /* 0x00000006e820723c */ /* 0x044fe60000081034 */
[----:B------:R-:W-:Y:S04]  /*3d4b0*/  LDS R45, [R0+0x14500] ;  /* 0x01450000002d7984 */ /* 0x000fe80000000800 */
[----:B------:R-:W-:Y:S01]  /*3d4c0*/  LDS R47, [R0+0x16500] ;  /* 0x01650000002f7984 */ /* 0x000fe20000000800 */
[----:B---3--:R-:W-:Y:S03]  /*3d4d0*/  HMMA.1688.F32.TF32 R40, R232, R222, R56 ;  /* 0x000000dee828723c */ /* 0x008fe60000081038 */
[----:B------:R-:W-:Y:S04]  /*3d4e0*/  STL.64 [R1+0x70], R36 ;  /* 0x0000702401007387 */ /* 0x000fe80000100a00 */
[----:B------:R1:W-:Y:S08]  /*3d4f0*/  STL.64 [R1+0x78], R38 ;  /* 0x0000782601007387 */ /* 0x0003f00000100a00 */
[----:B------:R-:W-:Y:S01]  /*3d500*/  STL.64 [R1+0x60], R32 ;  /* 0x0000602001007387 */ /* 0x000fe20000100a00 */
[C---:B-1----:R-:W-:Y:S03]  /*3d510*/  HMMA.1688.F32.TF32 R36, R236.reuse, R22, R60 ;  /* 0x00000016ec24723c */ /* 0x042fe6000008103c */
[----:B------:R1:W-:Y:S04]  /*3d520*/  STL.64 [R1+0x68], R34 ;  /* 0x0000682201007387 */ /* 0x0003e80000100a00 */
[----:B------:R-:W-:Y:S04]  /*3d530*/  STL.64 [R1+0x50], R40 ;  /* 0x0000502801007387 */ /* 0x000fe80000100a00 */
[----:B------:R2:W-:Y:S01]  /*3d540*/  STL.64 [R1+0x58], R42 ;  /* 0x0000582a01007387 */ /* 0x0005e20000100a00 */
[C---:B-1----:R-:W-:Y:S08]  /*3d550*/  HMMA.1688.F32.TF32 R32, R236.reuse, R26, R64 ;  /* 0x0000001aec20723c */ /* 0x042ff00000081040 */
[C---:B--2---:R-:W-:Y:S03]  /*3d560*/  HMMA.1688.F32.TF32 R40, R236.reuse, R30, R68 ;  /* 0x0000001eec28723c */ /* 0x044fe60000081044 */
[----:B------:R-:W-:Y:S04]  /*3d570*/  STL.64 [R1+0x40], R36 ;  /* 0x0000402401007387 */ /* 0x000fe80000100a00 */
[----:B------:R1:W-:Y:S08]  /*3d580*/  STL.64 [R1+0x48], R38 ;  /* 0x0000482601007387 */ /* 0x0003f00000100a00 */
[----:B------:R-:W-:Y:S04]  /*3d590*/  STL.64 [R1+0x30], R32 ;  /* 0x0000302001007387 */ /* 0x000fe80000100a00 */
[----:B------:R2:W-:Y:S04]  /*3d5a0*/  STL.64 [R1+0x38], R34 ;  /* 0x0000382201007387 */ /* 0x0005e80000100a00 */
[----:B------:R-:W-:Y:S04]  /*3d5b0*/  STL.64 [R1+0x20], R40 ;  /* 0x0000202801007387 */ /* 0x000fe80000100a00 */
[----:B------:R-:W-:Y:S04]  /*3d5c0*/  STL.64 [R1+0x28], R42 ;  /* 0x0000282a01007387 */ /* 0x000fe80000100a00 */
[----:B------:R-:W-:Y:S04]  /*3d5d0*/  LDS R40, [R3+0x14400] ;  /* 0x0144000003287984 */ /* 0x000fe80000000800 */
[----:B------:R-:W-:Y:S04]  /*3d5e0*/  LDS R42, [R3+0x16400] ;  /* 0x01640000032a7984 */ /* 0x000fe80000000800 */
[----:B------:R-:W-:Y:S04]  /*3d5f0*/  LDS R41, [R0+0x14400] ;  /* 0x0144000000297984 */ /* 0x000fe80000000800 */
[----:B------:R-:W3:Y:S01]  /*3d600*/  LDS R43, [R0+0x16400] ;  /* 0x01640000002b7984 */ /* 0x000ee20000000800 */
[----:B------:R-:W-:Y:S01]  /*3d610*/  MOV R247, R200 ;  /* 0x000000c800f77202 */ /* 0x000fe20000000f00 */
[----:B------:R-:W-:Y:S01]  /*3d620*/  IMAD.MOV.U32 R246, RZ, RZ, R201 ;  /* 0x000000fffff67224 */ /* 0x000fe200078e00c9 */
[----:B------:R-:W-:Y:S01]  /*3d630*/  MOV R244, R203 ;  /* 0x000000cb00f47202 */ /* 0x000fe20000000f00 */
[----:B------:R-:W-:Y:S01]  /*3d640*/  IMAD.MOV.U32 R245, RZ, RZ, R202 ;  /* 0x000000fffff57224 */ /* 0x000fe200078e00ca */
[----:B-1----:R-:W-:Y:S08]  /*3d650*/  HMMA.1688.F32.TF32 R36, R236, R206, R72 ;  /* 0x000000ceec24723c */ /* 0x002ff00000081048 */
[----:B------:R-:W-:Y:S08]  /*3d660*/  HMMA.1688.F32.TF32 R200, R232, R22, R240 ;  /* 0x00000016e8c8723c */ /* 0x000ff000000810f0 */
[C---:B------:R-:W-:Y:S08]  /*3d670*/  HMMA.1688.F32.TF32 R232, R236.reuse, R10, R80 ;  /* 0x0000000aece8723c */ /* 0x040ff00000081050 */
[C---:B--2---:R-:W-:Y:S08]  /*3d680*/  HMMA.1688.F32.TF32 R32, R236.reuse, R14, R76 ;  /* 0x0000000eec20723c */ /* 0x044ff0000008104c */
[----:B------:R-:W-:Y:S08]  /*3d690*/  HMMA.1688.F32.TF32 R228, R236, R6, R84 ;  /* 0x00000006ece4723c */ /* 0x000ff00000081054 */
[C---:B---3--:R-:W-:Y:S01]  /*3d6a0*/  HMMA.1688.F32.TF32 R48, R40.reuse, R26, R92 ;  /* 0x0000001a2830723c */ /* 0x048fe2000008105c */
[----:B------:R-:W-:Y:S04]  /*3d6b0*/  STL.64 [R1+0x10], R36 ;  /* 0x0000102401007387 */ /* 0x000fe80000100a00 */
[----:B------:R-:W-:Y:S04]  /*3d6c0*/  STL.64 [R1+0x18], R38 ;  /* 0x0000182601007387 */ /* 0x000fe80000100a00 */
[----:B------:R1:W-:Y:S04]  /*3d6d0*/  STL [R1+0x2088], R232 ;  /* 0x002088e801007387 */ /* 0x0003e80000100800 */
[----:B------:R-:W-:Y:S04]  /*3d6e0*/  STL.64 [R1], R32 ;  /* 0x0000002001007387 */ /* 0x000fe80000100a00 */
[----:B------:R-:W-:Y:S04]  /*3d6f0*/  STL.64 [R1+0x8], R34 ;  /* 0x0000082201007387 */ /* 0x000fe80000100a00 */
[----:B------:R2:W-:Y:S01]  /*3d700*/  STL [R1+0x2084], R233 ;  /* 0x002084e901007387 */ /* 0x0005e20000100800 */
[----:B------:R-:W-:Y:S03]  /*3d710*/  HMMA.1688.F32.TF32 R52, R40, R22, R196 ;  /* 0x000000162834723c */ /* 0x000fe600000810c4 */
[----:B------:R3:W-:Y:S01]  /*3d720*/  STL [R1+0x2080], R234 ;  /* 0x002080ea01007387 */ /* 0x0007e20000100800 */
[----:B-1----:R-:W-:-:S03]  /*3d730*/  IMAD.MOV.U32 R232, RZ, RZ, R49 ;  /* 0x000000ffffe87224 */ /* 0x002fc600078e0031 */
[----:B------:R-:W-:Y:S01]  /*3d740*/  STL [R1+0x207c], R235 ;  /* 0x00207ceb01007387 */ /* 0x000fe20000100800 */
[----:B--2---:R-:W-:-:S03]  /*3d750*/  IMAD.MOV.U32 R233, RZ, RZ, R50 ;  /* 0x000000ffffe97224 */ /* 0x004fc600078e0032 */
[----:B------:R1:W-:Y:S01]  /*3d760*/  STL [R1+0x208c], R230 ;  /* 0x00208ce601007387 */ /* 0x0003e20000100800 */
[----:B---3--:R-:W-:Y:S01]  /*3d770*/  MOV R234, R51 ;  /* 0x0000003300ea7202 */ /* 0x008fe20000000f00 */
[C---:B------:R-:W-:Y:S02]  /*3d780*/  HMMA.1688.F32.TF32 R56, R40.reuse, R14, R184 ;  /* 0x0000000e2838723c */ /* 0x040fe400000810b8 */
[----:B------:R-:W-:Y:S04]  /*3d790*/  LDS R36, [R3+0x14600] ;  /* 0x0146000003247984 */ /* 0x000fe80000000800 */
[----:B------:R-:W-:Y:S01]  /*3d7a0*/  LDS R38, [R3+0x16600] ;  /* 0x0166000003267984 */ /* 0x000fe20000000800 */
[----:B-1----:R-:W-:Y:S02]  /*3d7b0*/  MOV R230, R48 ;  /* 0x0000003000e67202 */ /* 0x002fe40000000f00 */
[----:B------:R-:W-:Y:S01]  /*3d7c0*/  HMMA.1688.F32.TF32 R48, R40, R30, R180 ;  /* 0x0000001e2830723c */ /* 0x000fe200000810b4 */
[----:B------:R1:W-:Y:S04]  /*3d7d0*/  STL [R1+0x2078], R231 ;  /* 0x002078e701007387 */ /* 0x0003e80000100800 */
[----:B------:R-:W-:Y:S04]  /*3d7e0*/  STL.64 [R1+0x2b0], R52 ;  /* 0x0002b03401007387 */ /* 0x000fe80000100a00 */
[----:B------:R-:W-:Y:S04]  /*3d7f0*/  STL.64 [R1+0x2b8], R54 ;  /* 0x0002b83601007387 */ /* 0x000fe80000100a00 */
[----:B------:R-:W-:Y:S04]  /*3d800*/  LDS R37, [R0+0x14600] ;  /* 0x0146000000257984 */ /* 0x000fe80000000800 */
[----:B------:R-:W2:Y:S04]  /*3d810*/  LDS R39, [R0+0x16600] ;  /* 0x0166000000277984 */ /* 0x000ea80000000800 */
[----:B------:R-:W-:Y:S03]  /*3d820*/  LDS R32, [R3+0x14700] ;  /* 0x0147000003207984 */ /* 0x000fe60000000800 */
[----:B------:R-:W-:Y:S01]  /*3d830*/  IMAD.MOV.U32 R235, RZ, RZ, R48 ;  /* 0x000000ffffeb7224 */ /* 0x000fe200078e0030 */
[----:B------:R3:W-:Y:S01]  /*3d840*/  STL.64 [R1+0x298], R50 ;  /* 0x0002983201007387 */ /* 0x0007e20000100a00 */
[----:B-1----:R-:W-:-:S03]  /*3d850*/  IMAD.MOV.U32 R231, RZ, RZ, R49 ;  /* 0x000000ffffe77224 */ /* 0x002fc600078e0031 */
[----:B------:R-:W-:Y:S04]  /*3d860*/  LDS R34, [R3+0x16700] ;  /* 0x0167000003227984 */ /* 0x000fe80000000800 */
[----:B------:R-:W-:Y:S01]  /*3d870*/  LDS R33, [R0+0x14700] ;  /* 0x0147000000217984 */ /* 0x000fe20000000800 */
[C---:B---3--:R-:W-:Y:S03]  /*3d880*/  HMMA.1688.F32.TF32 R48, R40.reuse, R206, R96 ;  /* 0x000000ce2830723c */ /* 0x048fe60000081060 */
[----:B------:R-:W1:Y:S01]  /*3d890*/  LDS R35, [R0+0x16700] ;  /* 0x0167000000237984 */ /* 0x000e620000000800 */
[----:B------:R-:W-:Y:S01]  /*3d8a0*/  IMAD.MOV.U32 R243, RZ, RZ, R200 ;  /* 0x000000fffff37224 */ /* 0x000fe200078e00c8 */
[----:B------:R-:W-:Y:S01]  /*3d8b0*/  MOV R241, R202 ;  /* 0x000000ca00f17202 */ /* 0x000fe20000000f00 */
[----:B------:R-:W-:Y:S01]  /*3d8c0*/  IMAD.MOV.U32 R242, RZ, RZ, R201 ;  /* 0x000000fffff27224 */ /* 0x000fe200078e00c9 */
[----:B------:R-:W-:Y:S01]  /*3d8d0*/  LDS R84, [R3+0x18100] ;  /* 0x0181000003547984 */ /* 0x000fe20000000800 */
[----:B------:R-:W-:Y:S01]  /*3d8e0*/  HMMA.1688.F32.TF32 R52, R40, R10, R100 ;  /* 0x0000000a2834723c */ /* 0x000fe20000081064 */
[----:B------:R-:W-:-:S02]  /*3d8f0*/  IMAD.MOV.U32 R240, RZ, RZ, R203 ;  /* 0x000000fffff07224 */ /* 0x000fc400078e00cb */
[----:B------:R-:W-:Y:S04]  /*3d900*/  LDS R86, [R3+0x1a100] ;  /* 0x01a1000003567984 */ /* 0x000fe80000000800 */
[----:B------:R-:W-:Y:S01]  /*3d910*/  LDS R85, [R0+0x18100] ;  /* 0x0181000000557984 */ /* 0x000fe20000000800 */
[----:B------:R-:W-:Y:S03]  /*3d920*/  HMMA.1688.F32.TF32 R236, R236, R222, R88 ;  /* 0x000000deecec723c */ /* 0x000fe60000081058 */
[----:B------:R-:W-:Y:S04]  /*3d930*/  LDS R87, [R0+0x1a100] ;  /* 0x01a1000000577984 */ /* 0x000fe80000000800 */
[----:B------:R-:W-:Y:S04]  /*3d940*/  STL.64 [R1+0x280], R48 ;  /* 0x0002803001007387 */ /* 0x000fe80000100a00 */
[----:B------:R3:W-:Y:S02]  /*3d950*/  STL.64 [R1+0x288], R50 ;  /* 0x0002883201007387 */ /* 0x0007e40000100a00 */
[C---:B---3--:R-:W-:Y:S08]  /*3d960*/  HMMA.1688.F32.TF32 R48, R40.reuse, R6, R188 ;  /* 0x000000062830723c */ /* 0x048ff000000810bc */
[----:B------:R-:W-:Y:S01]  /*3d970*/  HMMA.1688.F32.TF32 R40, R40, R222, R104 ;  /* 0x000000de2828723c */ /* 0x000fe20000081068 */
[----:B------:R-:W-:Y:S04]  /*3d980*/  STL.64 [R1+0x270], R56 ;  /* 0x0002703801007387 */ /* 0x000fe80000100a00 */
[----:B------:R-:W-:Y:S04]  /*3d990*/  STL.64 [R1+0x278], R58 ;  /* 0x0002783a01007387 */ /* 0x000fe80000100a00 */
[----:B------:R-:W-:Y:S04]  /*3d9a0*/  STL.64 [R1+0x260], R52 ;  /* 0x0002603401007387 */ /* 0x000fe80000100a00 */
[----:B------:R3:W-:Y:S04]  /*3d9b0*/  STL.64 [R1+0x268], R54 ;  /* 0x0002683601007387 */ /* 0x0007e80000100a00 */
[----:B------:R-:W-:Y:S04]  /*3d9c0*/  STL.64 [R1+0x250], R48 ;  /* 0x0002503001007387 */ /* 0x000fe80000100a00 */
[----:B------:R4:W-:Y:S01]  /*3d9d0*/  STL.64 [R1+0x258], R50 ;  /* 0x0002583201007387 */ /* 0x0009e20000100a00 */
[C---:B---3--:R-:W-:Y:S03]  /*3d9e0*/  HMMA.1688.F32.TF32 R52, R44.reuse, R22, R192 ;  /* 0x000000162c34723c */ /* 0x048fe600000810c0 */
[----:B------:R-:W-:Y:S04]  /*3d9f0*/  STL.64 [R1+0x1c0], R40 ;  /* 0x0001c02801007387 */ /* 0x000fe80000100a00 */
[----:B------:R3:W-:Y:S01]  /*3da00*/  STL.64 [R1+0x1c8], R42 ;  /* 0x0001c82a01007387 */ /* 0x0007e20000100a00 */
[C---:B----4-:R-:W-:Y:S08]  /*3da10*/  HMMA.1688.F32.TF32 R48, R44.reuse, R26, R108 ;  /* 0x0000001a2c30723c */ /* 0x050ff0000008106c */
[C---:B---3--:R-:W-:Y:S07]  /*3da20*/  HMMA.1688.F32.TF32 R40, R44.reuse, R30, R112 ;  /* 0x0000001e2c28723c */ /* 0x048fee0000081070 */
[----:B------:R-:W-:Y:S04]  /*3da30*/  STL.64 [R1+0x1b0], R52 ;  /* 0x0001b03401007387 */ /* 0x000fe80000100a00 */
[----:B------:R3:W-:Y:S04]  /*3da40*/  STL.64 [R1+0x1b8], R54 ;  /* 0x0001b83601007387 */ /* 0x0007e80000100a00 */
[----:B------:R-:W-:Y:S04]  /*3da50*/  STL.64 [R1+0x1a0], R48 ;  /* 0x0001a03001007387 */ /* 0x000fe80000100a00 */
[----:B------:R4:W-:Y:S01]  /*3da60*/  STL.64 [R1+0x1a8], R50 ;  /* 0x0001a83201007387 */ /* 0x0009e20000100a00 */
[C---:B---3--:R-:W-:Y:S03]  /*3da70*/  HMMA.1688.F32.TF32 R52, R44.reuse, R206, R116 ;  /* 0x000000ce2c34723c */ /* 0x048fe60000081074 */
[----:B------:R-:W-:Y:S04]  /*3da80*/  STL.64 [R1+0x190], R40 ;  /* 0x0001902801007387 */ /* 0x000fe80000100a00 */
[----:B------:R3:W-:Y:S01]  /*3da90*/  STL.64 [R1+0x198], R42 ;  /* 0x0001982a01007387 */ /* 0x0007e20000100a00 */
[----:B----4-:R-:W-:Y:S08]  /*3daa0*/  HMMA.1688.F32.TF32 R48, R44, R14, R120 ;  /* 0x0000000e2c30723c */ /* 0x010ff00000081078 */
[C---:B--2---:R-:W-:Y:S08]  /*3dab0*/  HMMA.1688.F32.TF32 R180, R36.reuse, R10, R156 ;  /* 0x0000000a24b4723c */ /* 0x044ff0000008109c */
[----:B------:R-:W-:Y:S08]  /*3dac0*/  HMMA.1688.F32.TF32 R184, R36, R6, R160 ;  /* 0x0000000624b8723c */ /* 0x000ff000000810a0 */
[C---:B-1----:R-:W-:Y:S08]  /*3dad0*/  HMMA.1688.F32.TF32 R196, R32.reuse, R26, R172 ;  /* 0x0000001a20c4723c */ /* 0x042ff000000810ac */
[----:B------:R-:W-:Y:S01]  /*3dae0*/  HMMA.1688.F32.TF32 R200, R32, R30, R176 ;  /* 0x0000001e20c8723c */ /* 0x000fe200000810b0 */
[----:B------:R-:W-:Y:S01]  /*3daf0*/  MOV R191, R244 ;  /* 0x000000f400bf7202 */ /* 0x000fe20000000f00 */
[----:B------:R-:W-:Y:S01]  /*3db00*/  IMAD.MOV.U32 R190, RZ, RZ, R245 ;  /* 0x000000ffffbe7224 */ /* 0x000fe200078e00f5 */
[----:B------:R-:W-:Y:S01]  /*3db10*/  MOV R188, R247 ;  /* 0x000000f700bc7202 */ /* 0x000fe20000000f00 */
[----:B------:R-:W-:Y:S01]  /*3db20*/  IMAD.MOV.U32 R189, RZ, RZ, R246 ;  /* 0x000000ffffbd7224 */ /* 0x000fe200078e00f6 */
[----:B------:R-:W-:Y:S01]  /*3db30*/  MOV R94, R249 ;  /* 0x000000f9005e7202 */ /* 0x000fe20000000f00 */
[----:B------:R-:W-:-:S02]  /*3db40*/  IMAD.MOV.U32 R95, RZ, RZ, R248 ;  /* 0x000000ffff5f7224 */ /* 0x000fc400078e00f8 */
[----:B------:R-:W-:Y:S01]  /*3db50*/  IMAD.MOV.U32 R93, RZ, RZ, R250 ;  /* 0x000000ffff5d7224 */ /* 0x000fe200078e00fa */
[----:B---3--:R-:W-:Y:S01]  /*3db60*/  HMMA.1688.F32.TF32 R40, R44, R10, R124 ;  /* 0x0000000a2c28723c */ /* 0x008fe2000008107c */
[----:B------:R-:W-:Y:S04]  /*3db70*/  STL.64 [R1+0x180], R52 ;  /* 0x0001803401007387 */ /* 0x000fe80000100a00 */
[----:B------:R-:W-:Y:S04]  /*3db80*/  STL.64 [R1+0x188], R54 ;  /* 0x0001883601007387 */ /* 0x000fe80000100a00 */
[----:B------:R-:W-:Y:S04]  /*3db90*/  STL.64 [R1+0x170], R48 ;  /* 0x0001703001007387 */ /* 0x000fe80000100a00 */
[----:B------:R-:W-:Y:S01]  /*3dba0*/  STL.64 [R1+0x178], R50 ;  /* 0x0001783201007387 */ /* 0x000fe20000100a00 */
[----:B------:R-:W-:Y:S01]  /*3dbb0*/  HMMA.1688.F32.TF32 R192, R32, R22, R168 ;  /* 0x0000001620c0723c */ /* 0x000fe200000810a8 */
[----:B------:R-:W-:-:S02]  /*3dbc0*/  IMAD.MOV.U32 R92, RZ, RZ, R251 ;  /* 0x000000ffff5c7224 */ /* 0x000fc400078e00fb */
[----:B------:R-:W-:Y:S01]  /*3dbd0*/  IMAD.MOV.U32 R91, RZ, RZ, R240 ;  /* 0x000000ffff5b7224 */ /* 0x000fe200078e00f0 */
[----:B------:R-:W-:Y:S01]  /*3dbe0*/  MOV R89, R242 ;  /* 0x000000f200597202 */ /* 0x000fe20000000f00 */
[----:B------:R-:W-:Y:S01]  /*3dbf0*/  IMAD.MOV.U32 R90, RZ, RZ, R241 ;  /* 0x000000ffff5a7224 */ /* 0x000fe200078e00f1 */
[----:B------:R-:W-:Y:S04]  /*3dc00*/  LDS R116, [R3+0x18200] ;  /* 0x0182000003747984 */ /* 0x000fe80000000800 */
[----:B------:R-:W-:Y:S01]  /*3dc10*/  MOV R252, R42 ;  /* 0x0000002a00fc7202 */ /* 0x000fe20000000f00 */
[----:B------:R1:W-:Y:S01]  /*3dc20*/  STL.64 [R1+0x160], R40 ;  /* 0x0001602801007387 */ /* 0x0003e20000100a00 */
[----:B------:R-:W-:Y:S02]  /*3dc30*/  IMAD.MOV.U32 R2, RZ, RZ, R43 ;  /* 0x000000ffff027224 */ /* 0x000fe400078e002b */
[----:B------:R-:W-:Y:S01]  /*3dc40*/  IMAD.MOV.U32 R88, RZ, RZ, R243 ;  /* 0x000000ffff587224 */ /* 0x000fe200078e00f3 */
[----:B------:R-:W-:Y:S04]  /*3dc50*/  LDS R118, [R3+0x1a200] ;  /* 0x01a2000003767984 */ /* 0x000fe80000000800 */
[----:B------:R-:W-:Y:S01]  /*3dc60*/  LDS R117, [R0+0x18200] ;  /* 0x0182000000757984 */ /* 0x000fe20000000800 */
[C---:B-1----:R-:W-:Y:S03]  /*3dc70*/  HMMA.1688.F32.TF32 R40, R44.reuse, R6, R128 ;  /* 0x000000062c28723c */ /* 0x042fe60000081080 */
[----:B------:R-:W-:Y:S04]  /*3dc80*/  STL [R1+0x2074], R2 ;  /* 0x0020740201007387 */ /* 0x000fe80000100800 */
[----:B------:R-:W-:Y:S01]  /*3dc90*/  STL [R1+0x2070], R252 ;  /* 0x002070fc01007387 */ /* 0x000fe20000100800 */
[----:B------:R-:W-:Y:S03]  /*3dca0*/  HMMA.1688.F32.TF32 R48, R44, R222, R132 ;  /* 0x000000de2c30723c */ /* 0x000fe60000081084 */
[----:B------:R-:W-:Y:S04]  /*3dcb0*/  LDS R119, [R0+0x1a200] ;  /* 0x01a2000000777984 */ /* 0x000fe80000000800 */
[----:B------:R-:W-:Y:S01]  /*3dcc0*/  LDS R52, [R3+0x18000] ;  /* 0x0180000003347984 */ /* 0x000fe20000000800 */
[C---:B------:R-:W-:Y:S03]  /*3dcd0*/  HMMA.1688.F32.TF32 R44, R36.reuse, R22, R136 ;  /* 0x00000016242c723c */ /* 0x040fe60000081088 */
[----:B------:R-:W-:Y:S04]  /*3dce0*/  LDS R54, [R3+0x1a000] ;  /* 0x01a0000003367984 */ /* 0x000fe80000000800 */
[----:B------:R-:W-:Y:S04]  /*3dcf0*/  LDS R53, [R0+0x18000] ;  /* 0x0180000000357984 */ /* 0x000fe80000000800 */
[----:B------:R-:W-:Y:S04]  /*3dd00*/  STL.64 [R1+0x150], R40 ;  /* 0x0001502801007387 */ /* 0x000fe80000100a00 */
[----:B------:R1:W-:Y:S04]  /*3dd10*/  STL.64 [R1+0x158], R42 ;  /* 0x0001582a01007387 */ /* 0x0003e80000100a00 */
[----:B------:R-:W-:Y:S04]  /*3dd20*/  LDS R55, [R0+0x1a000] ;  /* 0x01a0000000377984 */ /* 0x000fe80000000800 */
[----:B------:R-:W-:Y:S01]  /*3dd30*/  LDS R156, [R3+0x18500] ;  /* 0x01850000039c7984 */ /* 0x000fe20000000800 */
        /* <DEDUP_REMOVED lines=8> */
[-C--:B--2---:R-:W-:Y:S03]  /*3ddc0*/  HMMA.1688.F32.TF32 R44, R36, R206.reuse, R148 ;  /* 0x000000ce242c723c */ /* 0x084fe60000081094 */
[----:B------:R-:W-:Y:S04]  /*3ddd0*/  STL.64 [R1+0x120], R40 ;  /* 0x0001202801007387 */ /* 0x000fe80000100a00 */
[----:B------:R1:W-:Y:S01]  /*3dde0*/  STL.64 [R1+0x128], R42 ;  /* 0x0001282a01007387 */ /* 0x0003e20000100a00 */
[----:B------:R-:W-:Y:S01]  /*3ddf0*/  HMMA.1688.F32.TF32 R204, R32, R206, R208 ;  /* 0x000000ce20cc723c */ /* 0x000fe200000810d0 */
[----:B------:R-:W-:Y:S01]  /*3de00*/  IMAD.MOV.U32 R160, RZ, RZ, R230 ;  /* 0x000000ffffa07224 */ /* 0x000fe200078e00e6 */
[----:B------:R-:W-:Y:S01]  /*3de10*/  MOV R162, R233 ;  /* 0x000000e900a27202 */ /* 0x000fe20000000f00 */
[----:B------:R-:W-:Y:S01]  /*3de20*/  IMAD.MOV.U32 R161, RZ, RZ, R232 ;  /* 0x000000ffffa17224 */ /* 0x000fe200078e00e8 */
[----:B------:R-:W-:Y:S01]  /*3de30*/  LDS R148, [R3+0x18300] ;  /* 0x0183000003947984 */ /* 0x000fe20000000800 */
[----:B------:R-:W-:-:S03]  /*3de40*/  IMAD.MOV.U32 R163, RZ, RZ, R234 ;  /* 0x000000ffffa37224 */ /* 0x000fc600078e00ea */
[----:B------:R-:W-:Y:S01]  /*3de50*/  LDS R150, [R3+0x1a300] ;  /* 0x01a3000003967984 */ /* 0x000fe20000000800 */
[-C--:B-1----:R-:W-:Y:S03]  /*3de60*/  HMMA.1688.F32.TF32 R40, R36, R14.reuse, R152 ;  /* 0x0000000e2428723c */ /* 0x082fe60000081098 */
[----:B------:R-:W-:Y:S04]  /*3de70*/  STL.64 [R1+0x110], R48 ;  /* 0x0001103001007387 */ /* 0x000fe80000100a00 */
[----:B------:R-:W-:Y:S04]  /*3de80*/  STL.64 [R1+0x118], R50 ;  /* 0x0001183201007387 */ /* 0x000fe80000100a00 */
[----:B------:R-:W2:Y:S04]  /*3de90*/  LDL R13, [R1+0x394] ;  /* 0x00039400010d7983 */ /* 0x000ea80000100800 */
[----:B------:R-:W-:Y:S04]  /*3dea0*/  STL.64 [R1+0x100], R44 ;  /* 0x0001002c01007387 */ /* 0x000fe80000100a00 */
[----:B------:R-:W-:Y:S04]  /*3deb0*/  STL.64 [R1+0x108], R46 ;  /* 0x0001082e01007387 */ /* 0x000fe80000100a00 */
[----:B------:R-:W-:Y:S04]  /*3dec0*/  STL.64 [R1+0xf0], R40 ;  /* 0x0000f02801007387 */ /* 0x000fe80000100a00 */
[----:B------:R1:W-:Y:S01]  /*3ded0*/  STL.64 [R1+0xf8], R42 ;  /* 0x0000f82a01007387 */ /* 0x0003e20000100a00 */
[----:B------:R-:W-:Y:S03]  /*3dee0*/  HMMA.1688.F32.TF32 R208, R32, R14, R212 ;  /* 0x0000000e20d0723c */ /* 0x000fe600000810d4 */
[----:B------:R-:W-:Y:S04]  /*3def0*/  LDS R152, [R3+0x18400] ;  /* 0x0184000003987984 */ /* 0x000fe80000000800 */
[----:B------:R-:W-:Y:S01]  /*3df00*/  LDS R154, [R3+0x1a400] ;  /* 0x01a40000039a7984 */ /* 0x000fe20000000800 */
[----:B-1----:R-:W-:Y:S03]  /*3df10*/  HMMA.1688.F32.TF32 R40, R36, R222, R164 ;  /* 0x000000de2428723c */ /* 0x002fe600000810a4 */
[----:B------:R-:W-:Y:S04]  /*3df20*/  LDS R153, [R0+0x18400] ;  /* 0x0184000000997984 */ /* 0x000fe80000000800 */
[----:B------:R-:W-:Y:S01]  /*3df30*/  LDS R155, [R0+0x1a400] ;  /* 0x01a40000009b7984 */ /* 0x000fe20000000800 */
[----:B------:R-:W-:Y:S03]  /*3df40*/  HMMA.1688.F32.TF32 R212, R32, R10, R216 ;  /* 0x0000000a20d4723c */ /* 0x000fe600000810d8 */
[----:B------:R-:W-:Y:S04]  /*3df50*/  STL.64 [R1+0x1ff8], R182 ;  /* 0x001ff8b601007387 */ /* 0x000fe80000100a00 */
[----:B------:R-:W-:Y:S04]  /*3df60*/  STL.64 [R1+0x1ff0], R180 ;  /* 0x001ff0b401007387 */ /* 0x000fe80000100a00 */
[----:B------:R-:W-:Y:S04]  /*3df70*/  STL.64 [R1+0x2008], R186 ;  /* 0x002008ba01007387 */ /* 0x000fe80000100a00 */
        /* <DEDUP_REMOVED lines=40> */
[----:B------:R-:W-:-:S03]  /*3e200*/  IMAD.MOV.U32 R2, RZ, RZ, R42 ;  /* 0x000000ffff027224 */ /* 0x000fc600078e002a */
[----:B------:R-:W4:Y:S01]  /*3e210*/  LDL.LU R110, [R1+0x2d8] ;  /* 0x0002d800016e7983 */ /* 0x000f220000300800 */
[----:B------:R-:W-:-:S03]  /*3e220*/  MOV R252, R43 ;  /* 0x0000002b00fc7202 */ /* 0x000fc60000000f00 */
[----:B------:R-:W4:Y:S04]  /*3e230*/  LDL.LU R111, [R1+0x2dc] ;  /* 0x0002dc00016f7983 */ /* 0x000f280000300800 */
[----:B-1----:R-:W4:Y:S04]  /*3e240*/  LDL.LU R40, [R1+0x2e0] ;  /* 0x0002e00001287983 */ /* 0x002f280000300800 */
        /* <DEDUP_REMOVED lines=39> */
[C---:B------:R-:W-:Y:S03]  /*3e4c0*/  HMMA.1688.F32.TF32 R216, R32.reuse, R6, R16 ;  /* 0x0000000620d8723c */ /* 0x040fe60000081010 */
[----:B--2---:R-:W1:Y:S04]  /*3e4d0*/  LDSM.16.M88.4 R4, [R13+0x101080] ;  /* 0x101080000d04783b */ /* 0x004e680000000200 */
[----:B------:R-:W-:Y:S01]  /*3e4e0*/  LDSM.16.M88.4 R8, [R13+0x100080] ;  /* 0x100080000d08783b */ /* 0x000fe20000000200 */
[----:B------:R-:W-:Y:S03]  /*3e4f0*/  HMMA.1688.F32.TF32 R220, R32, R222, R224 ;  /* 0x000000de20dc723c */ /* 0x000fe600000810e0 */
[----:B------:R-:W-:Y:S04]  /*3e500*/  LDSM.16.M88.4 R32, [R13+0x102080] ;  /* 0x102080000d20783b */ /* 0x000fe80000000200 */
[----:B------:R-:W2:Y:S04]  /*3e510*/  LDSM.16.M88.4 R28, [R13+0x103080] ;  /* 0x103080000d1c783b */ /* 0x000ea80000000200 */
[----:B------:R-:W2:Y:S04]  /*3e520*/  LDSM.16.M88.4 R24, [R13+0x104080] ;  /* 0x104080000d18783b */ /* 0x000ea80000000200 */
[----:B------:R-:W2:Y:S04]  /*3e530*/  LDSM.16.M88.4 R20, [R13+0x105080] ;  /* 0x105080000d14783b */ /* 0x000ea80000000200 */
[----:B------:R-:W2:Y:S04]  /*3e540*/  LDSM.16.M88.4 R16, [R13+0x106080] ;  /* 0x106080000d10783b */ /* 0x000ea80000000200 */
[----:B------:R-:W2:Y:S01]  /*3e550*/  LDSM.16.M88.4 R12, [R13+0x107080] ;  /* 0x107080000d0c783b */ /* 0x000ea20000000200 */
[----:B------:R-:W-:Y:S01]  /*3e560*/  IMAD.MOV.U32 R180, RZ, RZ, R235 ;  /* 0x000000ffffb47224 */ /* 0x000fe200078e00eb */
[----:B------:R-:W-:-:S02]  /*3e570*/  MOV R181, R231 ;  /* 0x000000e700b57202 */ /* 0x000fc40000000f00 */
[----:B------:R-:W-:Y:S04]  /*3e580*/  LDS R149, [R0+0x18300] ;  /* 0x0183000000957984 */ /* 0x000fe80000000800 */
[----:B------:R-:W2:Y:S01]  /*3e590*/  LDS R151, [R0+0x1a300] ;  /* 0x01a3000000977984 */ /* 0x000ea20000000800 */
[-C--:B-1----:R-:W-:Y:S03]  /*3e5a0*/  HMMA.1688.F32.TF32 R92, R116, R4.reuse, R92 ;  /* 0x00000004745c723c */ /* 0x082fe6000008105c */
[----:B------:R-:W-:Y:S04]  /*3e5b0*/  LDS R159, [R0+0x1a500] ;  /* 0x01a50000009f7984 */ /* 0x000fe80000000800 */
[----:B------:R-:W-:Y:S01]  /*3e5c0*/  LDS R224, [R3+0x18700] ;  /* 0x0187000003e07984 */ /* 0x000fe20000000800 */
[C---:B---3--:R-:W-:Y:S11]  /*3e5d0*/  HMMA.1688.F32.TF32 R60, R84.reuse, R4, R60 ;  /* 0x00000004543c723c */ /* 0x048ff6000008103c */
[----:B------:R-:W-:Y:S04]  /*3e5e0*/  @!UPT UIADD3 URZ, URZ, URZ, URZ ;  /* 0x0000003f3f3ff290 */ /* 0x000fe8000fffe03f */
[----:B------:R-:W-:Y:S04]  /*3e5f0*/  STL [R1+0x1fe0], R92 ;  /* 0x001fe05c01007387 */ /* 0x000fe80000100800 */
[----:B------:R-:W-:Y:S04]  /*3e600*/  STL [R1+0x1fdc], R93 ;  /* 0x001fdc5d01007387 */ /* 0x000fe80000100800 */
[----:B------:R-:W-:Y:S01]  /*3e610*/  STL [R1+0x1fd8], R94 ;  /* 0x001fd85e01007387 */ /* 0x000fe20000100800 */
[C---:B--2---:R-:W-:Y:S03]  /*3e620*/  HMMA.1688.F32.TF32 R68, R84.reuse, R28, R68 ;  /* 0x0000001c5444723c */ /* 0x044fe60000081044 */
[----:B------:R1:W-:Y:S04]  /*3e630*/  STL [R1+0x1fd4], R95 ;  /* 0x001fd45f01007387 */ /* 0x0003e80000100800 */
[----:B------:R-:W-:Y:S01]  /*3e640*/  LDS R226, [R3+0x1a700] ;  /* 0x01a7000003e27984 */ /* 0x000fe20000000800 */
[C---:B----4-:R-:W-:Y:S03]  /*3e650*/  HMMA.1688.F32.TF32 R56, R84.reuse, R8, R56 ;  /* 0x000000085438723c */ /* 0x050fe60000081038 */
[----:B------:R-:W-:Y:S04]  /*3e660*/  LDS R225, [R0+0x18700] ;  /* 0x0187000000e17984 */ /* 0x000fe80000000800 */
[----:B------:R-:W2:Y:S01]  /*3e670*/  LDS R227, [R0+0x1a700] ;  /* 0x01a7000000e37984 */ /* 0x000ea20000000800 */
        /* <DEDUP_REMOVED lines=11> */
[----:B------:R-:W-:Y:S08]  /*3e730*/  HMMA.1688.F32.TF32 R80, R84, R16, R80 ;  /* 0x000000105450723c */ /* 0x000ff00000081050 */
[----:B------:R-:W-:Y:S08]  /*3e740*/  HMMA.1688.F32.TF32 R96, R116, R32, R96 ;  /* 0x000000207460723c */ /* 0x000ff00000081060 */
[----:B------:R-:W-:Y:S11]  /*3e750*/  HMMA.1688.F32.TF32 R84, R84, R12, R188 ;  /* 0x0000000c5454723c */ /* 0x000ff600000810bc */
[----:B------:R-:W-:Y:S04]  /*3e760*/  @!UPT UIADD3 URZ, URZ, URZ, URZ ;  /* 0x0000003f3f3ff290 */ /* 0x000fe8000fffe03f */
[----:B------:R-:W-:Y:S04]  /*3e770*/  STL [R1+0x1fcc], R96 ;  /* 0x001fcc6001007387 */ /* 0x000fe80000100800 */
[----:B------:R-:W-:Y:S04]  /*3e780*/  STL [R1+0x1fc8], R97 ;  /* 0x001fc86101007387 */ /* 0x000fe80000100800 */
[----:B------:R-:W-:Y:S04]  /*3e790*/  STL [R1+0x1fc4], R98 ;  /* 0x001fc46201007387 */ /* 0x000fe80000100800 */
[----:B------:R-:W-:Y:S04]  /*3e7a0*/  STL [R1+0x1fc0], R99 ;  /* 0x001fc06301007387 */ /* 0x000fe80000100800 */
[----:B------:R-:W3:Y:S04]  /*3e7b0*/  LDL.LU R188, [R1] ;  /* 0x0000000001bc7983 */ /* 0x000ee80000300800 */
[----:B------:R-:W3:Y:S04]  /*3e7c0*/  LDL.LU R189, [R1+0x4] ;  /* 0x0000040001bd7983 */ /* 0x000ee80000300800 */
[----:B------:R-:W3:Y:S04]  /*3e7d0*/  LDL.LU R190, [R1+0x8] ;  /* 0x0000080001be7983 */ /* 0x000ee80000300800 */
[----:B------:R-:W3:Y:S04]  /*3e7e0*/  LDL.LU R191, [R1+0xc] ;  /* 0x00000c0001bf7983 */ /* 0x000ee80000300800 */
[----:B------:R-:W4:Y:S04]  /*3e7f0*/  LDL.LU R104, [R1+0x80] ;  /* 0x0000800001687983 */ /* 0x000f280000300800 */
[----:B------:R-:W4:Y:S04]  /*3e800*/  LDL.LU R105, [R1+0x84] ;  /* 0x0000840001697983 */ /* 0x000f280000300800 */
[----:B------:R-:W4:Y:S04]  /*3e810*/  LDL.LU R106, [R1+0x88] ;  /* 0x00008800016a7983 */ /* 0x000f280000300800 */
[----:B------:R-:W4:Y:S04]  /*3e820*/  LDL.LU R107, [R1+0x8c] ;  /* 0x00008c00016b7983 */ /* 0x000f280000300800 */
[----:B------:R-:W2:Y:S04]  /*3e830*/  LDL.LU R108, [R1+0x70] ;  /* 0x00007000016c7983 */ /* 0x000ea80000300800 */
[----:B------:R-:W2:Y:S04]  /*3e840*/  LDL.LU R109, [R1+0x74] ;  /* 0x00007400016d7983 */ /* 0x000ea80000300800 */
[----:B------:R-:W2:Y:S04]  /*3e850*/  LDL.LU R110, [R1+0x78] ;  /* 0x00007800016e7983 */ /* 0x000ea80000300800 */
[----:B------:R-:W2:Y:S01]  /*3e860*/  LDL.LU R111, [R1+0x7c] ;  /* 0x00007c00016f7983 */ /* 0x000ea20000300800 */
        /* <DEDUP_REMOVED lines=25> */
[----:B------:R-:W-:Y:S04]  /*3ea00*/  STL [R1+0x1fbc], R100 ;  /* 0x001fbc6401007387 */ /* 0x000fe80000100800 */
[----:B------:R-:W-:Y:S04]  /*3ea10*/  STL [R1+0x1fb8], R101 ;  /* 0x001fb86501007387 */ /* 0x000fe80000100800 */
[----:B------:R-:W-:Y:S04]  /*3ea20*/  STL [R1+0x1fb4], R102 ;  /* 0x001fb46601007387 */ /* 0x000fe80000100800 */
[----:B------:R-:W-:Y:S01]  /*3ea30*/  STL [R1+0x1fb0], R103 ;  /* 0x001fb06701007387 */ /* 0x000fe20000100800 */
[C---:B----4-:R-:W-:Y:S08]  /*3ea40*/  HMMA.1688.F32.TF32 R104, R116.reuse, R24, R104 ;  /* 0x000000187468723c */ /* 0x050ff00000081068 */
[----:B--2---:R-:W-:Y:S11]  /*3ea50*/  HMMA.1688.F32.TF32 R108, R116, R20, R108 ;  /* 0x00000014746c723c */ /* 0x004ff6000008106c */
[----:B------:R-:W-:Y:S04]  /*3ea60*/  @!UPT UIADD3 URZ, URZ, URZ, URZ ;  /* 0x0000003f3f3ff290 */ /* 0x000fe8000fffe03f */
[----:B------:R2:W-:Y:S04]  /*3ea70*/  STL [R1+0x1fac], R104 ;  /* 0x001fac6801007387 */ /* 0x0005e80000100800 */
[----:B------:R-:W-:Y:S04]  /*3ea80*/  STL [R1+0x1fa8], R105 ;  /* 0x001fa86901007387 */ /* 0x000fe80000100800 */
[----:B------:R2:W-:Y:S04]  /*3ea90*/  STL [R1+0x1fa4], R106 ;  /* 0x001fa46a01007387 */ /* 0x0005e80000100800 */
[----:B------:R1:W-:Y:S04]  /*3eaa0*/  STL [R1+0x1fa0], R107 ;  /* 0x001fa06b01007387 */ /* 0x0003e80000100800 */
[----:B------:R-:W-:Y:S04]  /*3eab0*/  STL [R1+0x1fec], R108 ;  /* 0x001fec6c01007387 */ /* 0x000fe80000100800 */
[----:B------:R-:W-:Y:S04]  /*3eac0*/  STL [R1+0x1fe8], R109 ;  /* 0x001fe86d01007387 */ /* 0x000fe80000100800 */
[----:B------:R-:W-:Y:S04]  /*3ead0*/  STL [R1+0x1fe4], R110 ;  /* 0x001fe46e01007387 */ /* 0x000fe80000100800 */
        /* <DEDUP_REMOVED lines=13> */
[----:B-1----:R-:W-:Y:S08]  /*3ebb0*/  HMMA.1688.F32.TF32 R92, R152, R4, R160 ;  /* 0x00000004985c723c */ /* 0x002ff000000810a0 */
[C---:B------:R-:W-:Y:S08]  /*3ebc0*/  HMMA.1688.F32.TF32 R88, R116.reuse, R8, R88 ;  /* 0x000000087458723c */ /* 0x040ff00000081058 */
[C---:B---3--:R-:W-:Y:S08]  /*3ebd0*/  HMMA.1688.F32.TF32 R112, R116.reuse, R16, R112 ;  /* 0x000000107470723c */ /* 0x048ff00000081070 */
[----:B------:R-:W-:Y:S01]  /*3ebe0*/  HMMA.1688.F32.TF32 R116, R116, R12, R136 ;  /* 0x0000000c7474723c */ /* 0x000fe20000081088 */
[----:B--2---:R-:W-:Y:S01]  /*3ebf0*/  IMAD.MOV.U32 R104, RZ, RZ, R92 ;  /* 0x000000ffff687224 */ /* 0x004fe200078e005c */
[----:B------:R-:W-:Y:S01]  /*3ec00*/  MOV R106, R94 ;  /* 0x0000005e006a7202 */ /* 0x000fe20000000f00 */
[----:B------:R-:W-:-:S05]  /*3ec10*/  IMAD.MOV.U32 R105, RZ, RZ, R93 ;  /* 0x000000ffff697224 */ /* 0x000fca00078e005d */
[----:B------:R-:W-:Y:S01]  /*3ec20*/  HMMA.1688.F32.TF32 R120, R148, R8, R120 ;  /* 0x000000089478723c */ /* 0x000fe20000081078 */
[----:B------:R-:W-:-:S07]  /*3ec30*/  IMAD.MOV.U32 R107, RZ, RZ, R95 ;  /* 0x000000ffff6b7224 */ /* 0x000fce00078e005f */
[C---:B------:R-:W-:Y:S08]  /*3ec40*/  HMMA.1688.F32.TF32 R124, R148.reuse, R4, R124 ;  /* 0x00000004947c723c */ /* 0x040ff0000008107c */
[C---:B------:R-:W-:Y:S08]  /*3ec50*/  HMMA.1688.F32.TF32 R128, R148.reuse, R32, R128 ;  /* 0x000000209480723c */ /* 0x040ff00000081080 */
[C---:B------:R-:W-:Y:S08]  /*3ec60*/  HMMA.1688.F32.TF32 R132, R148.reuse, R28, R132 ;  /* 0x0000001c9484723c */ /* 0x040ff00000081084 */
[----:B------:R-:W-:Y:S01]  /*3ec70*/  HMMA.1688.F32.TF32 R136, R148, R24, R188 ;  /* 0x000000189488723c */ /* 0x000fe200000810bc */
[----:B------:R-:W-:Y:S04]  /*3ec80*/  LDS R188, [R3+0x18600] ;  /* 0x0186000003bc7984 */ /* 0x000fe80000000800 */
[----:B------:R-:W-:Y:S03]  /*3ec90*/  LDS R190, [R3+0x1a600] ;  /* 0x01a6000003be7984 */ /* 0x000fe60000000800 */
[----:B------:R-:W-:Y:S01]  /*3eca0*/  HMMA.1688.F32.TF32 R216, R224, R16, R216 ;  /* 0x00000010e0d8723c */ /* 0x000fe200000810d8 */
[----:B------:R-:W-:Y:S04]  /*3ecb0*/  LDS R189, [R0+0x18600] ;  /* 0x0186000000bd7984 */ /* 0x000fe80000000800 */
[----:B------:R-:W-:Y:S03]  /*3ecc0*/  LDS R191, [R0+0x1a600] ;  /* 0x01a6000000bf7984 */ /* 0x000fe60000000800 */
[----:B----4-:R-:W-:Y:S11]  /*3ecd0*/  HMMA.1688.F32.TF32 R96, R152, R8, R184 ;  /* 0x000000089860723c */ /* 0x010ff600000810b8 */
[----:B------:R-:W-:Y:S11]  /*3ece0*/  @!UPT UIADD3 URZ, URZ, URZ, URZ ;  /* 0x0000003f3f3ff290 */ /* 0x000ff6000fffe03f */
[----:B------:R-:W-:Y:S01]  /*3ecf0*/  @!UPT UIADD3 URZ, URZ, URZ, URZ ;  /* 0x0000003f3f3ff290 */ /* 0x000fe2000fffe03f */
[----:B------:R1:W-:Y:S04]  /*3ed00*/  STL.64 [R1+0xd0], R96 ;  /* 0x0000d06001007387 */ /* 0x0003e80000100a00 */
[----:B------:R2:W-:Y:S04]  /*3ed10*/  STL.64 [R1+0xd8], R98 ;  /* 0x0000d86201007387 */ /* 0x0005e80000100a00 */
        /* <DEDUP_REMOVED lines=12> */
[C---:B------:R-:W-:Y:S03]  /*3ede0*/  HMMA.1688.F32.TF32 R144, R148.reuse, R16, R228 ;  /* 0x000000109490723c */ /* 0x040fe600000810e4 */
[----:B------:R-:W3:Y:S04]  /*3edf0*/  LDL.LU R160, [R1+0x130] ;  /* 0x0001300001a07983 */ /* 0x000ee80000300800 */
[----:B------:R-:W3:Y:S04]  /*3ee00*/  LDL.LU R161, [R1+0x134] ;  /* 0x0001340001a17983 */ /* 0x000ee80000300800 */
[----:B------:R-:W3:Y:S01]  /*3ee10*/  LDL.LU R162, [R1+0x138] ;  /* 0x0001380001a27983 */ /* 0x000ee20000300800 */
[C---:B------:R-:W-:Y:S03]  /*3ee20*/  HMMA.1688.F32.TF32 R140, R148.reuse, R20, R232 ;  /* 0x00000014948c723c */ /* 0x040fe600000810e8 */
[----:B------:R-:W3:Y:S04]  /*3ee30*/  LDL.LU R163, [R1+0x13c] ;  /* 0x00013c0001a37983 */ /* 0x000ee80000300800 */
[----:B------:R-:W3:Y:S01]  /*3ee40*/  LDL.LU R228, [R1+0x140] ;  /* 0x0001400001e47983 */ /* 0x000ee20000300800 */
[----:B------:R-:W-:Y:S03]  /*3ee50*/  HMMA.1688.F32.TF32 R148, R148, R12, R236 ;  /* 0x0000000c9494723c */ /* 0x000fe600000810ec */
[----:B------:R-:W3:Y:S04]  /*3ee60*/  LDL.LU R229, [R1+0x144] ;  /* 0x0001440001e57983 */ /* 0x000ee80000300800 */
[----:B------:R-:W3:Y:S04]  /*3ee70*/  LDL.LU R230, [R1+0x148] ;  /* 0x0001480001e67983 */ /* 0x000ee80000300800 */
[----:B------:R-:W3:Y:S01]  /*3ee80*/  LDL.LU R231, [R1+0x14c] ;  /* 0x00014c0001e77983 */ /* 0x000ee20000300800 */
[----:B------:R-:W-:Y:S03]  /*3ee90*/  HMMA.1688.F32.TF32 R92, R152, R32, R180 ;  /* 0x00000020985c723c */ /* 0x000fe600000810b4 */
        /* <DEDUP_REMOVED lines=16> */
[----:B-1----:R-:W3:Y:S04]  /*3efa0*/  LDL.LU R96, [R1+0x280] ;  /* 0x0002800001607983 */ /* 0x002ee80000300800 */
[----:B------:R-:W3:Y:S04]  /*3efb0*/  LDL.LU R97, [R1+0x284] ;  /* 0x0002840001617983 */ /* 0x000ee80000300800 */
[----:B--2---:R-:W3:Y:S04]  /*3efc0*/  LDL.LU R98, [R1+0x288] ;  /* 0x0002880001627983 */ /* 0x004ee80000300800 */
[----:B------:R-:W3:Y:S01]  /*3efd0*/  LDL.LU R99, [R1+0x28c] ;  /* 0x00028c0001637983 */ /* 0x000ee20000300800 */
[----:B------:R-:W-:Y:S01]  /*3efe0*/  IMAD.MOV.U32 R100, RZ, RZ, R92 ;  /* 0x000000ffff647224 */ /* 0x000fe200078e005c */
[----:B------:R-:W-:Y:S01]  /*3eff0*/  MOV R101, R93 ;  /* 0x0000005d00657202 */ /* 0x000fe20000000f00 */
[----:B------:R-:W-:Y:S01]  /*3f000*/  IMAD.MOV.U32 R102, RZ, RZ, R94 ;  /* 0x000000ffff667224 */ /* 0x000fe200078e005e */
[----:B------:R-:W2:Y:S01]  /*3f010*/  LDL.LU R92, [R1+0x270] ;  /* 0x00027000015c7983 */ /* 0x000ea20000300800 */
[----:B------:R-:W-:-:S03]  /*3f020*/  IMAD.MOV.U32 R103, RZ, RZ, R95 ;  /* 0x000000ffff677224 */ /* 0x000fc600078e005f */
[----:B------:R-:W2:Y:S04]  /*3f030*/  LDL.LU R93, [R1+0x274] ;  /* 0x00027400015d7983 */ /* 0x000ea80000300800 */
[----:B------:R-:W2:Y:S04]  /*3f040*/  LDL.LU R94, [R1+0x278] ;  /* 0x00027800015e7983 */ /* 0x000ea80000300800 */
[----:B------:R-:W2:Y:S04]  /*3f050*/  LDL.LU R95, [R1+0x27c] ;  /* 0x00027c00015f7983 */ /* 0x000ea80000300800 */
[----:B------:R-:W2:Y:S04]  /*3f060*/  LDL.LU R204, [R1+0x1c0] ;  /* 0x0001c00001cc7983 */ /* 0x000ea80000300800 */
[----:B------:R-:W2:Y:S04]  /*3f070*/  LDL.LU R205, [R1+0x1c4] ;  /* 0x0001c40001cd7983 */ /* 0x000ea80000300800 */
[----:B------:R-:W2:Y:S04]  /*3f080*/  LDL.LU R206, [R1+0x1c8] ;  /* 0x0001c80001ce7983 */ /* 0x000ea80000300800 */
        /* <DEDUP_REMOVED lines=19> */
[----:B------:R-:W-:-:S03]  /*3f1c0*/  MOV R234, R2 ;  /* 0x0000000200ea7202 */ /* 0x000fc60000000f00 */
[----:B------:R-:W4:Y:S01]  /*3f1d0*/  LDL.LU R166, [R1+0x128] ;  /* 0x0001280001a67983 */ /* 0x000f220000300800 */
[----:B------:R-:W-:-:S03]  /*3f1e0*/  IMAD.MOV.U32 R235, RZ, RZ, R252 ;  /* 0x000000ffffeb7224 */ /* 0x000fc600078e00fc */
[----:B------:R-:W4:Y:S04]  /*3f1f0*/  LDL.LU R167, [R1+0x12c] ;  /* 0x00012c0001a77983 */ /* 0x000f280000300800 */
[----:B------:R-:W4:Y:S04]  /*3f200*/  LDL.LU R232, [R1+0xe0] ;  /* 0x0000e00001e87983 */ /* 0x000f280000300800 */
[----:B------:R-:W4:Y:S04]  /*3f210*/  LDL.LU R233, [R1+0xe4] ;  /* 0x0000e40001e97983 */ /* 0x000f280000300800 */
[----:B------:R-:W4:Y:S04]  /*3f220*/  LDL.LU R2, [R1+0x2074] ;  /* 0x0020740001027983 */ /* 0x000f280000300800 */
[----:B------:R-:W4:Y:S01]  /*3f230*/  LDL.LU R252, [R1+0x2070] ;  /* 0x0020700001fc7983 */ /* 0x000f220000300800 */
[C---:B---3--:R-:W-:Y:S11]  /*3f240*/  HMMA.1688.F32.TF32 R108, R152.reuse, R28, R96 ;  /* 0x0000001c986c723c */ /* 0x048ff60000081060 */
[----:B------:R-:W-:Y:S11]  /*3f250*/  @!UPT UIADD3 URZ, URZ, URZ, URZ ;  /* 0x0000003f3f3ff290 */ /* 0x000ff6000fffe03f */
[----:B------:R-:W-:Y:S02]  /*3f260*/  @!UPT UIADD3 URZ, URZ, URZ, URZ ;  /* 0x0000003f3f3ff290 */ /* 0x000fe4000fffe03f */
[----:B------:R-:W-:Y:S01]  /*3f270*/  IMAD.MOV.U32 R96, RZ, RZ, R108 ;  /* 0x000000ffff607224 */ /* 0x000fe200078e006c */
[----:B------:R-:W-:Y:S01]  /*3f280*/  MOV R97, R109 ;  /* 0x0000006d00617202 */ /* 0x000fe20000000f00 */
[----:B------:R-:W-:Y:S02]  /*3f290*/  IMAD.MOV.U32 R98, RZ, RZ, R110 ;  /* 0x000000ffff627224 */ /* 0x000fe400078e006e */
[----:B------:R-:W-:Y:S02]  /*3f2a0*/  IMAD.MOV.U32 R99, RZ, RZ, R111 ;  /* 0x000000ffff637224 */ /* 0x000fe400078e006f */
[C---:B--2---:R-:W-:Y:S08]  /*3f2b0*/  HMMA.1688.F32.TF32 R108, R152.reuse, R24, R92 ;  /* 0x00000018986c723c */ /* 0x044ff0000008105c */
[C---:B----4-:R-:W-:Y:S08]  /*3f2c0*/  HMMA.1688.F32.TF32 R212, R152.reuse, R20, R212 ;  /* 0x0000001498d4723c */ /* 0x050ff000000810d4 */
[C---:B------:R-:W-:Y:S08]  /*3f2d0*/  HMMA.1688.F32.TF32 R208, R152.reuse, R16, R208 ;  /* 0x0000001098d0723c */ /* 0x040ff000000810d0 */
[----:B------:R-:W-:Y:S08]  /*3f2e0*/  HMMA.1688.F32.TF32 R152, R152, R12, R204 ;  /* 0x0000000c9898723c */ /* 0x000ff000000810cc */
[----:B------:R-:W-:Y:S01]  /*3f2f0*/  HMMA.1688.F32.TF32 R200, R156, R8, R200 ;  /* 0x000000089cc8723c */ /* 0x000fe200000810c8 */
[----:B------:R-:W-:Y:S01]  /*3f300*/  IMAD.MOV.U32 R95, RZ, RZ, R110 ;  /* 0x000000ffff5f7224 */ /* 0x000fe200078e006e */
[----:B------:R-:W-:Y:S01]  /*3f310*/  MOV R93, R108 ;  /* 0x0000006c005d7202 */ /* 0x000fe20000000f00 */
[----:B------:R-:W-:Y:S01]  /*3f320*/  IMAD.MOV.U32 R94, RZ, RZ, R109 ;  /* 0x000000ffff5e7224 */ /* 0x000fe200078e006d */
[----:B------:R-:W-:Y:S01]  /*3f330*/  MOV R92, R215 ;  /* 0x000000d7005c7202 */ /* 0x000fe20000000f00 */
[----:B------:R-:W-:-:S03]  /*3f340*/  IMAD.MOV.U32 R110, RZ, RZ, R214 ;  /* 0x000000ffff6e7224 */ /* 0x000fc600078e00d6 */
[----:B------:R-:W-:Y:S01]  /*3f350*/  HMMA.1688.F32.TF32 R192, R156, R32, R192 ;  /* 0x000000209cc0723c */ /* 0x000fe200000810c0 */
[----:B------:R-:W-:-:S07]  /*3f360*/  MOV R108, R212 ;  /* 0x000000d4006c7202 */ /* 0x000fce0000000f00 */
[C---:B------:R-:W-:Y:S01]  /*3f370*/  HMMA.1688.F32.TF32 R196, R156.reuse, R4, R196 ;  /* 0x000000049cc4723c */ /* 0x040fe200000810c4 */
[----:B------:R-:W-:Y:S01]  /*3f380*/  IMAD.MOV.U32 R109, RZ, RZ, R213 ;  /* 0x000000ffff6d7224 */ /* 0x000fe200078e00d5 */
[----:B------:R-:W2:Y:S04]  /*3f390*/  LDL.LU.64 R214, [R1+0x2068] ;  /* 0x0020680001d67983 */ /* 0x000ea80000300a00 */
[----:B------:R-:W2:Y:S04]  /*3f3a0*/  LDL.LU.64 R212, [R1+0x2060] ;  /* 0x0020600001d47983 */ /* 0x000ea80000300a00 */
[----:B------:R-:W-:Y:S04]  /*3f3b0*/  STL.64 [R1+0x70], R208 ;  /* 0x000070d001007387 */ /* 0x000fe80000100a00 */
[----:B------:R1:W-:Y:S04]  /*3f3c0*/  STL.64 [R1+0x78], R210 ;  /* 0x000078d201007387 */ /* 0x0003e80000100a00 */
[----:B-1----:R-:W3:Y:S04]  /*3f3d0*/  LDL.LU.64 R210, [R1+0x2058] ;  /* 0x0020580001d27983 */ /* 0x002ee80000300a00 */
[----:B------:R-:W3:Y:S04]  /*3f3e0*/  LDL.LU.64 R208, [R1+0x2050] ;  /* 0x0020500001d07983 */ /* 0x000ee80000300a00 */
        /* <DEDUP_REMOVED lines=18> */
[C---:B------:R-:W-:Y:S08]  /*3f510*/  HMMA.1688.F32.TF32 R184, R156.reuse, R28, R184 ;  /* 0x0000001c9cb8723c */ /* 0x040ff000000810b8 */
[----:B------:R-:W-:Y:S11]  /*3f520*/  HMMA.1688.F32.TF32 R180, R156, R24, R180 ;  /* 0x000000189cb4723c */ /* 0x000ff600000810b4 */
[----:B------:R-:W-:Y:S04]  /*3f530*/  @!UPT UIADD3 URZ, URZ, URZ, URZ ;  /* 0x0000003f3f3ff290 */ /* 0x000fe8000fffe03f */
        /* <DEDUP_REMOVED lines=8> */
[----:B------:R-:W-:Y:S01]  /*3f5c0*/  HMMA.1688.F32.TF32 R220, R224, R12, R220 ;  /* 0x0000000ce0dc723c */ /* 0x000fe200000810dc */
[----:B------:R-:W-:-:S02]  /*3f5d0*/  IMAD.MOV.U32 R154, RZ, RZ, R252 ;  /* 0x000000ffff9a7224 */ /* 0x000fc400078e00fc */
[----:B------:R-:W-:-:S05]  /*3f5e0*/  IMAD.MOV.U32 R155, RZ, RZ, R2 ;  /* 0x000000ffff9b7224 */ /* 0x000fca00078e0002 */
[C---:B--2---:R-:W-:Y:S08]  /*3f5f0*/  HMMA.1688.F32.TF32 R212, R224.reuse, R20, R212 ;  /* 0x00000014e0d4723c */ /* 0x044ff000000810d4 */
[C---:B---3--:R-:W-:Y:S08]  /*3f600*/  HMMA.1688.F32.TF32 R208, R224.reuse, R24, R208 ;  /* 0x00000018e0d0723c */ /* 0x048ff000000810d0 */
[----:B----4-:R-:W-:Y:S08]  /*3f610*/  HMMA.1688.F32.TF32 R204, R224, R28, R204 ;  /* 0x0000001ce0cc723c */ /* 0x010ff000000810cc */
[----:B------:R-:W-:Y:S08]  /*3f620*/  HMMA.1688.F32.TF32 R152, R156, R20, R152 ;  /* 0x000000149c98723c */ /* 0x000ff00000081098 */
[C---:B------:R-:W-:Y:S08]  /*3f630*/  HMMA.1688.F32.TF32 R200, R224.reuse, R32, R200 ;  /* 0x00000020e0c8723c */ /* 0x040ff000000810c8 */
[C---:B------:R-:W-:Y:S08]  /*3f640*/  HMMA.1688.F32.TF32 R196, R224.reuse, R4, R196 ;  /* 0x00000004e0c4723c */ /* 0x040ff000000810c4 */
[----:B------:R-:W-:Y:S01]  /*3f650*/  HMMA.1688.F32.TF32 R192, R224, R8, R192 ;  /* 0x00000008e0c0723c */ /* 0x000fe200000810c0 */
[----:B------:R-:W-:Y:S04]  /*3f660*/  LDS R224, [R3+0x1c000] ;  /* 0x01c0000003e07984 */ /* 0x000fe80000000800 */
[----:B------:R-:W-:Y:S04]  /*3f670*/  LDS R226, [R3+0x1e000] ;  /* 0x01e0000003e27984 */ /* 0x000fe80000000800 */
[----:B------:R-:W-:Y:S04]  /*3f680*/  LDS R225, [R0+0x1c000] ;  /* 0x01c0000000e17984 */ /* 0x000fe80000000800 */
[----:B------:R-:W1:Y:S04]  /*3f690*/  LDS R227, [R0+0x1e000] ;  /* 0x01e0000000e37984 */ /* 0x000e680000000800 */
[----:B------:R-:W-:Y:S04]  /*3f6a0*/  STL.64 [R1], R152 ;  /* 0x0000009801007387 */ /* 0x000fe80000100a00 */
[----:B------:R2:W-:Y:S02]  /*3f6b0*/  STL.64 [R1+0x8], R154 ;  /* 0x0000089a01007387 */ /* 0x0005e40000100a00 */
[C---:B--2---:R-:W-:Y:S02]  /*3f6c0*/  HMMA.1688.F32.TF32 R152, R156.reuse, R16, R236 ;  /* 0x000000109c98723c */ /* 0x044fe400000810ec */
[----:B------:R-:W-:Y:S04]  /*3f6d0*/  LDS R236, [R3+0x1c300] ;  /* 0x01c3000003ec7984 */ /* 0x000fe80000000800 */
[----:B------:R-:W-:Y:S02]  /*3f6e0*/  LDS R238, [R3+0x1e300] ;  /* 0x01e3000003ee7984 */ /* 0x000fe40000000800 */
[----:B------:R-:W-:Y:S02]  /*3f6f0*/  HMMA.1688.F32.TF32 R156, R156, R12, R228 ;  /* 0x0000000c9c9c723c */ /* 0x000fe400000810e4 */
[----:B------:R-:W-:Y:S04]  /*3f700*/  LDS R228, [R3+0x1c100] ;  /* 0x01c1000003e47984 */ /* 0x000fe80000000800 */
[----:B------:R-:W-:Y:S04]  /*3f710*/  LDS R230, [R3+0x1e100] ;  /* 0x01e1000003e67984 */ /* 0x000fe80000000800 */
[----:B------:R-:W-:Y:S01]  /*3f720*/  LDS R229, [R0+0x1c100] ;  /* 0x01c1000000e57984 */ /* 0x000fe20000000800 */
[C---:B-1----:R-:W-:Y:S03]  /*3f730*/  HMMA.1688.F32.TF32 R240, R224.reuse, R34, R240 ;  /* 0x00000022e0f0723c */ /* 0x042fe600000810f0 */
[----:B------:R-:W1:Y:S04]  /*3f740*/  LDS R231, [R0+0x1e100] ;  /* 0x01e1000000e77984 */ /* 0x000e680000000800 */
[----:B------:R-:W-:Y:S01]  /*3f750*/  LDS R237, [R0+0x1c300] ;  /* 0x01c3000000ed7984 */ /* 0x000fe20000000800 */
[C---:B------:R-:W-:Y:S03]  /*3f760*/  HMMA.1688.F32.TF32 R36, R224.reuse, R30, R36 ;  /* 0x0000001ee024723c */ /* 0x040fe60000081024 */
[----:B------:R-:W-:Y:S05]  /*3f770*/  LDS R239, [R0+0x1e300] ;  /* 0x01e3000000ef7984 */ /* 0x000fea0000000800 */
[C---:B------:R-:W-:Y:S07]  /*3f780*/  HMMA.1688.F32.TF32 R40, R224.reuse, R26, R40 ;  /* 0x0000001ae028723c */ /* 0x040fee0000081028 */
[----:B------:R-:W-:Y:S01]  /*3f790*/  STL.64 [R1+0x210], R240 ;  /* 0x000210f001007387 */ /* 0x000fe20000100a00 */
[C---:B------:R-:W-:Y:S03]  /*3f7a0*/  HMMA.1688.F32.TF32 R44, R224.reuse, R22, R44 ;  /* 0x00000016e02c723c */ /* 0x040fe6000008102c */
        /* <DEDUP_REMOVED lines=9> */
[----:B------:R-:W-:Y:S01]  /*3f840*/  STL.64 [R1+0x1d0], R36 ;  /* 0x0001d02401007387 */ /* 0x000fe20000100a00 */
[C---:B-1----:R-:W-:Y:S03]  /*3f850*/  HMMA.1688.F32.TF32 R44, R228.reuse, R10, R56 ;  /* 0x0000000ae42c723c */ /* 0x042fe60000081038 */
[----:B------:R1:W-:Y:S05]  /*3f860*/  STL.64 [R1+0x1d8], R38 ;  /* 0x0001d82601007387 */ /* 0x0003ea0000100a00 */
[----:B-1----:R-:W-:Y:S06]  /*3f870*/  HMMA.1688.F32.TF32 R36, R228, R6, R60 ;  /* 0x00000006e424723c */ /* 0x002fec000008103c */
[----:B------:R-:W-:Y:S02]  /*3f880*/  STL.64 [R1+0x150], R40 ;  /* 0x0001502801007387 */ /* 0x000fe40000100a00 */
[C---:B------:R-:W-:Y:S02]  /*3f890*/  HMMA.1688.F32.TF32 R160, R188.reuse, R8, R160 ;  /* 0x00000008bca0723c */ /* 0x040fe400000810a0 */
[----:B------:R1:W-:Y:S06]  /*3f8a0*/  STL.64 [R1+0x158], R42 ;  /* 0x0001582a01007387 */ /* 0x0003ec0000100a00 */
[C---:B------:R-:W-:Y:S08]  /*3f8b0*/  HMMA.1688.F32.TF32 R164, R188.reuse, R4, R164 ;  /* 0x00000004bca4723c */ /* 0x040ff000000810a4 */
[C---:B------:R-:W-:Y:S08]  /*3f8c0*/  HMMA.1688.F32.TF32 R168, R188.reuse, R32, R168 ;  /* 0x00000020bca8723c */ /* 0x040ff000000810a8 */
[C---:B------:R-:W-:Y:S08]  /*3f8d0*/  HMMA.1688.F32.TF32 R172, R188.reuse, R28, R172 ;  /* 0x0000001cbcac723c */ /* 0x040ff000000810ac */
[C---:B------:R-:W-:Y:S08]  /*3f8e0*/  HMMA.1688.F32.TF32 R176, R188.reuse, R24, R176 ;  /* 0x00000018bcb0723c */ /* 0x040ff000000810b0 */
[C---:B------:R-:W-:Y:S08]  /*3f8f0*/  HMMA.1688.F32.TF32 R180, R188.reuse, R20, R180 ;  /* 0x00000014bcb4723c */ /* 0x040ff000000810b4 */
[C---:B------:R-:W-:Y:S01]  /*3f900*/  HMMA.1688.F32.TF32 R184, R188.reuse, R16, R184 ;  /* 0x00000010bcb8723c */ /* 0x040fe200000810b8 */
[----:B------:R-:W-:Y:S04]  /*3f910*/  STL.64 [R1+0x140], R44 ;  /* 0x0001402c01007387 */ /* 0x000fe80000100a00 */
[----:B------:R-:W-:Y:S03]  /*3f920*/  LDS R28, [R3+0x20000] ;  /* 0x02000000031c7984 */ /* 0x000fe60000000800 */
[----:B------:R-:W-:Y:S01]  /*3f930*/  HMMA.1688.F32.TF32 R188, R188, R12, R232 ;  /* 0x0000000cbcbc723c */ /* 0x000fe200000810e8 */
[----:B------:R-:W-:Y:S04]  /*3f940*/  LDS R232, [R3+0x1c200] ;  /* 0x01c2000003e87984 */ /* 0x000fe80000000800 */
[----:B------:R-:W-:Y:S04]  /*3f950*/  LDS R234, [R3+0x1e200] ;  /* 0x01e2000003ea7984 */ /* 0x000fe80000000800 */
[----:B------:R-:W-:Y:S04]  /*3f960*/  LDS R233, [R0+0x1c200] ;  /* 0x01c2000000e97984 */ /* 0x000fe80000000800 */
[----:B------:R-:W2:Y:S01]  /*3f970*/  LDS R235, [R0+0x1e200] ;  /* 0x01e2000000eb7984 */ /* 0x000ea20000000800 */
[C---:B-1----:R-:W-:Y:S03]  /*3f980*/  HMMA.1688.F32.TF32 R40, R228.reuse, R34, R64 ;  /* 0x00000022e428723c */ /* 0x042fe60000081040 */
[----:B------:R1:W-:Y:S04]  /*3f990*/  STL.64 [R1+0x148], R46 ;  /* 0x0001482e01007387 */ /* 0x0003e80000100a00 */
[----:B------:R-:W-:Y:S04]  /*3f9a0*/  STL.64 [R1+0x130], R36 ;  /* 0x0001302401007387 */ /* 0x000fe80000100a00 */
[----:B------:R3:W-:Y:S01]  /*3f9b0*/  STL.64 [R1+0x138], R38 ;  /* 0x0001382601007387 */ /* 0x0007e20000100a00 */
[C---:B-1----:R-:W-:Y:S03]  /*3f9c0*/  HMMA.1688.F32.TF32 R44, R228.reuse, R30, R68 ;  /* 0x0000001ee42c723c */ /* 0x042fe60000081044 */
[----:B------:R-:W-:Y:S05]  /*3f9d0*/  LDS R29, [R0+0x20000] ;  /* 0x02000000001d7984 */ /* 0x000fea0000000800 */
[C---:B---3--:R-:W-:Y:S03]  /*3f9e0*/  HMMA.1688.F32.TF32 R36, R228.reuse, R26, R72 ;  /* 0x0000001ae424723c */ /* 0x048fe60000081048 */
[----:B------:R-:W-:Y:S04]  /*3f9f0*/  STL.64 [R1+0x120], R40 ;  /* 0x0001202801007387 */ /* 0x000fe80000100a00 */
[----:B------:R1:W-:Y:S08]  /*3fa00*/  STL.64 [R1+0x128], R42 ;  /* 0x0001282a01007387 */ /* 0x0003f00000100a00 */
[----:B------:R-:W-:Y:S01]  /*3fa10*/  STL.64 [R1+0x110], R44 ;  /* 0x0001102c01007387 */ /* 0x000fe20000100a00 */
[----:B-1----:R-:W-:Y:S03]  /*3fa20*/  HMMA.1688.F32.TF32 R40, R228, R22, R76 ;  /* 0x00000016e428723c */ /* 0x002fe6000008104c */
[----:B------:R-:W-:Y:S04]  /*3fa30*/  STL.64 [R1+0x118], R46 ;  /* 0x0001182e01007387 */ /* 0x000fe80000100a00 */
[----:B------:R-:W-:Y:S04]  /*3fa40*/  STL.64 [R1+0x100], R36 ;  /* 0x0001002401007387 */ /* 0x000fe80000100a00 */
[----:B------:R1:W-:Y:S01]  /*3fa50*/  STL.64 [R1+0x108], R38 ;  /* 0x0001082601007387 */ /* 0x0003e20000100a00 */
[----:B--2---:R-:W-:Y:S03]  /*3fa60*/  HMMA.1688.F32.TF32 R240, R232, R10, R88 ;  /* 0x0000000ae8f0723c */ /* 0x004fe60000081058 */
[----:B------:R-:W-:Y:S04]  /*3fa70*/  LDS R88, [R3+0x1c400] ;  /* 0x01c4000003587984 */ /* 0x000fe80000000800 */
[----:B------:R-:W-:Y:S01]  /*3fa80*/  LDS R90, [R3+0x1e400] ;  /* 0x01e40000035a7984 */ /* 0x000fe20000000800 */
[----:B-1----:R-:W-:Y:S03]  /*3fa90*/  HMMA.1688.F32.TF32 R36, R228, R14, R84 ;  /* 0x0000000ee424723c */ /* 0x002fe60000081054 */
[----:B------:R-:W-:Y:S04]  /*3faa0*/  STL.64 [R1+0xf0], R40 ;  /* 0x0000f02801007387 */ /* 0x000fe80000100a00 */
[----:B------:R-:W-:Y:S01]  /*3fab0*/  STL.64 [R1+0xf8], R42 ;  /* 0x0000f82a01007387 */ /* 0x000fe20000100a00 */
[C---:B------:R-:W-:Y:S03]  /*3fac0*/  HMMA.1688.F32.TF32 R248, R224.reuse, R10, R248 ;  /* 0x0000000ae0f8723c */ /* 0x040fe600000810f8 */
[----:B------:R-:W-:Y:S04]  /*3fad0*/  LDS R89, [R0+0x1c400] ;  /* 0x01c4000000597984 */ /* 0x000fe80000000800 */
[----:B------:R-:W1:Y:S01]  /*3fae0*/  LDS R91, [R0+0x1e400] ;  /* 0x01e40000005b7984 */ /* 0x000e620000000800 */
[----:B------:R-:W-:Y:S07]  /*3faf0*/  HMMA.1688.F32.TF32 R244, R224, R6, R244 ;  /* 0x00000006e0f4723c */ /* 0x000fee00000810f4 */
[----:B------:R-:W-:Y:S01]  /*3fb00*/  STL.64 [R1+0xe0], R36 ;  /* 0x0000e02401007387 */ /* 0x000fe20000100a00 */
[----:B------:R-:W-:Y:S01]  /*3fb10*/  IMAD.MOV.U32 R224, RZ, RZ, R108 ;  /* 0x000000ffffe07224 */ /* 0x000fe200078e006c */
[----:B------:R-:W-:Y:S01]  /*3fb20*/  MOV R226, R110 ;  /* 0x0000006e00e27202 */ /* 0x000fe20000000f00 */
[----:B------:R-:W-:Y:S01]  /*3fb30*/  IMAD.MOV.U32 R225, RZ, RZ, R109 ;  /* 0x000000ffffe17224 */ /* 0x000fe200078e006d */
[----:B------:R-:W2:Y:S01]  /*3fb40*/  LDL.LU R108, [R1+0x1fec] ;  /* 0x001fec00016c7983 */ /* 0x000ea20000300800 */
[----:B------:R-:W-:-:S03]  /*3fb50*/  IMAD.MOV.U32 R227, RZ, RZ, R92 ;  /* 0x000000ffffe37224 */ /* 0x000fc600078e005c */
[----:B------:R-:W2:Y:S04]  /*3fb60*/  LDL.LU R109, [R1+0x1fe8] ;  /* 0x001fe800016d7983 */ /* 0x000ea80000300800 */
[----:B------:R-:W2:Y:S04]  /*3fb70*/  LDL.LU R110, [R1+0x1fe4] ;  /* 0x001fe400016e7983 */ /* 0x000ea80000300800 */
[----:B------:R-:W3:Y:S04]  /*3fb80*/  LDL.LU R92, [R1+0x1fe0] ;  /* 0x001fe000015c7983 */ /* 0x000ee80000300800 */
[----:B------:R4:W-:Y:S04]  /*3fb90*/  STL [R1+0x1f90], R240 ;  /* 0x001f90f001007387 */ /* 0x0009e80000100800 */
[----:B------:R1:W-:Y:S04]  /*3fba0*/  STL [R1+0x1f8c], R241 ;  /* 0x001f8cf101007387 */ /* 0x0003e80000100800 */
[----:B------:R1:W-:Y:S01]  /*3fbb0*/  STL [R1+0x1f88], R242 ;  /* 0x001f88f201007387 */ /* 0x0003e20000100800 */
[----:B----4-:R-:W-:-:S03]  /*3fbc0*/  IMAD.MOV.U32 R240, RZ, RZ, R93 ;  /* 0x000000fffff07224 */ /* 0x010fc600078e005d */
[----:B------:R4:W-:Y:S01]  /*3fbd0*/  STL [R1+0x1f84], R243 ;  /* 0x001f84f301007387 */ /* 0x0009e20000100800 */
[----:B-1----:R-:W-:-:S03]  /*3fbe0*/  MOV R241, R94 ;  /* 0x0000005e00f17202 */ /* 0x002fc60000000f00 */
[----:B------:R-:W3:Y:S01]  /*3fbf0*/  LDL.LU R93, [R1+0x1fdc] ;  /* 0x001fdc00015d7983 */ /* 0x000ee20000300800 */
[----:B------:R-:W-:-:S03]  /*3fc00*/  IMAD.MOV.U32 R242, RZ, RZ, R95 ;  /* 0x000000fffff27224 */ /* 0x000fc600078e005f */
[----:B------:R-:W3:Y:S04]  /*3fc10*/  LDL.LU R94, [R1+0x1fd8] ;  /* 0x001fd800015e7983 */ /* 0x000ee80000300800 */
[----:B------:R-:W3:Y:S01]  /*3fc20*/  LDL.LU R95, [R1+0x1fd4] ;  /* 0x001fd400015f7983 */ /* 0x000ee20000300800 */
[----:B------:R-:W-:Y:S01]  /*3fc30*/  IMAD.MOV.U32 R17, RZ, RZ, R244 ;  /* 0x000000ffff117224 */ /* 0x000fe200078e00f4 */
[----:B------:R-:W-:Y:S01]  /*3fc40*/  MOV R244, R96 ;  /* 0x0000006000f47202 */ /* 0x000fe20000000f00 */
[----:B----4-:R-:W-:Y:S01]  /*3fc50*/  IMAD.MOV.U32 R243, RZ, RZ, R111 ;  /* 0x000000fffff37224 */ /* 0x010fe200078e006f */
[----:B------:R-:W-:Y:S01]  /*3fc60*/  MOV R13, R246 ;  /* 0x000000f6000d7202 */ /* 0x000fe20000000f00 */
[----:B------:R-:W-:Y:S01]  /*3fc70*/  IMAD.MOV.U32 R16, RZ, RZ, R245 ;  /* 0x000000ffff107224 */ /* 0x000fe200078e00f5 */
[----:B------:R-:W2:Y:S01]  /*3fc80*/  LDL.LU R111, [R1+0x1fd0] ;  /* 0x001fd000016f7983 */ /* 0x000ea20000300800 */
[----:B------:R-:W-:-:S02]  /*3fc90*/  IMAD.MOV.U32 R245, RZ, RZ, R97 ;  /* 0x000000fffff57224 */ /* 0x000fc400078e0061 */
[----:B------:R-:W-:Y:S01]  /*3fca0*/  IMAD.MOV.U32 R12, RZ, RZ, R247 ;  /* 0x000000ffff0c7224 */ /* 0x000fe200078e00f7 */
[----:B------:R-:W4:Y:S01]  /*3fcb0*/  LDL.LU R96, [R1+0x1fcc] ;  /* 0x001fcc0001607983 */ /* 0x000f220000300800 */
[----:B------:R-:W-:Y:S01]  /*3fcc0*/  IMAD.MOV.U32 R246, RZ, RZ, R98 ;  /* 0x000000fffff67224 */ /* 0x000fe200078e0062 */
[----:B------:R-:W-:Y:S02]  /*3fcd0*/  MOV R247, R99 ;  /* 0x0000006300f77202 */ /* 0x000fe40000000f00 */
[----:B------:R-:W4:Y:S04]  /*3fce0*/  LDL.LU R97, [R1+0x1fc8] ;  /* 0x001fc80001617983 */ /* 0x000f280000300800 */
[----:B------:R-:W4:Y:S04]  /*3fcf0*/  LDL.LU R98, [R1+0x1fc4] ;  /* 0x001fc40001627983 */ /* 0x000f280000300800 */
[----:B------:R-:W4:Y:S01]  /*3fd00*/  LDL.LU R99, [R1+0x1fc0] ;  /* 0x001fc00001637983 */ /* 0x000f220000300800 */
[C---:B------:R-:W-:Y:S08]  /*3fd10*/  HMMA.1688.F32.TF32 R72, R236.reuse, R26, R136 ;  /* 0x0000001aec48723c */ /* 0x040ff00000081088 */
[----:B------:R-:W-:Y:S08]  /*3fd20*/  HMMA.1688.F32.TF32 R56, R236, R10, R120 ;  /* 0x0000000aec38723c */ /* 0x000ff00000081078 */
[C---:B------:R-:W-:Y:S08]  /*3fd30*/  HMMA.1688.F32.TF32 R48, R232.reuse, R18, R112 ;  /* 0x00000012e830723c */ /* 0x040ff00000081070 */
[----:B------:R-:W-:Y:S08]  /*3fd40*/  HMMA.1688.F32.TF32 R52, R232, R14, R116 ;  /* 0x0000000ee834723c */ /* 0x000ff00000081074 */
[----:B------:R-:W-:Y:S01]  /*3fd50*/  HMMA.1688.F32.TF32 R60, R236, R6, R124 ;  /* 0x00000006ec3c723c */ /* 0x000fe2000008107c */
[----:B------:R-:W-:Y:S01]  /*3fd60*/  MOV R9, R248 ;  /* 0x000000f800097202 */ /* 0x000fe20000000f00 */
[----:B------:R-:W-:Y:S01]  /*3fd70*/  IMAD.MOV.U32 R8, RZ, RZ, R249 ;  /* 0x000000ffff087224 */ /* 0x000fe200078e00f9 */
[----:B------:R-:W-:Y:S01]  /*3fd80*/  MOV R4, R251 ;  /* 0x000000fb00047202 */ /* 0x000fe20000000f00 */
[----:B------:R-:W-:-:S04]  /*3fd90*/  IMAD.MOV.U32 R5, RZ, RZ, R250 ;  /* 0x000000ffff057224 */ /* 0x000fc800078e00fa */
[C---:B------:R-:W-:Y:S08]  /*3fda0*/  HMMA.1688.F32.TF32 R64, R236.reuse, R34, R128 ;  /* 0x00000022ec40723c */ /* 0x040ff00000081080 */
[C---:B------:R-:W-:Y:S08]  /*3fdb0*/  HMMA.1688.F32.TF32 R68, R236.reuse, R30, R132 ;  /* 0x0000001eec44723c */ /* 0x040ff00000081084 */
[C---:B------:R-:W-:Y:S08]  /*3fdc0*/  HMMA.1688.F32.TF32 R76, R236.reuse, R22, R140 ;  /* 0x00000016ec4c723c */ /* 0x040ff0000008108c */
[----:B------:R-:W-:Y:S01]  /*3fdd0*/  HMMA.1688.F32.TF32 R84, R236, R14, R148 ;  /* 0x0000000eec54723c */ /* 0x000fe20000081094 */
[----:B------:R-:W-:Y:S01]  /*3fde0*/  IMAD.MOV.U32 R252, RZ, RZ, R38 ;  /* 0x000000fffffc7224 */ /* 0x000fe200078e0026 */
[----:B------:R-:W-:Y:S01]  /*3fdf0*/  MOV R2, R39 ;  /* 0x0000002700027202 */ /* 0x000fe20000000f00 */
[----:B------:R-:W-:Y:S04]  /*3fe00*/  LDS R36, [R3+0x1c700] ;  /* 0x01c7000003247984 */ /* 0x000fe80000000800 */
[----:B------:R-:W-:Y:S04]  /*3fe10*/  LDS R38, [R3+0x1e700] ;  /* 0x01e7000003267984 */ /* 0x000fe80000000800 */
[----:B------:R-:W-:Y:S01]  /*3fe20*/  LDS R37, [R0+0x1c700] ;  /* 0x01c7000000257984 */ /* 0x000fe20000000800 */
[----:B---3--:R-:W-:Y:S03]  /*3fe30*/  HMMA.1688.F32.TF32 R92, R232, R6, R92 ;  /* 0x00000006e85c723c */ /* 0x008fe6000008105c */
[----:B------:R-:W-:Y:S11]  /*3fe40*/  LDS R39, [R0+0x1e700] ;  /* 0x01e7000000277984 */ /* 0x000ff60000000800 */
[----:B------:R-:W-:Y:S09]  /*3fe50*/  @!UPT UIADD3 URZ, URZ, URZ, URZ ;  /* 0x0000003f3f3ff290 */ /* 0x000ff2000fffe03f */
[----:B------:R1:W-:Y:S04]  /*3fe60*/  STL [R1+0x1f70], R92 ;  /* 0x001f705c01007387 */ /* 0x0003e80000100800 */
[----:B------:R3:W-:Y:S04]  /*3fe70*/  STL [R1+0x1f6c], R93 ;  /* 0x001f6c5d01007387 */ /* 0x0007e80000100800 */
[----:B------:R2:W-:Y:S01]  /*3fe80*/  STL [R1+0x1f68], R94 ;  /* 0x001f685e01007387 */ /* 0x0005e20000100800 */
[----:B-1----:R-:W-:-:S03]  /*3fe90*/  IMAD.MOV.U32 R92, RZ, RZ, R100 ;  /* 0x000000ffff5c7224 */ /* 0x002fc600078e0064 */
[----:B------:R1:W-:Y:S01]  /*3fea0*/  STL [R1+0x1f64], R95 ;  /* 0x001f645f01007387 */ /* 0x0003e20000100800 */
[----:B---3--:R-:W-:-:S03]  /*3feb0*/  IMAD.MOV.U32 R93, RZ, RZ, R101 ;  /* 0x000000ffff5d7224 */ /* 0x008fc600078e0065 */
[----:B------:R-:W3:Y:S01]  /*3fec0*/  LDL.LU R100, [R1+0x1fbc] ;  /* 0x001fbc0001647983 */ /* 0x000ee20000300800 */
[----:B--2---:R-:W-:-:S03]  /*3fed0*/  MOV R94, R102 ;  /* 0x00000066005e7202 */ /* 0x004fc60000000f00 */
[----:B------:R-:W3:Y:S01]  /*3fee0*/  LDL.LU R101, [R1+0x1fb8] ;  /* 0x001fb80001657983 */ /* 0x000ee20000300800 */
[----:B-1----:R-:W-:-:S03]  /*3fef0*/  IMAD.MOV.U32 R95, RZ, RZ, R103 ;  /* 0x000000ffff5f7224 */ /* 0x002fc600078e0067 */
[----:B------:R-:W3:Y:S04]  /*3ff00*/  LDL.LU R102, [R1+0x1fb4] ;  /* 0x001fb40001667983 */ /* 0x000ee80000300800 */
[----:B------:R-:W3:Y:S01]  /*3ff10*/  LDL.LU R103, [R1+0x1fb0] ;  /* 0x001fb00001677983 */ /* 0x000ee20000300800 */
[----:B----4-:R-:W-:Y:S11]  /*3ff20*/  HMMA.1688.F32.TF32 R96, R232, R34, R96 ;  /* 0x00000022e860723c */ /* 0x010ff60000081060 */
[----:B------:R-:W-:Y:S11]  /*3ff30*/  @!UPT UIADD3 URZ, URZ, URZ, URZ ;  /* 0x0000003f3f3ff290 */ /* 0x000ff6000fffe03f */
[----:B------:R-:W-:Y:S01]  /*3ff40*/  @!UPT UIADD3 URZ, URZ, URZ, URZ ;  /* 0x0000003f3f3ff290 */ /* 0x000fe2000fffe03f */
[----:B------:R1:W-:Y:S04]  /*3ff50*/  STL [R1+0x1f58], R96 ;  /* 0x001f586001007387 */ /* 0x0003e80000100800 */
[----:B------:R2:W-:Y:S04]  /*3ff60*/  STL [R1+0x1f54], R97 ;  /* 0x001f546101007387 */ /* 0x0005e80000100800 */
[----:B------:R4:W-:Y:S01]  /*3ff70*/  STL [R1+0x1f50], R98 ;  /* 0x001f506201007387 */ /* 0x0009e20000100800 */
[----:B-1----:R-:W-:-:S03]  /*3ff80*/  IMAD.MOV.U32 R96, RZ, RZ, R104 ;  /* 0x000000ffff607224 */ /* 0x002fc600078e0068 */
[----:B------:R1:W-:Y:S01]  /*3ff90*/  STL [R1+0x1f4c], R99 ;  /* 0x001f4c6301007387 */ /* 0x0003e20000100800 */
[----:B--2---:R-:W-:-:S03]  /*3ffa0*/  MOV R97, R105 ;  /* 0x0000006900617202 */ /* 0x004fc60000000f00 */
[----:B------:R-:W4:Y:S02]  /*3ffb0*/  LDL.LU R104, [R1+0x1fac] ;  /* 0x001fac0001687983 */ /* 0x000f240000300800 */
[----:B----4-:R-:W-:Y:S02]  /*3ffc0*/  IMAD.MOV.U32 R98, RZ, RZ, R106 ;  /* 0x000000ffff627224 */ /* 0x010fe400078e006a */
[----:B------:R-:W4:Y:S01]  /*3ffd0*/  LDL.LU R105, [R1+0x1fa8] ;  /* 0x001fa80001697983 */ /* 0x000f220000300800 */
[----:B-1----:R-:W-:-:S03]  /*3ffe0*/  IMAD.MOV.U32 R99, RZ, RZ, R107 ;  /* 0x000000ffff637224 */ /* 0x002fc600078e006b */
[----:B------:R-:W4:Y:S04]  /*3fff0*/  LDL.LU R106, [R1+0x1fa4] ;  /* 0x001fa400016a7983 */ /* 0x000f280000300800 */
[----:B------:R-:W4:Y:S01]  /*40000*/  LDL.LU R107, [R1+0x1fa0] ;  /* 0x001fa000016b7983 */ /* 0x000f220000300800 */
[C---:B---3--:R-:W-:Y:S11]  /*40010*/  HMMA.1688.F32.TF32 R100, R232.reuse, R30, R100 ;  /* 0x0000001ee864723c */ /* 0x048ff60000081064 */
[----:B------:R-:W-:Y:S11]  /*40020*/  @!UPT UIADD3 URZ, URZ, URZ, URZ ;  /* 0x0000003f3f3ff290 */ /* 0x000ff6000fffe03f */
[----:B------:R-:W-:Y:S01]  /*40030*/  @!UPT UIADD3 URZ, URZ, URZ, URZ ;  /* 0x0000003f3f3ff290 */ /* 0x000fe2000fffe03f */
[----:B------:R1:W-:Y:S04]  /*40040*/  STL [R1+0x1f74], R100 ;  /* 0x001f746401007387 */ /* 0x0003e80000100800 */
[----:B------:R3:W-:Y:S04]  /*40050*/  STL [R1+0x1f60], R101 ;  /* 0x001f606501007387 */ /* 0x0007e80000100800 */
[----:B------:R4:W-:Y:S04]  /*40060*/  STL [R1+0x1f5c], R102 ;  /* 0x001f5c6601007387 */ /* 0x0009e80000100800 */
[----:B------:R4:W-:Y:S04]  /*40070*/  STL [R1+0x1f48], R103 ;  /* 0x001f486701007387 */ /* 0x0009e80000100800 */
[----:B-1----:R-:W2:Y:S04]  /*40080*/  LDL.LU R100, [R1+0xd0] ;  /* 0x0000d00001647983 */ /* 0x002ea80000300800 */
[----:B---3--:R-:W2:Y:S04]  /*40090*/  LDL.LU R101, [R1+0xd4] ;  /* 0x0000d40001657983 */ /* 0x008ea80000300800 */
[----:B----4-:R-:W2:Y:S04]  /*400a0*/  LDL.LU R102, [R1+0xd8] ;  /* 0x0000d80001667983 */ /* 0x010ea80000300800 */
[----:B------:R-:W2:Y:S01]  /*400b0*/  LDL.LU R103, [R1+0xdc] ;  /* 0x0000dc0001677983 */ /* 0x000ea20000300800 */
[----:B------:R-:W-:Y:S11]  /*400c0*/  HMMA.1688.F32.TF32 R40, R232, R26, R104 ;  /* 0x0000001ae828723c */ /* 0x000ff60000081068 */
[----:B------:R-:W-:Y:S11]  /*400d0*/  @!UPT UIADD3 URZ, URZ, URZ, URZ ;  /* 0x0000003f3f3ff290 */ /* 0x000ff6000fffe03f */
[----:B------:R-:W-:Y:S01]  /*400e0*/  @!UPT UIADD3 URZ, URZ, URZ, URZ ;  /* 0x0000003f3f3ff290 */ /* 0x000fe2000fffe03f */
[----:B------:R-:W-:Y:S04]  /*400f0*/  STL [R1+0x1f94], R40 ;  /* 0x001f942801007387 */ /* 0x000fe80000100800 */
[----:B------:R-:W-:Y:S04]  /*40100*/  STL [R1+0x1f80], R41 ;  /* 0x001f802901007387 */ /* 0x000fe80000100800 */
[----:B------:R-:W-:Y:S04]  /*40110*/  STL [R1+0x1f7c], R42 ;  /* 0x001f7c2a01007387 */ /* 0x000fe80000100800 */
[----:B------:R1:W-:Y:S02]  /*40120*/  STL [R1+0x1f78], R43 ;  /* 0x001f782b01007387 */ /* 0x0003e40000100800 */
[----:B-1----:R-:W-:Y:S08]  /*40130*/  HMMA.1688.F32.TF32 R40, R88, R6, R96 ;  /* 0x000000065828723c */ /* 0x002ff00000081060 */
[----:B------:R-:W-:Y:S01]  /*40140*/  HMMA.1688.F32.TF32 R44, R232, R22, R108 ;  /* 0x00000016e82c723c */ /* 0x000fe2000008106c */
[----:B------:R-:W-:Y:S04]  /*40150*/  LDS R232, [R3+0x1c500] ;  /* 0x01c5000003e87984 */ /* 0x000fe80000000800 */
[----:B------:R-:W-:Y:S03]  /*40160*/  LDS R234, [R3+0x1e500] ;  /* 0x01e5000003ea7984 */ /* 0x000fe60000000800 */
[----:B------:R-:W-:Y:S01]  /*40170*/  HMMA.1688.F32.TF32 R104, R88, R26, R240 ;  /* 0x0000001a5868723c */ /* 0x000fe200000810f0 */
[----:B------:R-:W-:Y:S04]  /*40180*/  LDS R233, [R0+0x1c500] ;  /* 0x01c5000000e97984 */ /* 0x000fe80000000800 */
[----:B------:R-:W1:Y:S03]  /*40190*/  LDS R235, [R0+0x1e500] ;  /* 0x01e5000000eb7984 */ /* 0x000e660000000800 */
[----:B------:R-:W-:Y:S01]  /*401a0*/  IMAD.MOV.U32 R99, RZ, RZ, R40 ;  /* 0x000000ffff637224 */ /* 0x000fe200078e0028 */
[----:B------:R-:W-:Y:S01]  /*401b0*/  MOV R139, R42 ;  /* 0x0000002a008b7202 */ /* 0x000fe20000000f00 */
[----:B------:R-:W-:-:S05]  /*401c0*/  IMAD.MOV.U32 R138, RZ, RZ, R43 ;  /* 0x000000ffff8a7224 */ /* 0x000fca00078e002b */
[----:B------:R3:W-:Y:S04]  /*401d0*/  STL [R1+0x1f9c], R46 ;  /* 0x001f9c2e01007387 */ /* 0x0007e80000100800 */
[----:B------:R4:W-:Y:S01]  /*401e0*/  STL [R1+0x1f98], R47 ;  /* 0x001f982f01007387 */ /* 0x0009e20000100800 */
[C---:B--2---:R-:W-:Y:S11]  /*401f0*/  HMMA.1688.F32.TF32 R100, R88.reuse, R10, R100 ;  /* 0x0000000a5864723c */ /* 0x044ff60000081064 */
[----:B------:R-:W-:Y:S11]  /*40200*/  @!UPT UIADD3 URZ, URZ, URZ, URZ ;  /* 0x0000003f3f3ff290 */ /* 0x000ff6000fffe03f */
[----:B------:R-:W-:Y:S02]  /*40210*/  @!UPT UIADD3 URZ, URZ, URZ, URZ ;  /* 0x0000003f3f3ff290 */ /* 0x000fe4000fffe03f */
[----:B------:R-:W-:Y:S01]  /*40220*/  MOV R32, R103 ;  /* 0x0000006700207202 */ /* 0x000fe20000000f00 */
[----:B------:R-:W-:Y:S02]  /*40230*/  IMAD.MOV.U32 R103, RZ, RZ, R41 ;  /* 0x000000ffff677224 */ /* 0x000fe400078e0029 */
[C---:B------:R-:W-:Y:S01]  /*40240*/  HMMA.1688.F32.TF32 R40, R88.reuse, R34, R92 ;  /* 0x000000225828723c */ /* 0x040fe2000008105c */
[----:B------:R-:W-:Y:S11]  /*40250*/  IMAD.MOV.U32 R33, RZ, RZ, R102 ;  /* 0x000000ffff217224 */ /* 0x000ff600078e0066 */
[----:B------:R-:W-:Y:S11]  /*40260*/  @!UPT UIADD3 URZ, URZ, URZ, URZ ;  /* 0x0000003f3f3ff290 */ /* 0x000ff6000fffe03f */
[----:B------:R-:W-:Y:S01]  /*40270*/  @!UPT UIADD3 URZ, URZ, URZ, URZ ;  /* 0x0000003f3f3ff290 */ /* 0x000fe2000fffe03f */
        /* <DEDUP_REMOVED lines=9> */
[----:B------:R-:W-:Y:S01]  /*40310*/  IMAD.MOV.U32 R136, RZ, RZ, R101 ;  /* 0x000000ffff887224 */ /* 0x000fe200078e0065 */
[----:B------:R-:W-:Y:S01]  /*40320*/  MOV R137, R100 ;  /* 0x0000006400897202 */ /* 0x000fe20000000f00 */
[----:B------:R-:W-:Y:S01]  /*40330*/  IMAD.MOV.U32 R92, RZ, RZ, R107 ;  /* 0x000000ffff5c7224 */ /* 0x000fe200078e006b */
[----:B------:R-:W-:Y:S01]  /*40340*/  MOV R100, R106 ;  /* 0x0000006a00647202 */ /* 0x000fe20000000f00 */
[----:B------:R-:W3:Y:S04]  /*40350*/  LDL.LU R120, [R1+0x60] ;  /* 0x0000600001787983 */ /* 0x000ee80000300800 */
[----:B------:R-:W3:Y:S02]  /*40360*/  LDL.LU R121, [R1+0x64] ;  /* 0x0000640001797983 */ /* 0x000ee40000300800 */
[----:B------:R-:W-:Y:S01]  /*40370*/  IMAD.MOV.U32 R95, RZ, RZ, R42 ;  /* 0x000000ffff5f7224 */ /* 0x000fe200078e002a */
[----:B------:R-:W-:Y:S01]  /*40380*/  MOV R101, R43 ;  /* 0x0000002b00657202 */ /* 0x000fe20000000f00 */
[----:B------:R-:W-:Y:S01]  /*40390*/  IMAD.MOV.U32 R42, RZ, RZ, R104 ;  /* 0x000000ffff2a7224 */ /* 0x000fe200078e0068 */
[----:B------:R-:W3:Y:S01]  /*403a0*/  LDL.LU R122, [R1+0x68] ;  /* 0x00006800017a7983 */ /* 0x000ee20000300800 */
[----:B------:R-:W-:-:S02]  /*403b0*/  IMAD.MOV.U32 R43, RZ, RZ, R105 ;  /* 0x000000ffff2b7224 */ /* 0x000fc400078e0069 */
[----:B------:R-:W-:Y:S01]  /*403c0*/  HMMA.1688.F32.TF32 R104, R88, R22, R224 ;  /* 0x000000165868723c */ /* 0x000fe200000810e0 */
[----:B------:R-:W3:Y:S04]  /*403d0*/  LDL.LU R123, [R1+0x6c] ;  /* 0x00006c00017b7983 */ /* 0x000ee80000300800 */
[----:B------:R-:W1:Y:S04]  /*403e0*/  LDL.LU R108, [R1+0x50] ;  /* 0x00005000016c7983 */ /* 0x000e680000300800 */
[----:B------:R-:W1:Y:S04]  /*403f0*/  LDL.LU R109, [R1+0x54] ;  /* 0x00005400016d7983 */ /* 0x000e680000300800 */
[----:B------:R-:W1:Y:S04]  /*40400*/  LDL.LU R110, [R1+0x58] ;  /* 0x00005800016e7983 */ /* 0x000e680000300800 */
[----:B------:R-:W1:Y:S04]  /*40410*/  LDL.LU R111, [R1+0x5c] ;  /* 0x00005c00016f7983 */ /* 0x000e680000300800 */
[----:B------:R-:W4:Y:S04]  /*40420*/  LDL.LU R112, [R1+0x40] ;  /* 0x0000400001707983 */ /* 0x000f280000300800 */
[----:B------:R-:W4:Y:S04]  /*40430*/  LDL.LU R113, [R1+0x44] ;  /* 0x0000440001717983 */ /* 0x000f280000300800 */
[----:B------:R-:W4:Y:S04]  /*40440*/  LDL.LU R114, [R1+0x48] ;  /* 0x0000480001727983 */ /* 0x000f280000300800 */
        /* <DEDUP_REMOVED lines=18> */
[-C--:B--2---:R-:W-:Y:S03]  /*40570*/  HMMA.1688.F32.TF32 R124, R88, R18.reuse, R244 ;  /* 0x00000012587c723c */ /* 0x084fe600000810f4 */
[----:B------:R-:W2:Y:S04]  /*40580*/  LDL.LU R244, [R1] ;  /* 0x0000000001f47983 */ /* 0x000ea80000300800 */
[----:B------:R-:W2:Y:S04]  /*40590*/  LDL.LU R245, [R1+0x4] ;  /* 0x0000040001f57983 */ /* 0x000ea80000300800 */
[----:B------:R-:W2:Y:S04]  /*405a0*/  LDL.LU R246, [R1+0x8] ;  /* 0x0000080001f67983 */ /* 0x000ea80000300800 */
[----:B------:R-:W2:Y:S01]  /*405b0*/  LDL.LU R247, [R1+0xc] ;  /* 0x00000c0001f77983 */ /* 0x000ea20000300800 */
[----:B------:R-:W-:Y:S01]  /*405c0*/  HMMA.1688.F32.TF32 R248, R228, R18, R80 ;  /* 0x00000012e4f8723c */ /* 0x000fe20000081050 */
[----:B------:R-:W-:-:S02]  /*405d0*/  MOV R93, R40 ;  /* 0x00000028005d7202 */ /* 0x000fc40000000f00 */
[----:B------:R-:W-:Y:S04]  /*405e0*/  LDS R228, [R3+0x1c600] ;  /* 0x01c6000003e47984 */ /* 0x000fe80000000800 */
[----:B------:R-:W-:Y:S01]  /*405f0*/  LDS R230, [R3+0x1e600] ;  /* 0x01e6000003e67984 */ /* 0x000fe20000000800 */
[----:B------:R-:W-:Y:S08]  /*40600*/  HMMA.1688.F32.TF32 R80, R236, R18, R144 ;  /* 0x00000012ec50723c */ /* 0x000ff00000081090 */
[----:B-1----:R-:W-:Y:S01]  /*40610*/  HMMA.1688.F32.TF32 R108, R232, R10, R108 ;  /* 0x0000000ae86c723c */ /* 0x002fe2000008106c */
[----:B---3--:R-:W-:Y:S01]  /*40620*/  MOV R46, R124 ;  /* 0x0000007c002e7202 */ /* 0x008fe20000000f00 */
[----:B----4-:R-:W-:Y:S01]  /*40630*/  IMAD.MOV.U32 R47, RZ, RZ, R125 ;  /* 0x000000ffff2f7224 */ /* 0x010fe200078e007d */
[----:B------:R-:W-:Y:S01]  /*40640*/  MOV R240, R127 ;  /* 0x0000007f00f07202 */ /* 0x000fe20000000f00 */
[----:B------:R-:W-:Y:S04]  /*40650*/  LDS R229, [R0+0x1c600] ;  /* 0x01c6000000e57984 */ /* 0x000fe80000000800 */
[----:B------:R-:W-:Y:S08]  /*40660*/  HMMA.1688.F32.TF32 R236, R88, R14, R120 ;  /* 0x0000000e58ec723c */ /* 0x000ff00000081078 */
[C---:B------:R-:W-:Y:S01]  /*40670*/  HMMA.1688.F32.TF32 R112, R232.reuse, R6, R112 ;  /* 0x00000006e870723c */ /* 0x040fe20000081070 */
[----:B------:R-:W-:Y:S01]  /*40680*/  IMAD.MOV.U32 R40, RZ, RZ, R126 ;  /* 0x000000ffff287224 */ /* 0x000fe200078e007e */
[----:B------:R-:W1:Y:S04]  /*40690*/  LDS R231, [R0+0x1e600] ;  /* 0x01e6000000e77984 */ /* 0x000e680000000800 */
[----:B------:R-:W-:Y:S02]  /*406a0*/  LDS R88, [R3+0x20300] ;  /* 0x0203000003587984 */ /* 0x000fe40000000800 */
[C---:B------:R-:W-:Y:S02]  /*406b0*/  HMMA.1688.F32.TF32 R132, R232.reuse, R18, R152 ;  /* 0x00000012e884723c */ /* 0x040fe40000081098 */
[----:B------:R-:W-:Y:S04]  /*406c0*/  LDS R90, [R3+0x22300] ;  /* 0x02230000035a7984 */ /* 0x000fe80000000800 */
[----:B------:R-:W-:Y:S02]  /*406d0*/  LDS R89, [R0+0x20300] ;  /* 0x0203000000597984 */ /* 0x000fe40000000800 */
[----:B------:R-:W-:Y:S02]  /*406e0*/  HMMA.1688.F32.TF32 R116, R232, R34, R116 ;  /* 0x00000022e874723c */ /* 0x000fe40000081074 */
[----:B------:R-:W-:Y:S04]  /*406f0*/  STL [R1+0x1e98], R236 ;  /* 0x001e98ec01007387 */ /* 0x000fe80000100800 */
[----:B------:R-:W-:Y:S02]  /*40700*/  STL [R1+0x1e94], R237 ;  /* 0x001e94ed01007387 */ /* 0x000fe40000100800 */
[-C--:B------:R-:W-:Y:S02]  /*40710*/  HMMA.1688.F32.TF32 R204, R36, R30.reuse, R204 ;  /* 0x0000001e24cc723c */ /* 0x080fe400000810cc */
[----:B------:R-:W-:Y:S06]  /*40720*/  LDS R91, [R0+0x22300] ;  /* 0x02230000005b7984 */ /* 0x000fec0000000800 */
[C---:B------:R-:W-:Y:S01]  /*40730*/  HMMA.1688.F32.TF32 R120, R232.reuse, R30, R104 ;  /* 0x0000001ee878723c */ /* 0x040fe20000081068 */
[----:B------:R3:W-:Y:S04]  /*40740*/  STL [R1+0x1e90], R238 ;  /* 0x001e90ee01007387 */ /* 0x0007e80000100800 */
[----:B------:R2:W-:Y:S04]  /*40750*/  STL [R1+0x1e8c], R239 ;  /* 0x001e8cef01007387 */ /* 0x0005e80000100800 */
[----:B------:R1:W-:Y:S01]  /*40760*/  STL [R1+0x1ea8], R108 ;  /* 0x001ea86c01007387 */ /* 0x0003e20000100800 */
[----:B------:R-:W-:Y:S03]  /*40770*/  HMMA.1688.F32.TF32 R124, R232, R26, R224 ;  /* 0x0000001ae87c723c */ /* 0x000fe600000810e0 */
        /* <DEDUP_REMOVED lines=19> */
[----:B------:R-:W3:Y:S01]  /*408b0*/  LDL R227, [R1+0x390] ;  /* 0x0003900001e37983 */ /* 0x000ee20000100800 */
[C---:B-1----:R-:W-:Y:S08]  /*408c0*/  HMMA.1688.F32.TF32 R140, R228.reuse, R10, R160 ;  /* 0x0000000ae48c723c */ /* 0x042ff000000810a0 */
[C---:B------:R-:W-:Y:S08]  /*408d0*/  HMMA.1688.F32.TF32 R144, R228.reuse, R6, R164 ;  /* 0x00000006e490723c */ /* 0x040ff000000810a4 */
[----:B------:R-:W-:Y:S08]  /*408e0*/  HMMA.1688.F32.TF32 R148, R228, R34, R168 ;  /* 0x00000022e494723c */ /* 0x000ff000000810a8 */
[----:B--2---:R-:W-:Y:S01]  /*408f0*/  HMMA.1688.F32.TF32 R128, R232, R22, R244 ;  /* 0x00000016e880723c */ /* 0x004fe200000810f4 */
[----:B---3--:R-:W-:Y:S01]  /*40900*/  MOV R238, R13 ;  /* 0x0000000d00ee7202 */ /* 0x008fe20000000f00 */
[----:B------:R-:W-:-:S06]  /*40910*/  IMAD.MOV.U32 R239, RZ, RZ, R12 ;  /* 0x000000ffffef7224 */ /* 0x000fcc00078e000c */
[----:B------:R-:W-:Y:S01]  /*40920*/  HMMA.1688.F32.TF32 R152, R228, R30, R172 ;  /* 0x0000001ee498723c */ /* 0x000fe200000810ac */
[----:B------:R-:W-:Y:S04]  /*40930*/  LDS R30, [R3+0x22000] ;  /* 0x02200000031e7984 */ /* 0x000fe80000000800 */
[----:B------:R-:W-:Y:S03]  /*40940*/  LDS R31, [R0+0x22000] ;  /* 0x02200000001f7984 */ /* 0x000fe60000000800 */
[----:B------:R-:W-:Y:S01]  /*40950*/  HMMA.1688.F32.TF32 R232, R232, R14, R156 ;  /* 0x0000000ee8e8723c */ /* 0x000fe2000008109c */
[----:B------:R-:W-:Y:S02]  /*40960*/  IMAD.MOV.U32 R236, RZ, RZ, R17 ;  /* 0x000000ffffec7224 */ /* 0x000fe400078e0011 */
[----:B------:R-:W-:-:S05]  /*40970*/  IMAD.MOV.U32 R237, RZ, RZ, R16 ;  /* 0x000000ffffed7224 */ /* 0x000fca00078e0010 */
[----:B------:R-:W-:Y:S01]  /*40980*/  HMMA.1688.F32.TF32 R216, R36, R18, R216 ;  /* 0x0000001224d8723c */ /* 0x000fe200000810d8 */
        /* <DEDUP_REMOVED lines=28> */
[----:B-1----:R-:W4:Y:S04]  /*40b50*/  LDL.LU R128, [R1+0x200] ;  /* 0x0002000001807983 */ /* 0x002f280000300800 */
[----:B--2---:R-:W2:Y:S04]  /*40b60*/  LDL.LU R129, [R1+0x204] ;  /* 0x0002040001817983 */ /* 0x004ea80000300800 */
[----:B---3--:R-:W2:Y:S04]  /*40b70*/  LDL.LU R130, [R1+0x208] ;  /* 0x0002080001827983 */ /* 0x008ea80000300800 */
[----:B------:R-:W2:Y:S01]  /*40b80*/  LDL.LU R131, [R1+0x20c] ;  /* 0x00020c0001837983 */ /* 0x000ea20000300800 */
[C---:B------:R-:W-:Y:S01]  /*40b90*/  HMMA.1688.F32.TF32 R160, R228.reuse, R22, R180 ;  /* 0x00000016e4a0723c */ /* 0x040fe200000810b4 */
[----:B------:R-:W-:Y:S01]  /*40ba0*/  IMAD.MOV.U32 R112, RZ, RZ, R9 ;  /* 0x000000ffff707224 */ /* 0x000fe200078e0009 */
[----:B------:R-:W-:Y:S01]  /*40bb0*/  MOV R113, R8 ;  /* 0x0000000800717202 */ /* 0x000fe20000000f00 */
[----:B------:R-:W-:Y:S01]  /*40bc0*/  IMAD.MOV.U32 R114, RZ, RZ, R5 ;  /* 0x000000ffff727224 */ /* 0x000fe200078e0005 */
[----:B------:R-:W3:Y:S04]  /*40bd0*/  LDL.LU R116, [R1+0x1f0] ;  /* 0x0001f00001747983 */ /* 0x000ee80000300800 */
[C---:B------:R-:W-:Y:S01]  /*40be0*/  HMMA.1688.F32.TF32 R156, R228.reuse, R26, R176 ;  /* 0x0000001ae49c723c */ /* 0x040fe200000810b0 */
[----:B------:R-:W-:Y:S01]  /*40bf0*/  IMAD.MOV.U32 R115, RZ, RZ, R4 ;  /* 0x000000ffff737224 */ /* 0x000fe200078e0004 */
[----:B------:R-:W3:Y:S04]  /*40c00*/  LDL.LU R117, [R1+0x1f4] ;  /* 0x0001f40001757983 */ /* 0x000ee80000300800 */
[----:B------:R-:W3:Y:S02]  /*40c10*/  LDL.LU R118, [R1+0x1f8] ;  /* 0x0001f80001767983 */ /* 0x000ee40000300800 */
[----:B------:R-:W-:Y:S02]  /*40c20*/  HMMA.1688.F32.TF32 R164, R228, R18, R184 ;  /* 0x00000012e4a4723c */ /* 0x000fe400000810b8 */
[----:B------:R-:W-:Y:S04]  /*40c30*/  LDSM.16.M88.4 R16, [R227+0x101100] ;  /* 0x10110000e310783b */ /* 0x000fe80000000200 */
[----:B------:R-:W3:Y:S02]  /*40c40*/  LDL.LU R119, [R1+0x1fc] ;  /* 0x0001fc0001777983 */ /* 0x000ee40000300800 */
[----:B------:R-:W-:Y:S02]  /*40c50*/  HMMA.1688.F32.TF32 R180, R36, R34, R200 ;  /* 0x0000002224b4723c */ /* 0x000fe400000810c8 */
[----:B------:R-:W3:Y:S04]  /*40c60*/  LDL.LU R120, [R1+0x1e0] ;  /* 0x0001e00001787983 */ /* 0x000ee80000300800 */
[----:B------:R-:W3:Y:S02]  /*40c70*/  LDL.LU R121, [R1+0x1e4] ;  /* 0x0001e40001797983 */ /* 0x000ee40000300800 */
[-C--:B------:R-:W-:Y:S02]  /*40c80*/  HMMA.1688.F32.TF32 R228, R228, R14.reuse, R188 ;  /* 0x0000000ee4e4723c */ /* 0x080fe400000810bc */
[----:B------:R-:W3:Y:S04]  /*40c90*/  LDL.LU R122, [R1+0x1e8] ;  /* 0x0001e800017a7983 */ /* 0x000ee80000300800 */
[----:B------:R-:W3:Y:S02]  /*40ca0*/  LDL.LU R123, [R1+0x1ec] ;  /* 0x0001ec00017b7983 */ /* 0x000ee40000300800 */
[C---:B------:R-:W-:Y:S02]  /*40cb0*/  HMMA.1688.F32.TF32 R200, R36.reuse, R14, R220 ;  /* 0x0000000e24c8723c */ /* 0x040fe400000810dc */
[----:B------:R-:W1:Y:S04]  /*40cc0*/  LDSM.16.M88.4 R12, [R227+0x100100] ;  /* 0x10010000e30c783b */ /* 0x000e680000000200 */
[----:B------:R-:W3:Y:S02]  /*40cd0*/  LDL.LU R124, [R1+0x1d0] ;  /* 0x0001d000017c7983 */ /* 0x000ee40000300800 */
[C---:B------:R-:W-:Y:S02]  /*40ce0*/  HMMA.1688.F32.TF32 R172, R36.reuse, R10, R192 ;  /* 0x0000000a24ac723c */ /* 0x040fe400000810c0 */
[----:B------:R-:W-:Y:S04]  /*40cf0*/  LDSM.16.M88.4 R8, [R227+0x104100] ;  /* 0x10410000e308783b */ /* 0x000fe80000000200 */
[----:B------:R-:W-:Y:S02]  /*40d00*/  LDSM.16.M88.4 R220, [R227+0x106100] ;  /* 0x10610000e3dc783b */ /* 0x000fe40000000200 */
[C---:B------:R-:W-:Y:S02]  /*40d10*/  HMMA.1688.F32.TF32 R176, R36.reuse, R6, R196 ;  /* 0x0000000624b0723c */ /* 0x040fe400000810c4 */
[----:B------:R-:W-:Y:S04]  /*40d20*/  LDSM.16.M88.4 R4, [R227+0x105100] ;  /* 0x10510000e304783b */ /* 0x000fe80000000200 */
[----:B------:R-:W-:Y:S02]  /*40d30*/  LDS R244, [R3+0x20100] ;  /* 0x0201000003f47984 */ /* 0x000fe40000000800 */
[C---:B------:R-:W-:Y:S02]  /*40d40*/  HMMA.1688.F32.TF32 R208, R36.reuse, R26, R208 ;  /* 0x0000001a24d0723c */ /* 0x040fe400000810d0 */
[----:B------:R-:W-:Y:S04]  /*40d50*/  LDSM.16.M88.4 R24, [R227+0x102100] ;  /* 0x10210000e318783b */ /* 0x000fe80000000200 */
[----:B------:R-:W-:Y:S02]  /*40d60*/  LDS R246, [R3+0x22100] ;  /* 0x0221000003f67984 */ /* 0x000fe40000000800 */
[----:B------:R-:W-:Y:S02]  /*40d70*/  HMMA.1688.F32.TF32 R212, R36, R22, R212 ;  /* 0x0000001624d4723c */ /* 0x000fe400000810d4 */
[----:B------:R-:W-:Y:S04]  /*40d80*/  LDSM.16.M88.4 R20, [R227+0x103100] ;  /* 0x10310000e314783b */ /* 0x000fe80000000200 */
[----:B------:R-:W-:Y:S02]  /*40d90*/  LDSM.16.M88.4 R224, [R227+0x107100] ;  /* 0x10710000e3e0783b */ /* 0x000fe40000000200 */
[----:B-1----:R-:W-:Y:S02]  /*40da0*/  HMMA.1688.F32.TF32 R36, R28, R12, R112 ;  /* 0x0000000c1c24723c */ /* 0x002fe40000081070 */
[----:B------:R-:W-:Y:S04]  /*40db0*/  LDS R245, [R0+0x20100] ;  /* 0x0201000000f57984 */ /* 0x000fe80000000800 */
[----:B------:R-:W1:Y:S01]  /*40dc0*/  LDS R247, [R0+0x22100] ;  /* 0x0221000000f77984 */ /* 0x000e620000000800 */
[----:B------:R-:W-:-:S02]  /*40dd0*/  IMAD.MOV.U32 R170, RZ, RZ, R252 ;  /* 0x000000ffffaa7224 */ /* 0x000fc400078e00fc */
[----:B------:R-:W-:Y:S01]  /*40de0*/  IMAD.MOV.U32 R171, RZ, RZ, R2 ;  /* 0x000000ffffab7224 */ /* 0x000fe200078e0002 */
[----:B------:R-:W-:Y:S04]  /*40df0*/  LDS R104, [R3+0x20200] ;  /* 0x0202000003687984 */ /* 0x000fe80000000800 */
[----:B------:R-:W-:Y:S04]  /*40e00*/  LDS R106, [R3+0x22200] ;  /* 0x02220000036a7984 */ /* 0x000fe80000000800 */
[----:B------:R-:W-:Y:S04]  /*40e10*/  LDS R105, [R0+0x20200] ;  /* 0x0202000000697984 */ /* 0x000fe80000000800 */
[----:B------:R-:W1:Y:S04]  /*40e20*/  LDS R107, [R0+0x22200] ;  /* 0x02220000006b7984 */ /* 0x000e680000000800 */
[----:B------:R-:W-:Y:S04]  /*40e30*/  STL.64 [R1+0xd0], R36 ;  /* 0x0000d02401007387 */ /* 0x000fe80000100a00 */
[----:B------:R1:W-:Y:S04]  /*40e40*/  STL.64 [R1+0xd8], R38 ;  /* 0x0000d82601007387 */ /* 0x0003e80000100a00 */
[----:B------:R-:W3:Y:S04]  /*40e50*/  LDL.LU R125, [R1+0x1d4] ;  /* 0x0001d400017d7983 */ /* 0x000ee80000300800 */
[----:B------:R-:W3:Y:S01]  /*40e60*/  LDL.LU R126, [R1+0x1d8] ;  /* 0x0001d800017e7983 */ /* 0x000ee20000300800 */
[----:B-1----:R-:W-:Y:S03]  /*40e70*/  HMMA.1688.F32.TF32 R36, R28, R16, R236 ;  /* 0x000000101c24723c */ /* 0x002fe600000810ec */
[----:B------:R-:W3:Y:S01]  /*40e80*/  LDL.LU R127, [R1+0x1dc] ;  /* 0x0001dc00017f7983 */ /* 0x000ee20000300800 */
[----:B------:R-:W-:Y:S01]  /*40e90*/  MOV R188, R42 ;  /* 0x0000002a00bc7202 */ /* 0x000fe20000000f00 */
[----:B------:R-:W-:Y:S01]  /*40ea0*/  IMAD.MOV.U32 R189, RZ, RZ, R43 ;  /* 0x000000ffffbd7224 */ /* 0x000fe200078e002b */
[----:B------:R-:W-:Y:S01]  /*40eb0*/  MOV R191, R92 ;  /* 0x0000005c00bf7202 */ /* 0x000fe20000000f00 */
[----:B------:R-:W-:Y:S01]  /*40ec0*/  IMAD.MOV.U32 R190, RZ, RZ, R100 ;  /* 0x000000ffffbe7224 */ /* 0x000fe200078e0064 */
[----:B------:R-:W-:Y:S01]  /*40ed0*/  MOV R194, R33 ;  /* 0x0000002100c27202 */ /* 0x000fe20000000f00 */
[----:B------:R-:W-:Y:S01]  /*40ee0*/  IMAD.MOV.U32 R195, RZ, RZ, R32 ;  /* 0x000000ffffc37224 */ /* 0x000fe200078e0020 */
[C---:B------:R-:W-:Y:S08]  /*40ef0*/  HMMA.1688.F32.TF32 R56, R88.reuse, R12, R56 ;  /* 0x0000000c5838723c */ /* 0x040ff00000081038 */
[----:B------:R-:W-:Y:S01]  /*40f00*/  HMMA.1688.F32.TF32 R60, R88, R16, R60 ;  /* 0x00000010583c723c */ /* 0x000fe2000008103c */
[----:B------:R-:W-:Y:S01]  /*40f10*/  IMAD.MOV.U32 R192, RZ, RZ, R137 ;  /* 0x000000ffffc07224 */ /* 0x000fe200078e0089 */
[----:B------:R-:W-:Y:S01]  /*40f20*/  LDS R196, [R3+0x20700] ;  /* 0x0207000003c47984 */ /* 0x000fe20000000800 */
[----:B------:R-:W-:-:S03]  /*40f30*/  IMAD.MOV.U32 R193, RZ, RZ, R136 ;  /* 0x000000ffffc17224 */ /* 0x000fc600078e0088 */
[----:B------:R-:W-:Y:S01]  /*40f40*/  LDS R136, [R3+0x20500] ;  /* 0x0205000003887984 */ /* 0x000fe20000000800 */
[----:B------:R-:W-:Y:S01]  /*40f50*/  MOV R237, R36 ;  /* 0x0000002400ed7202 */ /* 0x000fe20000000f00 */
[----:B------:R-:W-:Y:S01]  /*40f60*/  IMAD.MOV.U32 R238, RZ, RZ, R37 ;  /* 0x000000ffffee7224 */ /* 0x000fe200078e0025 */
[----:B------:R-:W-:Y:S01]  /*40f70*/  MOV R115, R39 ;  /* 0x0000002700737202 */ /* 0x000fe20000000f00 */
[----:B------:R-:W-:Y:S01]  /*40f80*/  IMAD.MOV.U32 R239, RZ, RZ, R38 ;  /* 0x000000ffffef7224 */ /* 0x000fe200078e0026 */
[----:B------:R-:W-:Y:S01]  /*40f90*/  HMMA.1688.F32.TF32 R248, R244, R220, R248 ;  /* 0x000000dcf4f8723c */ /* 0x000fe200000810f8 */
[----:B------:R-:W-:Y:S04]  /*40fa0*/  LDS R137, [R0+0x20500] ;  /* 0x0205000000897984 */ /* 0x000fe80000000800 */
[----:B------:R-:W-:Y:S03]  /*40fb0*/  LDS R198, [R3+0x22700] ;  /* 0x0227000003c67984 */ /* 0x000fe60000000800 */
[----:B------:R-:W-:Y:S01]  /*40fc0*/  HMMA.1688.F32.TF32 R72, R88, R8, R72 ;  /* 0x000000085848723c */ /* 0x000fe20000081048 */
[----:B------:R-:W-:Y:S04]  /*40fd0*/  LDS R197, [R0+0x20700] ;  /* 0x0207000000c57984 */ /* 0x000fe80000000800 */
[----:B------:R-:W-:Y:S03]  /*40fe0*/  LDS R199, [R0+0x22700] ;  /* 0x0227000000c77984 */ /* 0x000fe60000000800 */
[C---:B----4-:R-:W-:Y:S11]  /*40ff0*/  HMMA.1688.F32.TF32 R36, R28.reuse, R24, R108 ;  /* 0x000000181c24723c */ /* 0x050ff6000008106c */
[----:B------:R-:W-:Y:S11]  /*41000*/  @!UPT UIADD3 URZ, URZ, URZ, URZ ;  /* 0x0000003f3f3ff290 */ /* 0x000ff6000fffe03f */
[----:B------:R-:W-:Y:S02]  /*41010*/  @!UPT UIADD3 URZ, URZ, URZ, URZ ;  /* 0x0000003f3f3ff290 */ /* 0x000fe4000fffe03f */
[----:B------:R-:W-:Y:S01]  /*41020*/  IMAD.MOV.U32 R109, RZ, RZ, R36 ;  /* 0x000000ffff6d7224 */ /* 0x000fe200078e0024 */
[----:B------:R-:W-:Y:S01]  /*41030*/  MOV R111, R38 ;  /* 0x00000026006f7202 */ /* 0x000fe20000000f00 */
[----:B------:R-:W-:Y:S02]  /*41040*/  IMAD.MOV.U32 R110, RZ, RZ, R37 ;  /* 0x000000ffff6e7224 */ /* 0x000fe400078e0025 */
[----:B------:R-:W-:Y:S02]  /*41050*/  IMAD.MOV.U32 R236, RZ, RZ, R39 ;  /* 0x000000ffffec7224 */ /* 0x000fe400078e0027 */
[----:B--2---:R-:W-:Y:S01]  /*41060*/  HMMA.1688.F32.TF32 R36, R28, R20, R128 ;  /* 0x000000141c24723c */ /* 0x004fe20000081080 */
        /* <DEDUP_REMOVED lines=30> */
[----:B------:R-:W-:Y:S01]  /*41250*/  IMAD.MOV.U32 R112, RZ, RZ, R36 ;  /* 0x000000ffff707224 */ /* 0x000fe200078e0024 */
[----:B------:R-:W-:Y:S01]  /*41260*/  MOV R113, R37 ;  /* 0x0000002500717202 */ /* 0x000fe20000000f00 */
[----:B------:R-:W-:-:S02]  /*41270*/  IMAD.MOV.U32 R114, RZ, RZ, R38 ;  /* 0x000000ffff727224 */ /* 0x000fc400078e0026 */
[----:B------:R-:W-:Y:S02]  /*41280*/  IMAD.MOV.U32 R108, RZ, RZ, R39 ;  /* 0x000000ffff6c7224 */ /* 0x000fe400078e0027 */
[C---:B---3--:R-:W-:Y:S11]  /*41290*/  HMMA.1688.F32.TF32 R36, R28.reuse, R8, R116 ;  /* 0x000000081c24723c */ /* 0x048ff60000081074 */
        /* <DEDUP_REMOVED lines=13> */
[C---:B------:R-:W-:Y:S08]  /*41370*/  HMMA.1688.F32.TF32 R36, R28.reuse, R220, R124 ;  /* 0x000000dc1c24723c */ /* 0x040ff0000008107c */
[----:B--2---:R-:W-:Y:S11]  /*41380*/  HMMA.1688.F32.TF32 R28, R28, R224, R128 ;  /* 0x000000e01c1c723c */ /* 0x004ff60000081080 */
[----:B------:R-:W-:Y:S11]  /*41390*/  @!UPT UIADD3 URZ, URZ, URZ, URZ ;  /* 0x0000003f3f3ff290 */ /* 0x000ff6000fffe03f */
[----:B------:R-:W-:Y:S02]  /*413a0*/  @!UPT UIADD3 URZ, URZ, URZ, URZ ;  /* 0x0000003f3f3ff290 */ /* 0x000fe4000fffe03f */
[----:B------:R-:W-:Y:S01]  /*413b0*/  MOV R128, R28 ;  /* 0x0000001c00807202 */ /* 0x000fe20000000f00 */
[----:B------:R-:W-:Y:S01]  /*413c0*/  IMAD.MOV.U32 R129, RZ, RZ, R29 ;  /* 0x000000ffff817224 */ /* 0x000fe200078e001d */
[----:B------:R-:W-:Y:S01]  /*413d0*/  MOV R131, R31 ;  /* 0x0000001f00837202 */ /* 0x000fe20000000f00 */
[----:B------:R-:W-:Y:S02]  /*413e0*/  IMAD.MOV.U32 R130, RZ, RZ, R30 ;  /* 0x000000ffff827224 */ /* 0x000fe400078e001e */
[C---:B----4-:R-:W-:Y:S11]  /*413f0*/  HMMA.1688.F32.TF32 R28, R244.reuse, R12, R132 ;  /* 0x0000000cf41c723c */ /* 0x050ff60000081084 */
        /* <DEDUP_REMOVED lines=40> */
[----:B------:R-:W-:Y:S01]  /*41680*/  IMAD.MOV.U32 R187, RZ, RZ, R98 ;  /* 0x000000ffffbb7224 */ /* 0x000fe200078e0062 */
[----:B------:R-:W-:Y:S01]  /*41690*/  LDS R168, [R3+0x20600] ;  /* 0x0206000003a87984 */ /* 0x000fe20000000800 */
[----:B------:R-:W-:Y:S01]  /*416a0*/  IMAD.MOV.U32 R124, RZ, RZ, R36 ;  /* 0x000000ffff7c7224 */ /* 0x000fe200078e0024 */
[----:B------:R-:W-:Y:S01]  /*416b0*/  HMMA.1688.F32.TF32 R48, R104, R220, R48 ;  /* 0x000000dc6830723c */ /* 0x000fe20000081030 */
[----:B------:R-:W-:Y:S01]  /*416c0*/  IMAD.MOV.U32 R126, RZ, RZ, R38 ;  /* 0x000000ffff7e7224 */ /* 0x000fe200078e0026 */
[----:B------:R-:W-:Y:S01]  /*416d0*/  LDS R170, [R3+0x22600] ;  /* 0x0226000003aa7984 */ /* 0x000fe20000000800 */
[----:B------:R-:W-:-:S03]  /*416e0*/  IMAD.MOV.U32 R127, RZ, RZ, R39 ;  /* 0x000000ffff7f7224 */ /* 0x000fc600078e0027 */
        /* <DEDUP_REMOVED lines=10> */
[----:B--2---:R-:W-:Y:S02]  /*41790*/  IMAD.MOV.U32 R248, RZ, RZ, R46 ;  /* 0x000000fffff87224 */ /* 0x004fe400078e002e */
[----:B------:R-:W2:Y:S01]  /*417a0*/  LDL.LU R46, [R1+0x1f9c] ;  /* 0x001f9c00012e7983 */ /* 0x000ea20000300800 */
[----:B------:R-:W-:-:S03]  /*417b0*/  IMAD.MOV.U32 R249, RZ, RZ, R47 ;  /* 0x000000fffff97224 */ /* 0x000fc600078e002f */
[----:B------:R-:W2:Y:S04]  /*417c0*/  LDL.LU R47, [R1+0x1f98] ;  /* 0x001f9800012f7983 */ /* 0x000ea80000300800 */
[----:B------:R-:W3:Y:S04]  /*417d0*/  LDL.LU R40, [R1+0x1f94] ;  /* 0x001f940001287983 */ /* 0x000ee80000300800 */
[----:B------:R-:W4:Y:S04]  /*417e0*/  LDL.LU R240, [R1+0x1f90] ;  /* 0x001f900001f07983 */ /* 0x000f280000300800 */
[----:B------:R1:W-:Y:S04]  /*417f0*/  STL.64 [R1+0x1dd0], R246 ;  /* 0x001dd0f601007387 */ /* 0x0003e80000100a00 */
[----:B------:R1:W-:Y:S02]  /*41800*/  STL.64 [R1+0x1dc8], R244 ;  /* 0x001dc8f401007387 */ /* 0x0003e40000100a00 */
[----:B-1----:R-:W-:-:S02]  /*41810*/  IMAD.MOV.U32 R246, RZ, RZ, R243 ;  /* 0x000000fffff67224 */ /* 0x002fc400078e00f3 */
[----:B------:R-:W-:Y:S01]  /*41820*/  IMAD.MOV.U32 R244, RZ, RZ, R241 ;  /* 0x000000fffff47224 */ /* 0x000fe200078e00f1 */
[----:B------:R-:W-:Y:S01]  /*41830*/  MOV R245, R242 ;  /* 0x000000f200f57202 */ /* 0x000fe20000000f00 */
[----:B------:R-:W4:Y:S04]  /*41840*/  LDL.LU R241, [R1+0x1f8c] ;  /* 0x001f8c0001f17983 */ /* 0x000f280000300800 */
[----:B------:R-:W4:Y:S04]  /*41850*/  LDL.LU R242, [R1+0x1f88] ;  /* 0x001f880001f27983 */ /* 0x000f280000300800 */
[----:B------:R-:W4:Y:S01]  /*41860*/  LDL.LU R243, [R1+0x1f84] ;  /* 0x001f840001f37983 */ /* 0x000f220000300800 */
[----:B------:R-:W-:-:S03]  /*41870*/  IMAD.MOV.U32 R247, RZ, RZ, R41 ;  /* 0x000000fffff77224 */ /* 0x000fc600078e0029 */
[----:B------:R-:W3:Y:S04]  /*41880*/  LDL.LU R41, [R1+0x1f80] ;  /* 0x001f800001297983 */ /* 0x000ee80000300800 */
[----:B------:R-:W3:Y:S04]  /*41890*/  LDL.LU R42, [R1+0x1f7c] ;  /* 0x001f7c00012a7983 */ /* 0x000ee80000300800 */
[----:B------:R-:W3:Y:S04]  /*418a0*/  LDL.LU R43, [R1+0x1f78] ;  /* 0x001f7800012b7983 */ /* 0x000ee80000300800 */
[----:B------:R-:W2:Y:S04]  /*418b0*/  LDL.LU R100, [R1+0x1f74] ;  /* 0x001f740001647983 */ /* 0x000ea80000300800 */
[----:B------:R-:W2:Y:S01]  /*418c0*/  LDL.LU R92, [R1+0x1f70] ;  /* 0x001f7000015c7983 */ /* 0x000ea20000300800 */
[----:B----4-:R-:W-:Y:S11]  /*418d0*/  HMMA.1688.F32.TF32 R240, R104, R12, R240 ;  /* 0x0000000c68f0723c */ /* 0x010ff600000810f0 */
[----:B------:R-:W-:Y:S11]  /*418e0*/  @!UPT UIADD3 URZ, URZ, URZ, URZ ;  /* 0x0000003f3f3ff290 */ /* 0x000ff6000fffe03f */
[----:B------:R-:W-:Y:S01]  /*418f0*/  @!UPT UIADD3 URZ, URZ, URZ, URZ ;  /* 0x0000003f3f3ff290 */ /* 0x000fe2000fffe03f */
[----:B------:R1:W-:Y:S04]  /*41900*/  STL.64 [R1+0x1de0], R242 ;  /* 0x001de0f201007387 */ /* 0x0003e80000100a00 */
[----:B------:R4:W-:Y:S01]  /*41910*/  STL.64 [R1+0x1dd8], R240 ;  /* 0x001dd8f001007387 */ /* 0x0009e20000100a00 */
[----:B-1----:R-:W-:Y:S01]  /*41920*/  MOV R242, R95 ;  /* 0x0000005f00f27202 */ /* 0x002fe20000000f00 */
[----:B----4-:R-:W-:Y:S02]  /*41930*/  IMAD.MOV.U32 R240, RZ, RZ, R93 ;  /* 0x000000fffff07224 */ /* 0x010fe400078e005d */
[----:B------:R-:W2:Y:S01]  /*41940*/  LDL.LU R93, [R1+0x1f6c] ;  /* 0x001f6c00015d7983 */ /* 0x000ea20000300800 */
[----:B------:R-:W-:-:S03]  /*41950*/  IMAD.MOV.U32 R241, RZ, RZ, R94 ;  /* 0x000000fffff17224 */ /* 0x000fc600078e005e */
[----:B------:R-:W2:Y:S04]  /*41960*/  LDL.LU R94, [R1+0x1f68] ;  /* 0x001f6800015e7983 */ /* 0x000ea80000300800 */
[----:B------:R-:W2:Y:S01]  /*41970*/  LDL.LU R95, [R1+0x1f64] ;  /* 0x001f6400015f7983 */ /* 0x000ea20000300800 */
[----:B------:R-:W-:-:S03]  /*41980*/  IMAD.MOV.U32 R243, RZ, RZ, R101 ;  /* 0x000000fffff37224 */ /* 0x000fc600078e0065 */
[----:B------:R-:W4:Y:S04]  /*41990*/  LDL.LU R101, [R1+0x1f60] ;  /* 0x001f600001657983 */ /* 0x000f280000300800 */
[----:B------:R-:W4:Y:S04]  /*419a0*/  LDL.LU R102, [R1+0x1f5c] ;  /* 0x001f5c0001667983 */ /* 0x000f280000300800 */
[----:B------:R-:W3:Y:S04]  /*419b0*/  LDL.LU R96, [R1+0x1f58] ;  /* 0x001f580001607983 */ /* 0x000ee80000300800 */
[----:B------:R-:W4:Y:S04]  /*419c0*/  LDL.LU R97, [R1+0x1f54] ;  /* 0x001f540001617983 */ /* 0x000f280000300800 */
[----:B------:R-:W4:Y:S01]  /*419d0*/  LDL.LU R98, [R1+0x1f50] ;  /* 0x001f500001627983 */ /* 0x000f220000300800 */
[C---:B--2---:R-:W-:Y:S07]  /*419e0*/  HMMA.1688.F32.TF32 R28, R104.reuse, R16, R92 ;  /* 0x00000010681c723c */ /* 0x044fee000008105c */
[----:B------:R-:W-:Y:S01]  /*419f0*/  MOV R92, R99 ;  /* 0x00000063005c7202 */ /* 0x000fe20000000f00 */
[----:B------:R-:W-:Y:S01]  /*41a00*/  IMAD.MOV.U32 R93, RZ, RZ, R103 ;  /* 0x000000ffff5d7224 */ /* 0x000fe200078e0067 */
[----:B------:R-:W4:Y:S04]  /*41a10*/  LDL.LU R99, [R1+0x1f4c] ;  /* 0x001f4c0001637983 */ /* 0x000f280000300800 */
[----:B------:R-:W2:Y:S01]  /*41a20*/  LDL.LU R103, [R1+0x1f48] ;  /* 0x001f480001677983 */ /* 0x000ea20000300800 */
[C---:B---3--:R-:W-:Y:S08]  /*41a30*/  HMMA.1688.F32.TF32 R40, R104.reuse, R8, R40 ;  /* 0x000000086828723c */ /* 0x048ff00000081028 */
[----:B------:R-:W-:Y:S01]  /*41a40*/  HMMA.1688.F32.TF32 R44, R104, R4, R44 ;  /* 0x00000004682c723c */ /* 0x000fe2000008102c */
[----:B------:R-:W-:Y:S07]  /*41a50*/  STL.64 [R1+0x1df0], R30 ;  /* 0x001df01e01007387 */ /* 0x000fee0000100a00 */
[----:B------:R-:W-:Y:S01]  /*41a60*/  HMMA.1688.F32.TF32 R64, R88, R24, R64 ;  /* 0x000000185840723c */ /* 0x000fe20000081040 */
[----:B------:R1:W-:Y:S01]  /*41a70*/  STL.64 [R1+0x1de8], R28 ;  /* 0x001de81c01007387 */ /* 0x0003e20000100a00 */
[----:B------:R-:W-:Y:S01]  /*41a80*/  IMAD.MOV.U32 R94, RZ, RZ, R139 ;  /* 0x000000ffff5e7224 */ /* 0x000fe200078e008b */
[----:B------:R-:W-:-:S05]  /*41a90*/  MOV R95, R138 ;  /* 0x0000008a005f7202 */ /* 0x000fca0000000f00 */
[C---:B------:R-:W-:Y:S08]  /*41aa0*/  HMMA.1688.F32.TF32 R68, R88.reuse, R20, R68 ;  /* 0x000000145844723c */ /* 0x040ff00000081044 */
[----:B------:R-:W-:Y:S01]  /*41ab0*/  HMMA.1688.F32.TF32 R76, R88, R4, R76 ;  /* 0x00000004584c723c */ /* 0x000fe2000008104c */
[----:B-1----:R-:W-:-:S07]  /*41ac0*/  IMAD.MOV.U32 R28, RZ, RZ, R232 ;  /* 0x000000ffff1c7224 */ /* 0x002fce00078e00e8 */
[C---:B------:R-:W-:Y:S08]  /*41ad0*/  HMMA.1688.F32.TF32 R80, R88.reuse, R220, R80 ;  /* 0x000000dc5850723c */ /* 0x040ff00000081050 */
[----:B------:R-:W-:Y:S01]  /*41ae0*/  HMMA.1688.F32.TF32 R84, R88, R224, R84 ;  /* 0x000000e05854723c */ /* 0x000fe20000081054 */
[----:B------:R-:W-:Y:S01]  /*41af0*/  MOV R29, R233 ;  /* 0x000000e9001d7202 */ /* 0x000fe20000000f00 */
[----:B------:R-:W-:Y:S01]  /*41b00*/  IMAD.MOV.U32 R30, RZ, RZ, R234 ;  /* 0x000000ffff1e7224 */ /* 0x000fe200078e00ea */
[----:B------:R-:W-:Y:S01]  /*41b10*/  LDS R138, [R3+0x22500] ;  /* 0x02250000038a7984 */ /* 0x000fe20000000800 */
[----:B------:R-:W-:-:S03]  /*41b20*/  IMAD.MOV.U32 R31, RZ, RZ, R235 ;  /* 0x000000ffff1f7224 */ /* 0x000fc600078e00eb */
[----:B------:R-:W-:Y:S01]  /*41b30*/  LDS R139, [R0+0x22500] ;  /* 0x02250000008b7984 */ /* 0x000fe20000000800 */
[C---:B----4-:R-:W-:Y:S08]  /*41b40*/  HMMA.1688.F32.TF32 R32, R104.reuse, R24, R96 ;  /* 0x000000186820723c */ /* 0x050ff00000081060 */
[----:B--2---:R-:W-:Y:S01]  /*41b50*/  HMMA.1688.F32.TF32 R36, R104, R20, R100 ;  /* 0x000000146824723c */ /* 0x004fe20000081064 */
[----:B------:R-:W-:Y:S04]  /*41b60*/  LDS R104, [R3+0x20400] ;  /* 0x0204000003687984 */ /* 0x000fe80000000800 */
[----:B------:R-:W-:Y:S04]  /*41b70*/  LDS R106, [R3+0x22400] ;  /* 0x02240000036a7984 */ /* 0x000fe80000000800 */
[----:B------:R-:W-:Y:S04]  /*41b80*/  LDS R105, [R0+0x20400] ;  /* 0x0204000000697984 */ /* 0x000fe80000000800 */
[----:B------:R-:W1:Y:S04]  /*41b90*/  LDS R107, [R0+0x22400] ;  /* 0x02240000006b7984 */ /* 0x000e680000000800 */
[----:B------:R-:W-:Y:S04]  /*41ba0*/  STL.64 [R1+0x1e00], R34 ;  /* 0x001e002201007387 */ /* 0x000fe80000100a00 */
[----:B------:R2:W-:Y:S04]  /*41bb0*/  STL.64 [R1+0x1df8], R32 ;  /* 0x001df82001007387 */ /* 0x0005e80000100a00 */
        /* <DEDUP_REMOVED lines=10> */
[----:B------:R-:W-:Y:S01]  /*41c60*/  STL.64 [R1+0x1e60], R58 ;  /* 0x001e603a01007387 */ /* 0x000fe20000100a00 */
[----:B-1----:R-:W-:Y:S03]  /*41c70*/  HMMA.1688.F32.TF32 R100, R104, R220, R248 ;  /* 0x000000dc6864723c */ /* 0x002fe600000810f8 */
[----:B------:R1:W-:Y:S04]  /*41c80*/  STL.64 [R1+0x1e58], R56 ;  /* 0x001e583801007387 */ /* 0x0003e80000100a00 */
[----:B------:R-:W-:Y:S01]  /*41c90*/  STL.64 [R1+0x1e70], R62 ;  /* 0x001e703e01007387 */ /* 0x000fe20000100a00 */
[----:B------:R-:W-:-:S03]  /*41ca0*/  IMAD.MOV.U32 R248, RZ, RZ, R148 ;  /* 0x000000fffff87224 */ /* 0x000fc600078e0094 */
[----:B------:R1:W-:Y:S01]  /*41cb0*/  STL.64 [R1+0x1e68], R60 ;  /* 0x001e683c01007387 */ /* 0x0003e20000100a00 */
[----:B------:R-:W-:-:S03]  /*41cc0*/  MOV R249, R149 ;  /* 0x0000009500f97202 */ /* 0x000fc60000000f00 */
[----:B------:R-:W-:Y:S01]  /*41cd0*/  STL.64 [R1+0x1e80], R66 ;  /* 0x001e804201007387 */ /* 0x000fe20000100a00 */
[----:B------:R-:W-:-:S03]  /*41ce0*/  IMAD.MOV.U32 R250, RZ, RZ, R150 ;  /* 0x000000fffffa7224 */ /* 0x000fc600078e0096 */
[----:B------:R1:W-:Y:S01]  /*41cf0*/  STL.64 [R1+0x1e78], R64 ;  /* 0x001e784001007387 */ /* 0x0003e20000100a00 */
[----:B------:R-:W-:Y:S01]  /*41d00*/  HMMA.1688.F32.TF32 R96, R104, R4, R244 ;  /* 0x000000046860723c */ /* 0x000fe200000810f4 */
[----:B------:R-:W-:Y:S02]  /*41d10*/  IMAD.MOV.U32 R251, RZ, RZ, R151 ;  /* 0x000000fffffb7224 */ /* 0x000fe400078e0097 */
[----:B------:R-:W4:Y:S04]  /*41d20*/  LDL.LU R148, [R1+0x1f44] ;  /* 0x001f440001947983 */ /* 0x000f280000300800 */
[----:B------:R-:W4:Y:S01]  /*41d30*/  LDL.LU R149, [R1+0x1f40] ;  /* 0x001f400001957983 */ /* 0x000f220000300800 */
[----:B------:R-:W-:Y:S01]  /*41d40*/  MOV R244, R144 ;  /* 0x0000009000f47202 */ /* 0x000fe20000000f00 */
[----:B------:R-:W-:-:S02]  /*41d50*/  IMAD.MOV.U32 R245, RZ, RZ, R145 ;  /* 0x000000fffff57224 */ /* 0x000fc400078e0091 */
[----:B------:R-:W4:Y:S01]  /*41d60*/  LDL.LU R150, [R1+0x1f3c] ;  /* 0x001f3c0001967983 */ /* 0x000f220000300800 */
[----:B------:R-:W-:Y:S01]  /*41d70*/  HMMA.1688.F32.TF32 R88, R104, R16, R92 ;  /* 0x000000106858723c */ /* 0x000fe2000008105c */
[----:B------:R-:W-:Y:S02]  /*41d80*/  IMAD.MOV.U32 R246, RZ, RZ, R146 ;  /* 0x000000fffff67224 */ /* 0x000fe400078e0092 */
[----:B------:R-:W4:Y:S01]  /*41d90*/  LDL.LU R151, [R1+0x1f38] ;  /* 0x001f380001977983 */ /* 0x000f220000300800 */
[----:B------:R-:W-:-:S03]  /*41da0*/  MOV R247, R147 ;  /* 0x0000009300f77202 */ /* 0x000fc60000000f00 */
[----:B------:R-:W4:Y:S01]  /*41db0*/  LDL.LU R144, [R1+0x1f34] ;  /* 0x001f340001907983 */ /* 0x000f220000300800 */
[----:B------:R-:W-:Y:S03]  /*41dc0*/  HMMA.1688.F32.TF32 R92, R104, R20, R240 ;  /* 0x00000014685c723c */ /* 0x000fe600000810f0 */
[----:B------:R-:W4:Y:S04]  /*41dd0*/  LDL.LU R145, [R1+0x1f30] ;  /* 0x001f300001917983 */ /* 0x000f280000300800 */
[----:B------:R-:W4:Y:S01]  /*41de0*/  LDL.LU R146, [R1+0x1f2c] ;  /* 0x001f2c0001927983 */ /* 0x000f220000300800 */
[----:B------:R-:W-:Y:S01]  /*41df0*/  IMAD.MOV.U32 R240, RZ, RZ, R140 ;  /* 0x000000fffff07224 */ /* 0x000fe200078e008c */
[----:B------:R-:W-:Y:S01]  /*41e00*/  MOV R242, R142 ;  /* 0x0000008e00f27202 */ /* 0x000fe20000000f00 */
[----:B------:R-:W-:Y:S01]  /*41e10*/  IMAD.MOV.U32 R241, RZ, RZ, R141 ;  /* 0x000000fffff17224 */ /* 0x000fe200078e008d */
[----:B------:R-:W4:Y:S01]  /*41e20*/  LDL.LU R147, [R1+0x1f28] ;  /* 0x001f280001937983 */ /* 0x000f220000300800 */
[----:B------:R-:W-:-:S03]  /*41e30*/  IMAD.MOV.U32 R243, RZ, RZ, R143 ;  /* 0x000000fffff37224 */ /* 0x000fc600078e008f */
[----:B------:R-:W4:Y:S04]  /*41e40*/  LDL.LU R140, [R1+0x1f24] ;  /* 0x001f2400018c7983 */ /* 0x000f280000300800 */
[----:B------:R-:W4:Y:S04]  /*41e50*/  LDL.LU R141, [R1+0x1f20] ;  /* 0x001f2000018d7983 */ /* 0x000f280000300800 */
[----:B------:R-:W4:Y:S04]  /*41e60*/  LDL.LU R142, [R1+0x1f1c] ;  /* 0x001f1c00018e7983 */ /* 0x000f280000300800 */
[----:B------:R-:W4:Y:S01]  /*41e70*/  LDL.LU R143, [R1+0x1f18] ;  /* 0x001f1800018f7983 */ /* 0x000f220000300800 */
[----:B--2---:R-:W-:-:S03]  /*41e80*/  MOV R32, R132 ;  /* 0x0000008400207202 */ /* 0x004fc60000000f00 */
[----:B------:R-:W2:Y:S01]  /*41e90*/  LDL.LU R232, [R1+0x1f14] ;  /* 0x001f140001e87983 */ /* 0x000ea20000300800 */
[----:B------:R-:W-:-:S03]  /*41ea0*/  IMAD.MOV.U32 R33, RZ, RZ, R133 ;  /* 0x000000ffff217224 */ /* 0x000fc600078e0085 */
[----:B------:R-:W2:Y:S01]  /*41eb0*/  LDL.LU R233, [R1+0x1f10] ;  /* 0x001f100001e97983 */ /* 0x000ea20000300800 */
[----:B------:R-:W-:-:S03]  /*41ec0*/  IMAD.MOV.U32 R34, RZ, RZ, R134 ;  /* 0x000000ffff227224 */ /* 0x000fc600078e0086 */
[----:B------:R-:W2:Y:S01]  /*41ed0*/  LDL.LU R234, [R1+0x1f0c] ;  /* 0x001f0c0001ea7983 */ /* 0x000ea20000300800 */
[----:B------:R-:W-:-:S03]  /*41ee0*/  MOV R35, R135 ;  /* 0x0000008700237202 */ /* 0x000fc60000000f00 */
[----:B------:R-:W2:Y:S01]  /*41ef0*/  LDL.LU R235, [R1+0x1f08] ;  /* 0x001f080001eb7983 */ /* 0x000ea20000300800 */
[----:B---3--:R-:W-:-:S03]  /*41f00*/  IMAD.MOV.U32 R36, RZ, RZ, R128 ;  /* 0x000000ffff247224 */ /* 0x008fc600078e0080 */
[----:B------:R-:W3:Y:S01]  /*41f10*/  LDL.LU R132, [R1+0x1f04] ;  /* 0x001f040001847983 */ /* 0x000ee20000300800 */
[----:B------:R-:W-:-:S03]  /*41f20*/  IMAD.MOV.U32 R37, RZ, RZ, R129 ;  /* 0x000000ffff257224 */ /* 0x000fc600078e0081 */
[----:B------:R-:W3:Y:S01]  /*41f30*/  LDL.LU R133, [R1+0x1f00] ;  /* 0x001f000001857983 */ /* 0x000ee20000300800 */
[----:B------:R-:W-:-:S03]  /*41f40*/  MOV R38, R130 ;  /* 0x0000008200267202 */ /* 0x000fc60000000f00 */
[----:B------:R-:W3:Y:S01]  /*41f50*/  LDL.LU R134, [R1+0x1efc] ;  /* 0x001efc0001867983 */ /* 0x000ee20000300800 */
[----:B------:R-:W-:-:S03]  /*41f60*/  IMAD.MOV.U32 R39, RZ, RZ, R131 ;  /* 0x000000ffff277224 */ /* 0x000fc600078e0083 */
[----:B------:R-:W3:Y:S01]  /*41f70*/  LDL.LU R135, [R1+0x1ef8] ;  /* 0x001ef80001877983 */ /* 0x000ee20000300800 */
[----:B------:R-:W-:-:S03]  /*41f80*/  IMAD.MOV.U32 R40, RZ, RZ, R124 ;  /* 0x000000ffff287224 */ /* 0x000fc600078e007c */
[----:B------:R-:W2:Y:S01]  /*41f90*/  LDL.LU R128, [R1+0x1ef4] ;  /* 0x001ef40001807983 */ /* 0x000ea20000300800 */
[----:B------:R-:W-:-:S03]  /*41fa0*/  MOV R41, R125 ;  /* 0x0000007d00297202 */ /* 0x000fc60000000f00 */
[----:B------:R-:W2:Y:S01]  /*41fb0*/  LDL.LU R129, [R1+0x1ef0] ;  /* 0x001ef00001817983 */ /* 0x000ea20000300800 */
[----:B------:R-:W-:-:S03]  /*41fc0*/  IMAD.MOV.U32 R42, RZ, RZ, R126 ;  /* 0x000000ffff2a7224 */ /* 0x000fc600078e007e */
[----:B------:R-:W2:Y:S01]  /*41fd0*/  LDL.LU R130, [R1+0x1eec] ;  /* 0x001eec0001827983 */ /* 0x000ea20000300800 */
        /* <DEDUP_REMOVED lines=26> */
[----:B-1----:R-:W-:-:S03]  /*42180*/  MOV R56, R109 ;  /* 0x0000006d00387202 */ /* 0x002fc60000000f00 */
        /* <DEDUP_REMOVED lines=25> */
[----:B------:R-:W-:Y:S08]  /*42320*/  HMMA.1688.F32.TF32 R188, R104, R8, R188 ;  /* 0x0000000868bc723c */ /* 0x000ff000000810bc */
[C---:B------:R-:W-:Y:S08]  /*42330*/  HMMA.1688.F32.TF32 R152, R168.reuse, R20, R152 ;  /* 0x00000014a898723c */ /* 0x040ff00000081098 */
[C---:B------:R-:W-:Y:S08]  /*42340*/  HMMA.1688.F32.TF32 R156, R168.reuse, R8, R156 ;  /* 0x00000008a89c723c */ /* 0x040ff0000008109c */
[C---:B------:R-:W-:Y:S08]  /*42350*/  HMMA.1688.F32.TF32 R160, R168.reuse, R4, R160 ;  /* 0x00000004a8a0723c */ /* 0x040ff000000810a0 */
[----:B------:R-:W-:Y:S08]  /*42360*/  HMMA.1688.F32.TF32 R164, R168, R220, R164 ;  /* 0x000000dca8a4723c */ /* 0x000ff000000810a4 */
[C---:B------:R-:W-:Y:S08]  /*42370*/  HMMA.1688.F32.TF32 R172, R196.reuse, R12, R172 ;  /* 0x0000000cc4ac723c */ /* 0x040ff000000810ac */
[C---:B------:R-:W-:Y:S08]  /*42380*/  HMMA.1688.F32.TF32 R176, R196.reuse, R16, R176 ;  /* 0x00000010c4b0723c */ /* 0x040ff000000810b0 */
[C---:B------:R-:W-:Y:S08]  /*42390*/  HMMA.1688.F32.TF32 R180, R196.reuse, R24, R180 ;  /* 0x00000018c4b4723c */ /* 0x040ff000000810b4 */
[C---:B------:R-:W-:Y:S08]  /*423a0*/  HMMA.1688.F32.TF32 R204, R196.reuse, R20, R204 ;  /* 0x00000014c4cc723c */ /* 0x040ff000000810cc */
[----:B------:R-:W-:Y:S08]  /*423b0*/  HMMA.1688.F32.TF32 R200, R196, R224, R200 ;  /* 0x000000e0c4c8723c */ /* 0x000ff000000810c8 */
[C---:B----4-:R-:W-:Y:S08]  /*423c0*/  HMMA.1688.F32.TF32 R148, R168.reuse, R24, R148 ;  /* 0x00000018a894723c */ /* 0x050ff00000081094 */
[C---:B------:R-:W-:Y:S08]  /*423d0*/  HMMA.1688.F32.TF32 R144, R168.reuse, R16, R144 ;  /* 0x00000010a890723c */ /* 0x040ff00000081090 */
[C---:B------:R-:W-:Y:S08]  /*423e0*/  HMMA.1688.F32.TF32 R140, R168.reuse, R12, R140 ;  /* 0x0000000ca88c723c */ /* 0x040ff0000008108c */
[----:B------:R-:W-:Y:S08]  /*423f0*/  HMMA.1688.F32.TF32 R168, R168, R224, R228 ;  /* 0x000000e0a8a8723c */ /* 0x000ff000000810e4 */
[----:B------:R-:W-:Y:S01]  /*42400*/  HMMA.1688.F32.TF32 R228, R196, R8, R208 ;  /* 0x00000008c4e4723c */ /* 0x000fe200000810d0 */
[----:B------:R-:W-:Y:S04]  /*42410*/  LDS R208, [R3+0x24100] ;  /* 0x0241000003d07984 */ /* 0x000fe80000000800 */
[----:B------:R-:W-:Y:S04]  /*42420*/  LDS R210, [R3+0x26100] ;  /* 0x0261000003d27984 */ /* 0x000fe80000000800 */
[----:B------:R-:W-:Y:S04]  /*42430*/  LDS R209, [R0+0x24100] ;  /* 0x0241000000d17984 */ /* 0x000fe80000000800 */
[----:B------:R-:W1:Y:S01]  /*42440*/  LDS R211, [R0+0x26100] ;  /* 0x0261000000d37984 */ /* 0x000e620000000800 */
[C---:B---3--:R-:W-:Y:S08]  /*42450*/  HMMA.1688.F32.TF32 R132, R136.reuse, R220, R132 ;  /* 0x000000dc8884723c */ /* 0x048ff00000081084 */
[C---:B--2---:R-:W-:Y:S08]  /*42460*/  HMMA.1688.F32.TF32 R128, R136.reuse, R4, R128 ;  /* 0x000000048880723c */ /* 0x044ff00000081080 */
[C---:B------:R-:W-:Y:S08]  /*42470*/  HMMA.1688.F32.TF32 R124, R136.reuse, R8, R124 ;  /* 0x00000008887c723c */ /* 0x040ff0000008107c */
[C---:B------:R-:W-:Y:S08]  /*42480*/  HMMA.1688.F32.TF32 R120, R136.reuse, R20, R120 ;  /* 0x000000148878723c */ /* 0x040ff00000081078 */
[C---:B------:R-:W-:Y:S08]  /*42490*/  HMMA.1688.F32.TF32 R116, R136.reuse, R24, R116 ;  /* 0x000000188874723c */ /* 0x040ff00000081074 */
[----:B------:R-:W-:Y:S08]  /*424a0*/  HMMA.1688.F32.TF32 R108, R136, R12, R108 ;  /* 0x0000000c886c723c */ /* 0x000ff0000008106c */
[----:B------:R-:W-:Y:S08]  /*424b0*/  HMMA.1688.F32.TF32 R104, R104, R224, R236 ;  /* 0x000000e06868723c */ /* 0x000ff000000810ec */
[C---:B------:R-:W-:Y:S08]  /*424c0*/  HMMA.1688.F32.TF32 R112, R136.reuse, R16, R112 ;  /* 0x000000108870723c */ /* 0x040ff00000081070 */
[----:B------:R-:W-:Y:S08]  /*424d0*/  HMMA.1688.F32.TF32 R136, R136, R224, R232 ;  /* 0x000000e08888723c */ /* 0x000ff000000810e8 */
[C---:B------:R-:W-:Y:S01]  /*424e0*/  HMMA.1688.F32.TF32 R232, R196.reuse, R4, R212 ;  /* 0x00000004c4e8723c */ /* 0x040fe200000810d4 */
[----:B------:R-:W-:Y:S04]  /*424f0*/  LDS R212, [R3+0x24200] ;  /* 0x0242000003d47984 */ /* 0x000fe80000000800 */
[----:B------:R-:W-:Y:S03]  /*42500*/  LDS R214, [R3+0x26200] ;  /* 0x0262000003d67984 */ /* 0x000fe60000000800 */
[----:B------:R-:W-:Y:S01]  /*42510*/  HMMA.1688.F32.TF32 R236, R196, R220, R216 ;  /* 0x000000dcc4ec723c */ /* 0x000fe200000810d8 */
[----:B------:R-:W-:Y:S04]  /*42520*/  LDS R196, [R3+0x24000] ;  /* 0x0240000003c47984 */ /* 0x000fe80000000800 */
[----:B------:R-:W-:Y:S04]  /*42530*/  LDS R198, [R3+0x26000] ;  /* 0x0260000003c67984 */ /* 0x000fe80000000800 */
[----:B------:R-:W-:Y:S04]  /*42540*/  LDS R197, [R0+0x24000] ;  /* 0x0240000000c57984 */ /* 0x000fe80000000800 */
[----:B------:R-:W2:Y:S01]  /*42550*/  LDS R199, [R0+0x26000] ;  /* 0x0260000000c77984 */ /* 0x000ea20000000800 */
[C---:B-1----:R-:W-:Y:S03]  /*42560*/  HMMA.1688.F32.TF32 R32, R208.reuse, R14, R32 ;  /* 0x0000000ed020723c */ /* 0x042fe60000081020 */
[----:B------:R-:W-:Y:S04]  /*42570*/  LDS R213, [R0+0x24200] ;  /* 0x0242000000d57984 */ /* 0x000fe80000000800 */
[----:B------:R-:W1:Y:S01]  /*42580*/  LDS R215, [R0+0x26200] ;  /* 0x0262000000d77984 */ /* 0x000e620000000800 */
[C---:B------:R-:W-:Y:S03]  /*42590*/  HMMA.1688.F32.TF32 R28, R208.reuse, R18, R28 ;  /* 0x00000012d01c723c */ /* 0x040fe6000008101c */
[----:B------:R-:W-:Y:S04]  /*425a0*/  LDS R216, [R3+0x24300] ;  /* 0x0243000003d87984 */ /* 0x000fe80000000800 */
[----:B------:R-:W-:Y:S01]  /*425b0*/  LDS R218, [R3+0x26300] ;  /* 0x0263000003da7984 */ /* 0x000fe20000000800 */
[----:B------:R-:W-:Y:S03]  /*425c0*/  HMMA.1688.F32.TF32 R240, R208, R26, R240 ;  /* 0x0000001ad0f0723c */ /* 0x000fe600000810f0 */
[----:B------:R-:W-:Y:S04]  /*425d0*/  LDS R217, [R0+0x24300] ;  /* 0x0243000000d97984 */ /* 0x000fe80000000800 */
[----:B------:R-:W3:Y:S01]  /*425e0*/  LDS R219, [R0+0x26300] ;  /* 0x0263000000db7984 */ /* 0x000ee20000000800 */
[C---:B--2---:R-:W-:Y:S08]  /*425f0*/  HMMA.1688.F32.TF32 R64, R196.reuse, R14, R64 ;  /* 0x0000000ec440723c */ /* 0x044ff00000081040 */
[C---:B------:R-:W-:Y:S08]  /*42600*/  HMMA.1688.F32.TF32 R60, R196.reuse, R18, R60 ;  /* 0x00000012c43c723c */ /* 0x040ff0000008103c */
[C---:B------:R-:W-:Y:S08]  /*42610*/  HMMA.1688.F32.TF32 R56, R196.reuse, R26, R56 ;  /* 0x0000001ac438723c */ /* 0x040ff00000081038 */
[C---:B------:R-:W-:Y:S08]  /*42620*/  HMMA.1688.F32.TF32 R52, R196.reuse, R22, R52 ;  /* 0x00000016c434723c */ /* 0x040ff00000081034 */
[----:B------:R-:W-:Y:S01]  /*42630*/  HMMA.1688.F32.TF32 R48, R196, R10, R48 ;  /* 0x0000000ac430723c */ /* 0x000fe20000081030 */
[----:B------:R-:W-:-:S07]  /*42640*/  IMAD.MOV.U32 R5, RZ, RZ, R66 ;  /* 0x000000ffff057224 */ /* 0x000fce00078e0042 */
[C---:B------:R-:W-:Y:S01]  /*42650*/  HMMA.1688.F32.TF32 R44, R196.reuse, R6, R44 ;  /* 0x00000006c42c723c */ /* 0x040fe2000008102c */
[----:B------:R-:W-:Y:S01]  /*42660*/  IMAD.MOV.U32 R4, RZ, RZ, R67 ;  /* 0x000000ffff047224 */ /* 0x000fe200078e0043 */
[----:B------:R-:W-:Y:S01]  /*42670*/  MOV R8, R65 ;  /* 0x0000004100087202 */ /* 0x000fe20000000f00 */
[----:B------:R-:W-:Y:S01]  /*42680*/  IMAD.MOV.U32 R9, RZ, RZ, R64 ;  /* 0x000000ffff097224 */ /* 0x000fe200078e0040 */
[----:B------:R-:W2:Y:S04]  /*42690*/  LDL.LU.64 R66, [R1+0x1e80] ;  /* 0x001e800001427983 */ /* 0x000ea80000300a00 */
[C---:B------:R-:W-:Y:S01]  /*426a0*/  HMMA.1688.F32.TF32 R40, R196.reuse, R222, R40 ;  /* 0x000000dec428723c */ /* 0x040fe20000081028 */
[----:B------:R-:W2:Y:S01]  /*426b0*/  LDL.LU.64 R64, [R1+0x1e78] ;  /* 0x001e780001407983 */ /* 0x000ea20000300a00 */
[----:B------:R-:W-:Y:S01]  /*426c0*/  IMAD.MOV.U32 R13, RZ, RZ, R62 ;  /* 0x000000ffff0d7224 */ /* 0x000fe200078e003e */
[----:B------:R-:W-:Y:S01]  /*426d0*/  MOV R12, R63 ;  /* 0x0000003f000c7202 */ /* 0x000fe20000000f00 */
[----:B------:R-:W-:Y:S01]  /*426e0*/  IMAD.MOV.U32 R16, RZ, RZ, R61 ;  /* 0x000000ffff107224 */ /* 0x000fe200078e003d */
[----:B------:R-:W-:Y:S01]  /*426f0*/  MOV R17, R60 ;  /* 0x0000003c00117202 */ /* 0x000fe20000000f00 */
[----:B------:R-:W4:Y:S02]  /*42700*/  LDL.LU.64 R62, [R1+0x1e70] ;  /* 0x001e7000013e7983 */ /* 0x000f240000300a00 */
[----:B------:R-:W-:Y:S02]  /*42710*/  HMMA.1688.F32.TF32 R196, R196, R226, R36 ;  /* 0x000000e2c4c4723c */ /* 0x000fe40000081024 */
[----:B------:R-:W4:Y:S04]  /*42720*/  LDL.LU.64 R60, [R1+0x1e68] ;  /* 0x001e6800013c7983 */ /* 0x000f280000300a00 */
[----:B------:R-:W-:Y:S04]  /*42730*/  STL.64 [R1+0xb0], R56 ;  /* 0x0000b03801007387 */ /* 0x000fe80000100a00 */
[----:B------:R1:W-:Y:S04]  /*42740*/  STL.64 [R1+0xb8], R58 ;  /* 0x0000b83a01007387 */ /* 0x0003e80000100a00 */
[----:B-1----:R-:W3:Y:S04]  /*42750*/  LDL.LU.64 R58, [R1+0x1e60] ;  /* 0x001e6000013a7983 */ /* 0x002ee80000300a00 */
[----:B------:R-:W3:Y:S04]  /*42760*/  LDL.LU.64 R56, [R1+0x1e58] ;  /* 0x001e580001387983 */ /* 0x000ee80000300a00 */
        /* <DEDUP_REMOVED lines=26> */
[----:B-1----:R-:W3:Y:S04]  /*42910*/  LDL.LU.64 R34, [R1+0x1e00] ;  /* 0x001e000001227983 */ /* 0x002ee80000300a00 */
[----:B------:R-:W3:Y:S04]  /*42920*/  LDL.LU.64 R32, [R1+0x1df8] ;  /* 0x001df80001207983 */ /* 0x000ee80000300a00 */
        /* <DEDUP_REMOVED lines=16> */
[----:B------:R-:W-:-:S02]  /*42a30*/  IMAD.MOV.U32 R198, RZ, RZ, R252 ;  /* 0x000000ffffc67224 */ /* 0x000fc400078e00fc */
[----:B------:R-:W-:-:S07]  /*42a40*/  IMAD.MOV.U32 R199, RZ, RZ, R2 ;  /* 0x000000ffffc77224 */ /* 0x000fce00078e0002 */
[----:B--2---:R-:W-:Y:S08]  /*42a50*/  HMMA.1688.F32.TF32 R196, R208, R6, R196 ;  /* 0x00000006d0c4723c */ /* 0x004ff000000810c4 */
[----:B---3--:R-:W-:Y:S08]  /*42a60*/  HMMA.1688.F32.TF32 R32, R212, R26, R32 ;  /* 0x0000001ad420723c */ /* 0x008ff00000081020 */
[----:B----4-:R-:W-:Y:S11]  /*42a70*/  HMMA.1688.F32.TF32 R248, R208, R222, R248 ;  /* 0x000000ded0f8723c */ /* 0x010ff600000810f8 */
[----:B------:R-:W-:Y:S11]  /*42a80*/  @!UPT UIADD3 URZ, URZ, URZ, URZ ;  /* 0x0000003f3f3ff290 */ /* 0x000ff6000fffe03f */
[----:B------:R-:W-:Y:S01]  /*42a90*/  @!UPT UIADD3 URZ, URZ, URZ, URZ ;  /* 0x0000003f3f3ff290 */ /* 0x000fe2000fffe03f */
[----:B------:R-:W-:Y:S04]  /*42aa0*/  STL [R1+0x1db0], R250 ;  /* 0x001db0fa01007387 */ /* 0x000fe80000100800 */
[----:B------:R-:W-:Y:S04]  /*42ab0*/  STL.64 [R1], R196 ;  /* 0x000000c401007387 */ /* 0x000fe80000100a00 */
[----:B------:R1:W-:Y:S02]  /*42ac0*/  STL.64 [R1+0x8], R198 ;  /* 0x000008c601007387 */ /* 0x0003e40000100a00 */
[----:B-1----:R-:W-:Y:S02]  /*42ad0*/  HMMA.1688.F32.TF32 R196, R212, R14, R240 ;  /* 0x0000000ed4c4723c */ /* 0x002fe400000810f0 */
[----:B------:R1:W-:Y:S06]  /*42ae0*/  STL [R1+0x1dac], R251 ;  /* 0x001dacfb01007387 */ /* 0x0003ec0000100800 */
[----:B------:R-:W-:Y:S01]  /*42af0*/  HMMA.1688.F32.TF32 R208, R208, R226, R244 ;  /* 0x000000e2d0d0723c */ /* 0x000fe200000810f4 */
[----:B------:R-:W-:Y:S04]  /*42b00*/  LDS R244, [R3+0x28100] ;  /* 0x0281000003f47984 */ /* 0x000fe80000000800 */
[----:B------:R-:W-:Y:S04]  /*42b10*/  LDS R246, [R3+0x2a100] ;  /* 0x02a1000003f67984 */ /* 0x000fe80000000800 */
[----:B------:R-:W-:Y:S04]  /*42b20*/  LDS R245, [R0+0x28100] ;  /* 0x0281000000f57984 */ /* 0x000fe80000000800 */
[----:B------:R-:W-:Y:S03]  /*42b30*/  LDS R247, [R0+0x2a100] ;  /* 0x02a1000000f77984 */ /* 0x000fe60000000800 */
[----:B------:R-:W-:Y:S01]  /*42b40*/  MOV R250, R196 ;  /* 0x000000c400fa7202 */ /* 0x000fe20000000f00 */
[----:B-1----:R-:W-:Y:S01]  /*42b50*/  IMAD.MOV.U32 R251, RZ, RZ, R197 ;  /* 0x000000fffffb7224 */ /* 0x002fe200078e00c5 */
[----:B------:R-:W-:Y:S01]  /*42b60*/  MOV R2, R199 ;  /* 0x000000c700027202 */ /* 0x000fe20000000f00 */
[----:B------:R-:W-:-:S02]  /*42b70*/  IMAD.MOV.U32 R252, RZ, RZ, R198 ;  /* 0x000000fffffc7224 */ /* 0x000fc400078e00c6 */
[C---:B------:R-:W-:Y:S08]  /*42b80*/  HMMA.1688.F32.TF32 R196, R212.reuse, R18, R28 ;  /* 0x00000012d4c4723c */ /* 0x040ff0000008101c */
[C---:B------:R-:W-:Y:S01]  /*42b90*/  HMMA.1688.F32.TF32 R28, R212.reuse, R22, R36 ;  /* 0x00000016d41c723c */ /* 0x040fe20000081024 */
[----:B------:R-:W-:Y:S04]  /*42ba0*/  STL.64 [R1+0x260], R208 ;  /* 0x000260d001007387 */ /* 0x000fe80000100a00 */
[----:B------:R-:W-:Y:S10]  /*42bb0*/  STL.64 [R1+0x268], R210 ;  /* 0x000268d201007387 */ /* 0x000ff40000100a00 */
[----:B------:R-:W-:Y:S04]  /*42bc0*/  STL.64 [R1+0x1d0], R196 ;  /* 0x0001d0c401007387 */ /* 0x000fe80000100a00 */
[----:B------:R-:W-:Y:S04]  /*42bd0*/  STL.64 [R1+0x1d8], R198 ;  /* 0x0001d8c601007387 */ /* 0x000fe80000100a00 */
[----:B------:R-:W-:Y:S04]  /*42be0*/  STL.64 [R1+0x1c0], R32 ;  /* 0x0001c02001007387 */ /* 0x000fe80000100a00 */
[----:B------:R1:W-:Y:S04]  /*42bf0*/  STL.64 [R1+0x1c8], R34 ;  /* 0x0001c82201007387 */ /* 0x0003e80000100a00 */
[----:B------:R-:W-:Y:S01]  /*42c00*/  STL.64 [R1+0x1b0], R28 ;  /* 0x0001b01c01007387 */ /* 0x000fe20000100a00 */
[C---:B------:R-:W-:Y:S03]  /*42c10*/  HMMA.1688.F32.TF32 R36, R212.reuse, R10, R40 ;  /* 0x0000000ad424723c */ /* 0x040fe60000081028 */
[----:B------:R2:W-:Y:S04]  /*42c20*/  STL.64 [R1+0x1b8], R30 ;  /* 0x0001b81e01007387 */ /* 0x0005e80000100a00 */
[----:B------:R-:W-:Y:S01]  /*42c30*/  LDS R40, [R3+0x24500] ;  /* 0x0245000003287984 */ /* 0x000fe20000000800 */
[C---:B-1----:R-:W-:Y:S03]  /*42c40*/  HMMA.1688.F32.TF32 R32, R212.reuse, R6, R44 ;  /* 0x00000006d420723c */ /* 0x042fe6000008102c */
[----:B------:R-:W-:Y:S04]  /*42c50*/  LDS R42, [R3+0x26500] ;  /* 0x02650000032a7984 */ /* 0x000fe80000000800 */
[----:B------:R-:W-:Y:S01]  /*42c60*/  LDS R41, [R0+0x24500] ;  /* 0x0245000000297984 */ /* 0x000fe20000000800 */
[C---:B--2---:R-:W-:Y:S03]  /*42c70*/  HMMA.1688.F32.TF32 R28, R212.reuse, R222, R48 ;  /* 0x000000ded41c723c */ /* 0x044fe60000081030 */
[----:B------:R-:W-:Y:S04]  /*42c80*/  LDS R43, [R0+0x26500] ;  /* 0x02650000002b7984 */ /* 0x000fe80000000800 */
[----:B------:R-:W-:Y:S04]  /*42c90*/  STL.64 [R1+0x1a0], R36 ;  /* 0x0001a02401007387 */ /* 0x000fe80000100a00 */
[----:B------:R1:W-:Y:S11]  /*42ca0*/  STL.64 [R1+0x1a8], R38 ;  /* 0x0001a82601007387 */ /* 0x0003f60000100a00 */
[----:B------:R-:W-:Y:S02]  /*42cb0*/  @!UPT UIADD3 URZ, URZ, URZ, URZ ;  /* 0x0000003f3f3ff290 */ /* 0x000fe4000fffe03f */
[----:B------:R-:W-:Y:S01]  /*42cc0*/  IMAD.MOV.U32 R47, RZ, RZ, R28 ;  /* 0x000000ffff2f7224 */ /* 0x000fe200078e001c */
[----:B------:R-:W-:Y:S01]  /*42cd0*/  MOV R45, R30 ;  /* 0x0000001e002d7202 */ /* 0x000fe20000000f00 */
[----:B------:R-:W-:Y:S02]  /*42ce0*/  IMAD.MOV.U32 R46, RZ, RZ, R29 ;  /* 0x000000ffff2e7224 */ /* 0x000fe400078e001d */
[----:B------:R-:W-:Y:S02]  /*42cf0*/  IMAD.MOV.U32 R44, RZ, RZ, R31 ;  /* 0x000000ffff2c7224 */ /* 0x000fe400078e001f */
[----:B------:R-:W-:Y:S08]  /*42d00*/  HMMA.1688.F32.TF32 R28, R212, R226, R52 ;  /* 0x000000e2d41c723c */ /* 0x000ff00000081034 */
[C---:B-1----:R-:W-:Y:S01]  /*42d10*/  HMMA.1688.F32.TF32 R36, R216.reuse, R14, R56 ;  /* 0x0000000ed824723c */ /* 0x042fe20000081038 */
[----:B------:R-:W-:Y:S04]  /*42d20*/  STL.64 [R1+0x190], R32 ;  /* 0x0001902001007387 */ /* 0x000fe80000100a00 */
[----:B------:R1:W-:Y:S10]  /*42d30*/  STL.64 [R1+0x198], R34 ;  /* 0x0001982201007387 */ /* 0x0003f40000100a00 */
        /* <DEDUP_REMOVED lines=8> */
[C---:B-1----:R-:W-:Y:S08]  /*42dc0*/  HMMA.1688.F32.TF32 R32, R216.reuse, R18, R60 ;  /* 0x00000012d820723c */ /* 0x042ff0000008103c */
[C---:B--2---:R-:W-:Y:S08]  /*42dd0*/  HMMA.1688.F32.TF32 R28, R216.reuse, R26, R64 ;  /* 0x0000001ad81c723c */ /* 0x044ff00000081040 */
[C---:B------:R-:W-:Y:S07]  /*42de0*/  HMMA.1688.F32.TF32 R196, R216.reuse, R226, R84 ;  /* 0x000000e2d8c4723c */ /* 0x040fee0000081054 */
[----:B------:R-:W-:Y:S04]  /*42df0*/  STL.64 [R1+0x140], R32 ;  /* 0x0001402001007387 */ /* 0x000fe80000100a00 */
[----:B------:R1:W-:Y:S05]  /*42e00*/  STL.64 [R1+0x148], R34 ;  /* 0x0001482201007387 */ /* 0x0003ea0000100a00 */
[----:B------:R-:W-:Y:S01]  /*42e10*/  IMAD.MOV.U32 R51, RZ, RZ, R28 ;  /* 0x000000ffff337224 */ /* 0x000fe200078e001c */
[----:B------:R-:W-:Y:S01]  /*42e20*/  MOV R50, R29 ;  /* 0x0000001d00327202 */ /* 0x000fe20000000f00 */
[----:B------:R-:W-:Y:S01]  /*42e30*/  IMAD.MOV.U32 R49, RZ, RZ, R30 ;  /* 0x000000ffff317224 */ /* 0x000fe200078e001e */
[----:B-1----:R-:W-:Y:S01]  /*42e40*/  HMMA.1688.F32.TF32 R32, R216, R6, R76 ;  /* 0x00000006d820723c */ /* 0x002fe2000008104c */
[----:B------:R-:W-:-:S07]  /*42e50*/  IMAD.MOV.U32 R48, RZ, RZ, R31 ;  /* 0x000000ffff307224 */ /* 0x000fce00078e001f */
[----:B------:R-:W-:Y:S08]  /*42e60*/  HMMA.1688.F32.TF32 R28, R216, R22, R68 ;  /* 0x00000016d81c723c */ /* 0x000ff00000081044 */
[C---:B---3--:R-:W-:Y:S08]  /*42e70*/  HMMA.1688.F32.TF32 R64, R36.reuse, R18, R88 ;  /* 0x000000122440723c */ /* 0x048ff00000081058 */
[----:B------:R-:W-:Y:S01]  /*42e80*/  HMMA.1688.F32.TF32 R68, R36, R14, R192 ;  /* 0x0000000e2444723c */ /* 0x000fe200000810c0 */
[----:B------:R-:W-:Y:S04]  /*42e90*/  STL.64 [R1+0x100], R32 ;  /* 0x0001002001007387 */ /* 0x000fe80000100a00 */
[----:B------:R-:W-:Y:S04]  /*42ea0*/  STL.64 [R1+0x108], R34 ;  /* 0x0001082201007387 */ /* 0x000fe80000100a00 */
[----:B------:R1:W-:Y:S04]  /*42eb0*/  STL [R1+0x1da4], R196 ;  /* 0x001da4c401007387 */ /* 0x0003e80000100800 */
[----:B------:R-:W-:Y:S04]  /*42ec0*/  STL [R1+0x1da0], R197 ;  /* 0x001da0c501007387 */ /* 0x000fe80000100800 */
[----:B------:R-:W-:Y:S04]  /*42ed0*/  STL [R1+0x1d9c], R198 ;  /* 0x001d9cc601007387 */ /* 0x000fe80000100800 */
[----:B------:R-:W-:Y:S01]  /*42ee0*/  STL [R1+0x1d98], R199 ;  /* 0x001d98c701007387 */ /* 0x000fe20000100800 */
[----:B-1----:R-:W-:-:S03]  /*42ef0*/  MOV R196, R67 ;  /* 0x0000004300c47202 */ /* 0x002fc60000000f00 */
[----:B------:R-:W-:Y:S04]  /*42f00*/  STL.64 [R1+0x340], R64 ;  /* 0x0003404001007387 */ /* 0x000fe80000100a00 */
[----:B------:R-:W-:Y:S04]  /*42f10*/  STL.64 [R1+0x350], R68 ;  /* 0x0003504401007387 */ /* 0x000fe80000100a00 */
[----:B------:R1:W-:Y:S04]  /*42f20*/  STL.64 [R1+0x358], R70 ;  /* 0x0003584601007387 */ /* 0x0003e80000100a00 */
[----:B------:R2:W-:Y:S04]  /*42f30*/  STL [R1+0x348], R66 ;  /* 0x0003484201007387 */ /* 0x0005e80000100800 */
[----:B------:R-:W-:Y:S01]  /*42f40*/  LDS R32, [R3+0x24600] ;  /* 0x0246000003207984 */ /* 0x000fe20000000800 */
[C---:B-1----:R-:W-:Y:S03]  /*42f50*/  HMMA.1688.F32.TF32 R68, R36.reuse, R26, R184 ;  /* 0x0000001a2444723c */ /* 0x042fe600000810b8 */
[----:B------:R-:W-:Y:S04]  /*42f60*/  LDS R34, [R3+0x26600] ;  /* 0x0266000003227984 */ /* 0x000fe80000000800 */
[----:B------:R-:W-:Y:S01]  /*42f70*/  LDS R33, [R0+0x24600] ;  /* 0x0246000000217984 */ /* 0x000fe20000000800 */
[----:B--2---:R-:W-:Y:S03]  /*42f80*/  HMMA.1688.F32.TF32 R64, R36, R22, R92 ;  /* 0x000000162440723c */ /* 0x004fe6000008105c */
[----:B------:R1:W-:Y:S04]  /*42f90*/  STL [R1+0x1da8], R196 ;  /* 0x001da8c401007387 */ /* 0x0003e80000100800 */
[----:B------:R-:W2:Y:S11]  /*42fa0*/  LDS R35, [R0+0x26600] ;  /* 0x0266000000237984 */ /* 0x000eb60000000800 */
[----:B------:R-:W-:Y:S05]  /*42fb0*/  @!UPT UIADD3 URZ, URZ, URZ, URZ ;  /* 0x0000003f3f3ff290 */ /* 0x000fea000fffe03f */
[----:B------:R-:W-:Y:S01]  /*42fc0*/  STL.64 [R1+0x320], R64 ;  /* 0x0003204001007387 */ /* 0x000fe20000100a00 */
[----:B-1----:R-:W-:-:S03]  /*42fd0*/  IMAD.MOV.U32 R196, RZ, RZ, R67 ;  /* 0x000000ffffc47224 */ /* 0x002fc600078e0043 */
[----:B------:R-:W-:Y:S04]  /*42fe0*/  STL.64 [R1+0x330], R68 ;  /* 0x0003304401007387 */ /* 0x000fe80000100a00 */
[----:B------:R1:W-:Y:S04]  /*42ff0*/  STL.64 [R1+0x338], R70 ;  /* 0x0003384601007387 */ /* 0x0003e80000100a00 */
[----:B------:R3:W-:Y:S01]  /*43000*/  STL [R1+0x328], R66 ;  /* 0x0003284201007387 */ /* 0x0007e20000100800 */
[C---:B-1----:R-:W-:Y:S08]  /*43010*/  HMMA.1688.F32.TF32 R68, R36.reuse, R10, R188 ;  /* 0x0000000a2444723c */ /* 0x042ff000000810bc */
[-C--:B---3--:R-:W-:Y:S01]  /*43020*/  HMMA.1688.F32.TF32 R64, R36, R6.reuse, R96 ;  /* 0x000000062440723c */ /* 0x088fe20000081060 */
[----:B------:R-:W-:Y:S01]  /*43030*/  MOV R55, R28 ;  /* 0x0000001c00377202 */ /* 0x000fe20000000f00 */
[----:B------:R-:W-:Y:S01]  /*43040*/  IMAD.MOV.U32 R54, RZ, RZ, R29 ;  /* 0x000000ffff367224 */ /* 0x000fe200078e001d */
[----:B------:R-:W-:Y:S01]  /*43050*/  MOV R52, R31 ;  /* 0x0000001f00347202 */ /* 0x000fe20000000f00 */
[----:B------:R-:W-:Y:S01]  /*43060*/  IMAD.MOV.U32 R53, RZ, RZ, R30 ;  /* 0x000000ffff357224 */ /* 0x000fe200078e001e */
[----:B------:R-:W-:Y:S03]  /*43070*/  LDS R96, [R3+0x28300] ;  /* 0x0283000003607984 */ /* 0x000fe60000000800 */
[C---:B--2---:R-:W-:Y:S01]  /*43080*/  HMMA.1688.F32.TF32 R184, R32.reuse, R6, R160 ;  /* 0x0000000620b8723c */ /* 0x044fe200000810a0 */
[----:B------:R-:W-:Y:S04]  /*43090*/  LDS R98, [R3+0x2a300] ;  /* 0x02a3000003627984 */ /* 0x000fe80000000800 */
[----:B------:R-:W-:Y:S04]  /*430a0*/  LDS R97, [R0+0x28300] ;  /* 0x0283000000617984 */ /* 0x000fe80000000800 */
[----:B------:R-:W-:Y:S04]  /*430b0*/  STL.64 [R1+0x310], R68 ;  /* 0x0003104401007387 */ /* 0x000fe80000100a00 */
[----:B------:R-:W-:Y:S03]  /*430c0*/  STL.64 [R1+0x318], R70 ;  /* 0x0003184601007387 */ /* 0x000fe60000100a00 */
[----:B------:R-:W-:Y:S01]  /*430d0*/  IMAD.MOV.U32 R197, RZ, RZ, R64 ;  /* 0x000000ffffc57224 */ /* 0x000fe200078e0040 */
[----:B------:R-:W-:Y:S01]  /*430e0*/  MOV R198, R65 ;  /* 0x0000004100c67202 */ /* 0x000fe20000000f00 */
[----:B------:R1:W-:Y:S01]  /*430f0*/  STL [R1+0x30c], R67 ;  /* 0x00030c4301007387 */ /* 0x0003e20000100800 */
[----:B------:R-:W-:Y:S01]  /*43100*/  IMAD.MOV.U32 R199, RZ, RZ, R66 ;  /* 0x000000ffffc77224 */ /* 0x000fe200078e0042 */
[-C--:B------:R-:W-:Y:S02]  /*43110*/  HMMA.1688.F32.TF32 R188, R32, R222.reuse, R164 ;  /* 0x000000de20bc723c */ /* 0x080fe400000810a4 */
[----:B------:R-:W-:Y:S06]  /*43120*/  LDS R99, [R0+0x2a300] ;  /* 0x02a3000000637984 */ /* 0x000fec0000000800 */
[C---:B-1----:R-:W-:Y:S08]  /*43130*/  HMMA.1688.F32.TF32 R64, R36.reuse, R222, R100 ;  /* 0x000000de2440723c */ /* 0x042ff00000081064 */
[----:B------:R-:W-:Y:S11]  /*43140*/  HMMA.1688.F32.TF32 R36, R36, R226, R104 ;  /* 0x000000e22424723c */ /* 0x000ff60000081068 */
        /* <DEDUP_REMOVED lines=13> */
[C---:B------:R-:W-:Y:S01]  /*43220*/  HMMA.1688.F32.TF32 R36, R40.reuse, R18, R112 ;  /* 0x000000122824723c */ /* 0x040fe20000081070 */
[----:B------:R-:W-:Y:S02]  /*43230*/  IMAD.MOV.U32 R100, RZ, RZ, R67 ;  /* 0x000000ffff647224 */ /* 0x000fe400078e0043 */
[----:B------:R-:W2:Y:S11]  /*43240*/  LDL R67, [R1+0x394] ;  /* 0x0003940001437983 */ /* 0x000eb60000100800 */
[----:B------:R-:W-:Y:S10]  /*43250*/  @!UPT UIADD3 URZ, URZ, URZ, URZ ;  /* 0x0000003f3f3ff290 */ /* 0x000ff4000fffe03f */
        /* <DEDUP_REMOVED lines=39> */
[----:B------:R-:W-:Y:S11]  /*434d0*/  HMMA.1688.F32.TF32 R36, R40, R226, R136 ;  /* 0x000000e22824723c */ /* 0x000ff60000081088 */
        /* <DEDUP_REMOVED lines=13> */
[----:B------:R-:W-:Y:S08]  /*435b0*/  HMMA.1688.F32.TF32 R36, R32, R18, R144 ;  /* 0x000000122024723c */ /* 0x000ff00000081090 */
[----:B------:R-:W-:Y:S11]  /*435c0*/  HMMA.1688.F32.TF32 R28, R216, R10, R72 ;  /* 0x0000000ad81c723c */ /* 0x000ff60000081048 */
[----:B------:R-:W-:Y:S05]  /*435d0*/  @!UPT UIADD3 URZ, URZ, URZ, URZ ;  /* 0x0000003f3f3ff290 */ /* 0x000fea000fffe03f */
[----:B------:R-:W-:Y:S01]  /*435e0*/  IMAD.MOV.U32 R143, RZ, RZ, R36 ;  /* 0x000000ffff8f7224 */ /* 0x000fe200078e0024 */
[----:B------:R-:W-:Y:S01]  /*435f0*/  MOV R141, R38 ;  /* 0x00000026008d7202 */ /* 0x000fe20000000f00 */
[----:B------:R-:W-:Y:S02]  /*43600*/  IMAD.MOV.U32 R142, RZ, RZ, R37 ;  /* 0x000000ffff8e7224 */ /* 0x000fe400078e0025 */
[----:B------:R-:W-:Y:S02]  /*43610*/  IMAD.MOV.U32 R140, RZ, RZ, R39 ;  /* 0x000000ffff8c7224 */ /* 0x000fe400078e0027 */
[----:B------:R-:W-:Y:S02]  /*43620*/  HMMA.1688.F32.TF32 R36, R32, R26, R148 ;  /* 0x0000001a2024723c */ /* 0x000fe40000081094 */
[----:B------:R-:W-:Y:S01]  /*43630*/  IMAD.MOV.U32 R59, RZ, RZ, R28 ;  /* 0x000000ffff3b7224 */ /* 0x000fe200078e001c */
[----:B------:R-:W-:Y:S01]  /*43640*/  MOV R57, R30 ;  /* 0x0000001e00397202 */ /* 0x000fe20000000f00 */
[----:B------:R-:W-:-:S02]  /*43650*/  IMAD.MOV.U32 R58, RZ, RZ, R29 ;  /* 0x000000ffff3a7224 */ /* 0x000fc400078e001d */
[----:B------:R-:W-:Y:S02]  /*43660*/  IMAD.MOV.U32 R56, RZ, RZ, R31 ;  /* 0x000000ffff387224 */ /* 0x000fe400078e001f */
        /* <DEDUP_REMOVED lines=9> */
[----:B------:R-:W-:Y:S01]  /*43700*/  IMAD.MOV.U32 R61, RZ, RZ, R30 ;  /* 0x000000ffff3d7224 */ /* 0x000fe200078e001e */
[----:B------:R-:W-:Y:S01]  /*43710*/  LDS R28, [R3+0x24700] ;  /* 0x02470000031c7984 */ /* 0x000fe20000000800 */
[----:B------:R-:W-:-:S03]  /*43720*/  IMAD.MOV.U32 R60, RZ, RZ, R31 ;  /* 0x000000ffff3c7224 */ /* 0x000fc600078e001f */
[----:B------:R-:W-:Y:S04]  /*43730*/  LDS R30, [R3+0x26700] ;  /* 0x02670000031e7984 */ /* 0x000fe80000000800 */
[----:B------:R-:W-:Y:S04]  /*43740*/  LDS R29, [R0+0x24700] ;  /* 0x02470000001d7984 */ /* 0x000fe80000000800 */
[----:B------:R-:W1:Y:S07]  /*43750*/  LDS R31, [R0+0x26700] ;  /* 0x02670000001f7984 */ /* 0x000e6e0000000800 */
[----:B------:R-:W-:Y:S01]  /*43760*/  MOV R151, R36 ;  /* 0x0000002400977202 */ /* 0x000fe20000000f00 */
[----:B------:R-:W-:Y:S01]  /*43770*/  IMAD.MOV.U32 R150, RZ, RZ, R37 ;  /* 0x000000ffff967224 */ /* 0x000fe200078e0025 */
[----:B------:R-:W-:Y:S01]  /*43780*/  MOV R148, R39 ;  /* 0x0000002700947202 */ /* 0x000fe20000000f00 */
[----:B------:R-:W-:-:S02]  /*43790*/  IMAD.MOV.U32 R149, RZ, RZ, R38 ;  /* 0x000000ffff957224 */ /* 0x000fc400078e0026 */
        /* <DEDUP_REMOVED lines=8> */
[----:B------:R-:W-:Y:S01]  /*43820*/  IMAD.MOV.U32 R74, RZ, RZ, R5 ;  /* 0x000000ffff4a7224 */ /* 0x000fe200078e0005 */
[----:B------:R-:W-:-:S06]  /*43830*/  MOV R75, R4 ;  /* 0x00000004004b7202 */ /* 0x000fcc0000000f00 */
[C---:B-1----:R-:W-:Y:S08]  /*43840*/  HMMA.1688.F32.TF32 R32, R28.reuse, R14, R172 ;  /* 0x0000000e1c20723c */ /* 0x042ff000000810ac */
[----:B------:R-:W-:Y:S01]  /*43850*/  HMMA.1688.F32.TF32 R216, R28, R6, R232 ;  /* 0x000000061cd8723c */ /* 0x000fe200000810e8 */
[----:B--2---:R-:W-:Y:S07]  /*43860*/  LDSM.16.M88.4 R4, [R67+0x100100] ;  /* 0x100100004304783b */ /* 0x004fee0000000200 */
[----:B------:R-:W-:Y:S01]  /*43870*/  IMAD.MOV.U32 R159, RZ, RZ, R36 ;  /* 0x000000ffff9f7224 */ /* 0x000fe200078e0024 */
[----:B------:R-:W-:Y:S01]  /*43880*/  MOV R158, R37 ;  /* 0x00000025009e7202 */ /* 0x000fe20000000f00 */
[----:B------:R-:W-:Y:S01]  /*43890*/  IMAD.MOV.U32 R157, RZ, RZ, R38 ;  /* 0x000000ffff9d7224 */ /* 0x000fe200078e0026 */
[----:B------:R-:W-:Y:S01]  /*438a0*/  LDS R36, [R3+0x28000] ;  /* 0x0280000003247984 */ /* 0x000fe20000000800 */
[----:B------:R-:W-:-:S03]  /*438b0*/  IMAD.MOV.U32 R156, RZ, RZ, R39 ;  /* 0x000000ffff9c7224 */ /* 0x000fc600078e0027 */
[----:B------:R-:W-:Y:S04]  /*438c0*/  LDS R38, [R3+0x2a000] ;  /* 0x02a0000003267984 */ /* 0x000fe80000000800 */
[----:B------:R-:W-:Y:S04]  /*438d0*/  LDS R37, [R0+0x28000] ;  /* 0x0280000000257984 */ /* 0x000fe80000000800 */
[----:B------:R-:W1:Y:S01]  /*438e0*/  LDS R39, [R0+0x2a000] ;  /* 0x02a0000000277984 */ /* 0x000e620000000800 */
[----:B------:R-:W-:Y:S01]  /*438f0*/  MOV R163, R32 ;  /* 0x0000002000a37202 */ /* 0x000fe20000000f00 */
[----:B------:R-:W-:Y:S01]  /*43900*/  IMAD.MOV.U32 R162, RZ, RZ, R33 ;  /* 0x000000ffffa27224 */ /* 0x000fe200078e0021 */
[----:B------:R-:W-:Y:S01]  /*43910*/  MOV R160, R35 ;  /* 0x0000002300a07202 */ /* 0x000fe20000000f00 */
[----:B------:R-:W-:-:S02]  /*43920*/  IMAD.MOV.U32 R161, RZ, RZ, R34 ;  /* 0x000000ffffa17224 */ /* 0x000fc400078e0022 */
[----:B------:R-:W-:Y:S01]  /*43930*/  HMMA.1688.F32.TF32 R32, R28, R18, R176 ;  /* 0x000000121c20723c */ /* 0x000fe200000810b0 */
[----:B------:R-:W-:Y:S01]  /*43940*/  MOV R72, R9 ;  /* 0x0000000900487202 */ /* 0x000fe20000000f00 */
[----:B------:R-:W-:-:S06]  /*43950*/  IMAD.MOV.U32 R73, RZ, RZ, R8 ;  /* 0x000000ffff497224 */ /* 0x000fcc00078e0008 */
[C---:B------:R-:W-:Y:S01]  /*43960*/  HMMA.1688.F32.TF32 R212, R28.reuse, R10, R228 ;  /* 0x0000000a1cd4723c */ /* 0x040fe200000810e4 */
[----:B------:R-:W2:Y:S01]  /*43970*/  LDSM.16.M88.4 R8, [R67+0x101100] ;  /* 0x101100004308783b */ /* 0x000ea20000000200 */
[----:B------:R-:W-:Y:S02]  /*43980*/  IMAD.MOV.U32 R70, RZ, RZ, R13 ;  /* 0x000000ffff467224 */ /* 0x000fe400078e000d */
[----:B------:R-:W-:Y:S01]  /*43990*/  IMAD.MOV.U32 R71, RZ, RZ, R12 ;  /* 0x000000ffff477224 */ /* 0x000fe200078e000c */
[----:B------:R-:W-:Y:S01]  /*439a0*/  MOV R69, R16 ;  /* 0x0000001000457202 */ /* 0x000fe20000000f00 */
[----:B------:R-:W3:Y:S01]  /*439b0*/  LDSM.16.M88.4 R12, [R67+0x102100] ;  /* 0x10210000430c783b */ /* 0x000ee20000000200 */
[----:B------:R-:W-:Y:S01]  /*439c0*/  IMAD.MOV.U32 R68, RZ, RZ, R17 ;  /* 0x000000ffff447224 */ /* 0x000fe200078e0011 */
[C---:B------:R-:W-:Y:S02]  /*439d0*/  HMMA.1688.F32.TF32 R208, R28.reuse, R22, R204 ;  /* 0x000000161cd0723c */ /* 0x040fe400000810cc */
[----:B------:R-:W4:Y:S04]  /*439e0*/  LDSM.16.M88.4 R16, [R67+0x103100] ;  /* 0x103100004310783b */ /* 0x000f280000000200 */
[----:B------:R-:W4:Y:S02]  /*439f0*/  LDSM.16.M88.4 R20, [R67+0x104100] ;  /* 0x104100004314783b */ /* 0x000f240000000200 */
[----:B------:R-:W-:Y:S02]  /*43a00*/  HMMA.1688.F32.TF32 R240, R28, R26, R180 ;  /* 0x0000001a1cf0723c */ /* 0x000fe400000810b4 */
[----:B------:R-:W4:Y:S01]  /*43a10*/  LDSM.16.M88.4 R24, [R67+0x105100] ;  /* 0x105100004318783b */ /* 0x000f220000000200 */
[----:B------:R-:W-:Y:S01]  /*43a20*/  IMAD.MOV.U32 R167, RZ, RZ, R32 ;  /* 0x000000ffffa77224 */ /* 0x000fe200078e0020 */
[----:B------:R-:W-:Y:S01]  /*43a30*/  MOV R165, R34 ;  /* 0x0000002200a57202 */ /* 0x000fe20000000f00 */
[----:B------:R-:W-:-:S03]  /*43a40*/  IMAD.MOV.U32 R166, RZ, RZ, R33 ;  /* 0x000000ffffa67224 */ /* 0x000fc600078e0021 */
[----:B------:R-:W-:Y:S01]  /*43a50*/  HMMA.1688.F32.TF32 R220, R28, R222, R236 ;  /* 0x000000de1cdc723c */ /* 0x000fe200000810ec */
[----:B------:R-:W-:-:S07]  /*43a60*/  IMAD.MOV.U32 R164, RZ, RZ, R35 ;  /* 0x000000ffffa47224 */ /* 0x000fce00078e0023 */
[----:B------:R-:W-:Y:S01]  /*43a70*/  HMMA.1688.F32.TF32 R224, R28, R226, R200 ;  /* 0x000000e21ce0723c */ /* 0x000fe200000810c8 */
[----:B------:R-:W4:Y:S04]  /*43a80*/  LDSM.16.M88.4 R28, [R67+0x106100] ;  /* 0x10610000431c783b */ /* 0x000f280000000200 */
[----:B------:R-:W4:Y:S03]  /*43a90*/  LDSM.16.M88.4 R32, [R67+0x107100] ;  /* 0x107100004320783b */ /* 0x000f260000000200 */
[----:B-1----:R-:W-:Y:S01]  /*43aa0*/  HMMA.1688.F32.TF32 R40, R36, R4, R72 ;  /* 0x000000042428723c */ /* 0x002fe20000081048 */
[----:B--2---:R-:W-:Y:S04]  /*43ab0*/  STL [R1+0x1d88], R10 ;  /* 0x001d880a01007387 */ /* 0x004fe80000100800 */
[----:B------:R-:W-:Y:S04]  /*43ac0*/  STL [R1+0x1d84], R11 ;  /* 0x001d840b01007387 */ /* 0x000fe80000100800 */
[----:B---3--:R-:W-:Y:S01]  /*43ad0*/  STL [R1+0x1d74], R14 ;  /* 0x001d740e01007387 */ /* 0x008fe20000100800 */
[----:B------:R-:W-:Y:S01]  /*43ae0*/  IMAD.MOV.U32 R103, RZ, RZ, R64 ;  /* 0x000000ffff677224 */ /* 0x000fe200078e0040 */
[----:B------:R-:W-:Y:S01]  /*43af0*/  MOV R102, R65 ;  /* 0x0000004100667202 */ /* 0x000fe20000000f00 */
[----:B------:R-:W-:Y:S01]  /*43b00*/  IMAD.MOV.U32 R101, RZ, RZ, R66 ;  /* 0x000000ffff657224 */ /* 0x000fe200078e0042 */
[----:B------:R-:W-:Y:S01]  /*43b10*/  LDS R67, [R0+0x2a200] ;  /* 0x02a2000000437984 */ /* 0x000fe20000000800 */
[----:B------:R-:W-:Y:S01]  /*43b20*/  IMAD.MOV.U32 R176, RZ, RZ, R151 ;  /* 0x000000ffffb07224 */ /* 0x000fe200078e0097 */
[----:B------:R-:W-:Y:S01]  /*43b30*/  MOV R178, R149 ;  /* 0x0000009500b27202 */ /* 0x000fe20000000f00 */
[----:B------:R-:W-:Y:S01]  /*43b40*/  IMAD.MOV.U32 R177, RZ, RZ, R150 ;  /* 0x000000ffffb17224 */ /* 0x000fe200078e0096 */
[----:B------:R-:W-:Y:S01]  /*43b50*/  MOV R234, R161 ;  /* 0x000000a100ea7202 */ /* 0x000fe20000000f00 */
[----:B------:R-:W-:Y:S01]  /*43b60*/  IMAD.MOV.U32 R232, RZ, RZ, R163 ;  /* 0x000000ffffe87224 */ /* 0x000fe200078e00a3 */
[----:B------:R-:W-:Y:S01]  /*43b70*/  LDS R228, [R3+0x28700] ;  /* 0x0287000003e47984 */ /* 0x000fe20000000800 */
[----:B------:R-:W-:-:S02]  /*43b80*/  IMAD.MOV.U32 R233, RZ, RZ, R162 ;  /* 0x000000ffffe97224 */ /* 0x000fc400078e00a2 */
[----:B------:R-:W-:Y:S01]  /*43b90*/  IMAD.MOV.U32 R235, RZ, RZ, R160 ;  /* 0x000000ffffeb7224 */ /* 0x000fe200078e00a0 */
[----:B------:R-:W-:Y:S01]  /*43ba0*/  LDS R230, [R3+0x2a700] ;  /* 0x02a7000003e67984 */ /* 0x000fe20000000800 */
[----:B------:R-:W-:Y:S01]  /*43bb0*/  IMAD.MOV.U32 R203, RZ, RZ, R40 ;  /* 0x000000ffffcb7224 */ /* 0x000fe200078e0028 */
[----:B------:R-:W-:Y:S01]  /*43bc0*/  MOV R201, R42 ;  /* 0x0000002a00c97202 */ /* 0x000fe20000000f00 */
[----:B------:R-:W-:Y:S01]  /*43bd0*/  IMAD.MOV.U32 R202, RZ, RZ, R41 ;  /* 0x000000ffffca7224 */ /* 0x000fe200078e0029 */
[----:B------:R-:W-:Y:S01]  /*43be0*/  LDS R229, [R0+0x28700] ;  /* 0x0287000000e57984 */ /* 0x000fe20000000800 */
[----:B------:R-:W-:Y:S02]  /*43bf0*/  IMAD.MOV.U32 R200, RZ, RZ, R43 ;  /* 0x000000ffffc87224 */ /* 0x000fe400078e002b */
[----:B------:R-:W-:Y:S01]  /*43c00*/  HMMA.1688.F32.TF32 R40, R36, R8, R68 ;  /* 0x000000082428723c */ /* 0x000fe20000081044 */
        /* <DEDUP_REMOVED lines=11> */
[----:B------:R-:W2:Y:S04]  /*43cc0*/  LDL.LU R80, [R1+0xb0] ;  /* 0x0000b00001507983 */ /* 0x000ea80000300800 */
[----:B------:R1:W-:Y:S04]  /*43cd0*/  STL.64 [R1+0xc0], R40 ;  /* 0x0000c02801007387 */ /* 0x0003e80000100a00 */
[----:B------:R3:W-:Y:S04]  /*43ce0*/  STL.64 [R1+0xc8], R42 ;  /* 0x0000c82a01007387 */ /* 0x0007e80000100a00 */
        /* <DEDUP_REMOVED lines=27> */
[----:B-1----:R-:W4:Y:S04]  /*43ea0*/  LDL.LU R40, [R1+0x50] ;  /* 0x0000500001287983 */ /* 0x002f280000300800 */
[----:B------:R-:W4:Y:S04]  /*43eb0*/  LDL.LU R41, [R1+0x54] ;  /* 0x0000540001297983 */ /* 0x000f280000300800 */
[----:B---3--:R-:W4:Y:S04]  /*43ec0*/  LDL.LU R42, [R1+0x58] ;  /* 0x00005800012a7983 */ /* 0x008f280000300800 */
[----:B------:R-:W4:Y:S04]  /*43ed0*/  LDL.LU R43, [R1+0x5c] ;  /* 0x00005c00012b7983 */ /* 0x000f280000300800 */
[----:B------:R-:W4:Y:S04]  /*43ee0*/  LDL.LU R88, [R1+0x30] ;  /* 0x0000300001587983 */ /* 0x000f280000300800 */
[----:B------:R-:W4:Y:S04]  /*43ef0*/  LDL.LU R89, [R1+0x34] ;  /* 0x0000340001597983 */ /* 0x000f280000300800 */
[----:B------:R-:W4:Y:S04]  /*43f00*/  LDL.LU R90, [R1+0x38] ;  /* 0x00003800015a7983 */ /* 0x000f280000300800 */
[----:B------:R-:W4:Y:S04]  /*43f10*/  LDL.LU R91, [R1+0x3c] ;  /* 0x00003c00015b7983 */ /* 0x000f280000300800 */
[----:B------:R-:W4:Y:S04]  /*43f20*/  LDL.LU R84, [R1+0x20] ;  /* 0x0000200001547983 */ /* 0x000f280000300800 */
[----:B------:R-:W-:Y:S04]  /*43f30*/  LDS R64, [R3+0x28200] ;  /* 0x0282000003407984 */ /* 0x000fe80000000800 */
[----:B------:R-:W-:Y:S04]  /*43f40*/  LDS R66, [R3+0x2a200] ;  /* 0x02a2000003427984 */ /* 0x000fe80000000800 */
[----:B------:R-:W1:Y:S01]  /*43f50*/  LDS R65, [R0+0x28200] ;  /* 0x0282000000417984 */ /* 0x000e620000000800 */
[----:B------:R-:W-:Y:S01]  /*43f60*/  IMAD.MOV.U32 R239, RZ, RZ, R156 ;  /* 0x000000ffffef7224 */ /* 0x000fe200078e009c */
[----:B------:R-:W-:Y:S01]  /*43f70*/  MOV R237, R158 ;  /* 0x0000009e00ed7202 */ /* 0x000fe20000000f00 */
[----:B------:R-:W-:Y:S01]  /*43f80*/  IMAD.MOV.U32 R238, RZ, RZ, R157 ;  /* 0x000000ffffee7224 */ /* 0x000fe200078e009d */
[----:B------:R-:W-:Y:S01]  /*43f90*/  LDS R231, [R0+0x2a700] ;  /* 0x02a7000000e77984 */ /* 0x000fe20000000800 */
        /* <DEDUP_REMOVED lines=8> */
[C---:B--2---:R-:W-:Y:S08]  /*44020*/  HMMA.1688.F32.TF32 R80, R36.reuse, R12, R80 ;  /* 0x0000000c2450723c */ /* 0x044ff00000081050 */
[C---:B----4-:R-:W-:Y:S11]  /*44030*/  HMMA.1688.F32.TF32 R76, R36.reuse, R16, R76 ;  /* 0x00000010244c723c */ /* 0x050ff6000008104c */
[----:B------:R-:W-:Y:S04]  /*44040*/  @!UPT UIADD3 URZ, URZ, URZ, URZ ;  /* 0x0000003f3f3ff290 */ /* 0x000fe8000fffe03f */
[----:B------:R2:W-:Y:S04]  /*44050*/  STL.64 [R1+0xb0], R80 ;  /* 0x0000b05001007387 */ /* 0x0005e80000100a00 */
[----:B------:R4:W-:Y:S04]  /*44060*/  STL.64 [R1+0xb8], R82 ;  /* 0x0000b85201007387 */ /* 0x0009e80000100a00 */
[----:B------:R-:W3:Y:S04]  /*44070*/  LDL.LU R85, [R1+0x24] ;  /* 0x0000240001557983 */ /* 0x000ee80000300800 */
[----:B------:R-:W3:Y:S04]  /*44080*/  LDL.LU R86, [R1+0x28] ;  /* 0x0000280001567983 */ /* 0x000ee80000300800 */
[----:B------:R-:W3:Y:S04]  /*44090*/  LDL.LU R87, [R1+0x2c] ;  /* 0x00002c0001577983 */ /* 0x000ee80000300800 */
[----:B--2---:R-:W2:Y:S01]  /*440a0*/  LDL.LU R80, [R1+0x10] ;  /* 0x0000100001507983 */ /* 0x004ea20000300800 */
[C---:B------:R-:W-:Y:S03]  /*440b0*/  HMMA.1688.F32.TF32 R72, R36.reuse, R20, R72 ;  /* 0x000000142448723c */ /* 0x040fe60000081048 */
[----:B------:R1:W-:Y:S04]  /*440c0*/  STL.64 [R1+0xa0], R76 ;  /* 0x0000a04c01007387 */ /* 0x0003e80000100a00 */
[----:B------:R1:W-:Y:S04]  /*440d0*/  STL.64 [R1+0xa8], R78 ;  /* 0x0000a84e01007387 */ /* 0x0003e80000100a00 */
[----:B------:R-:W2:Y:S04]  /*440e0*/  LDL.LU R81, [R1+0x14] ;  /* 0x0000140001517983 */ /* 0x000ea80000300800 */
[----:B----4-:R-:W2:Y:S01]  /*440f0*/  LDL.LU R82, [R1+0x18] ;  /* 0x0000180001527983 */ /* 0x010ea20000300800 */
[----:B------:R-:W-:Y:S03]  /*44100*/  HMMA.1688.F32.TF32 R68, R36, R24, R68 ;  /* 0x000000182444723c */ /* 0x000fe60000081044 */
[----:B------:R-:W2:Y:S04]  /*44110*/  LDL.LU R83, [R1+0x1c] ;  /* 0x00001c0001537983 */ /* 0x000ea80000300800 */
[----:B-1----:R-:W4:Y:S04]  /*44120*/  LDL.LU R76, [R1] ;  /* 0x00000000014c7983 */ /* 0x002f280000300800 */
[----:B------:R1:W-:Y:S04]  /*44130*/  STL.64 [R1+0x90], R72 ;  /* 0x0000904801007387 */ /* 0x0003e80000100a00 */
[----:B------:R1:W-:Y:S04]  /*44140*/  STL.64 [R1+0x98], R74 ;  /* 0x0000984a01007387 */ /* 0x0003e80000100a00 */
[----:B------:R-:W4:Y:S04]  /*44150*/  LDL.LU R77, [R1+0x4] ;  /* 0x00000400014d7983 */ /* 0x000f280000300800 */
[----:B------:R-:W4:Y:S04]  /*44160*/  LDL.LU R78, [R1+0x8] ;  /* 0x00000800014e7983 */ /* 0x000f280000300800 */
[----:B------:R-:W4:Y:S04]  /*44170*/  LDL.LU R79, [R1+0xc] ;  /* 0x00000c00014f7983 */ /* 0x000f280000300800 */
[----:B-1----:R-:W4:Y:S04]  /*44180*/  LDL.LU R72, [R1+0x260] ;  /* 0x0002600001487983 */ /* 0x002f280000300800 */
[----:B------:R1:W-:Y:S04]  /*44190*/  STL.64 [R1+0x80], R68 ;  /* 0x0000804401007387 */ /* 0x0003e80000100a00 */
[----:B------:R-:W-:Y:S04]  /*441a0*/  STL.64 [R1+0x88], R70 ;  /* 0x0000884601007387 */ /* 0x000fe80000100a00 */
[----:B------:R-:W4:Y:S04]  /*441b0*/  LDL.LU R73, [R1+0x264] ;  /* 0x0002640001497983 */ /* 0x000f280000300800 */
[----:B------:R-:W4:Y:S01]  /*441c0*/  LDL.LU R74, [R1+0x268] ;  /* 0x00026800014a7983 */ /* 0x000f220000300800 */
[----:B-1----:R-:W-:Y:S01]  /*441d0*/  IMAD.MOV.U32 R68, RZ, RZ, R250 ;  /* 0x000000ffff447224 */ /* 0x002fe200078e00fa */
[----:B------:R-:W-:-:S02]  /*441e0*/  MOV R69, R251 ;  /* 0x000000fb00457202 */ /* 0x000fc40000000f00 */
[----:B------:R-:W4:Y:S04]  /*441f0*/  LDL.LU R75, [R1+0x26c] ;  /* 0x00026c00014b7983 */ /* 0x000f280000300800 */
[----:B------:R-:W4:Y:S04]  /*44200*/  LDL.LU R250, [R1+0x1db0] ;  /* 0x001db00001fa7983 */ /* 0x000f280000300800 */
[----:B------:R-:W4:Y:S01]  /*44210*/  LDL.LU R251, [R1+0x1dac] ;  /* 0x001dac0001fb7983 */ /* 0x000f220000300800 */
[C---:B------:R-:W-:Y:S08]  /*44220*/  HMMA.1688.F32.TF32 R172, R36.reuse, R28, R172 ;  /* 0x0000001c24ac723c */ /* 0x040ff000000810ac */
[----:B------:R-:W-:Y:S11]  /*44230*/  HMMA.1688.F32.TF32 R36, R36, R32, R168 ;  /* 0x000000202424723c */ /* 0x000ff600000810a8 */
[----:B------:R-:W-:Y:S04]  /*44240*/  @!UPT UIADD3 URZ, URZ, URZ, URZ ;  /* 0x0000003f3f3ff290 */ /* 0x000fe8000fffe03f */
[----:B------:R-:W-:Y:S04]  /*44250*/  STL.64 [R1+0x70], R172 ;  /* 0x000070ac01007387 */ /* 0x000fe80000100a00 */
[----:B------:R-:W-:Y:S04]  /*44260*/  STL.64 [R1+0x78], R174 ;  /* 0x000078ae01007387 */ /* 0x000fe80000100a00 */
[----:B------:R-:W-:Y:S04]  /*44270*/  STL.64 [R1+0x60], R36 ;  /* 0x0000602401007387 */ /* 0x000fe80000100a00 */
[----:B------:R1:W-:Y:S02]  /*44280*/  STL.64 [R1+0x68], R38 ;  /* 0x0000682601007387 */ /* 0x0003e40000100a00 */
[C---:B-1----:R-:W-:Y:S11]  /*44290*/  HMMA.1688.F32.TF32 R36, R244.reuse, R12, R88 ;  /* 0x0000000cf424723c */ /* 0x042ff60000081058 */
[----:B------:R-:W-:Y:S11]  /*442a0*/  @!UPT UIADD3 URZ, URZ, URZ, URZ ;  /* 0x0000003f3f3ff290 */ /* 0x000ff6000fffe03f */
[----:B------:R-:W-:Y:S02]  /*442b0*/  @!UPT UIADD3 URZ, URZ, URZ, URZ ;  /* 0x0000003f3f3ff290 */ /* 0x000fe4000fffe03f */
[----:B------:R-:W-:Y:S01]  /*442c0*/  IMAD.MOV.U32 R30, RZ, RZ, R36 ;  /* 0x000000ffff1e7224 */ /* 0x000fe200078e0024 */
[----:B------:R-:W-:Y:S01]  /*442d0*/  MOV R10, R37 ;  /* 0x00000025000a7202 */ /* 0x000fe20000000f00 */
[----:B------:R-:W-:Y:S02]  /*442e0*/  IMAD.MOV.U32 R11, RZ, RZ, R38 ;  /* 0x000000ffff0b7224 */ /* 0x000fe400078e0026 */
[----:B------:R-:W-:Y:S01]  /*442f0*/  IMAD.MOV.U32 R31, RZ, RZ, R39 ;  /* 0x000000ffff1f7224 */ /* 0x000fe200078e0027 */
[C---:B------:R-:W-:Y:S11]  /*44300*/  HMMA.1688.F32.TF32 R40, R244.reuse, R4, R40 ;  /* 0x00000004f428723c */ /* 0x040ff60000081028 */
[----:B------:R-:W-:Y:S11]  /*44310*/  @!UPT UIADD3 URZ, URZ, URZ, URZ ;  /* 0x0000003f3f3ff290 */ /* 0x000ff6000fffe03f */
[----:B------:R-:W-:Y:S01]  /*44320*/  @!UPT UIADD3 URZ, URZ, URZ, URZ ;  /* 0x0000003f3f3ff290 */ /* 0x000fe2000fffe03f */
[----:B------:R1:W-:Y:S01]  /*44330*/  STL.64 [R1+0x50], R40 ;  /* 0x0000502801007387 */ /* 0x0003e20000100a00 */
[----:B------:R-:W-:Y:S01]  /*44340*/  MOV R34, R42 ;  /* 0x0000002a00227202 */ /* 0x000fe20000000f00 */
[----:B------:R-:W-:Y:S02]  /*44350*/  IMAD.MOV.U32 R35, RZ, RZ, R43 ;  /* 0x000000ffff237224 */ /* 0x000fe400078e002b */
[----:B-1----:R-:W-:Y:S07]  /*44360*/  HMMA.1688.F32.TF32 R40, R244, R8, R92 ;  /* 0x00000008f428723c */ /* 0x002fee000008105c */
[----:B------:R-:W-:Y:S01]  /*44370*/  IMAD.MOV.U32 R92, RZ, RZ, R63 ;  /* 0x000000ffff5c7224 */ /* 0x000fe200078e003f */
[----:B------:R-:W-:Y:S01]  /*44380*/  MOV R94, R61 ;  /* 0x0000003d005e7202 */ /* 0x000fe20000000f00 */
[----:B------:R-:W-:-:S02]  /*44390*/  IMAD.MOV.U32 R93, RZ, RZ, R62 ;  /* 0x000000ffff5d7224 */ /* 0x000fc400078e003e */
[----:B------:R-:W-:Y:S01]  /*443a0*/  IMAD.MOV.U32 R63, RZ, RZ, R44 ;  /* 0x000000ffff3f7224 */ /* 0x000fe200078e002c */
[----:B------:R-:W-:Y:S01]  /*443b0*/  MOV R61, R46 ;  /* 0x0000002e003d7202 */ /* 0x000fe20000000f00 */
[----:B------:R-:W-:Y:S02]  /*443c0*/  IMAD.MOV.U32 R62, RZ, RZ, R45 ;  /* 0x000000ffff3e7224 */ /* 0x000fe400078e002d */
[----:B------:R-:W-:-:S08]  /*443d0*/  IMAD.MOV.U32 R95, RZ, RZ, R60 ;  /* 0x000000ffff5f7224 */ /* 0x000fd000078e003c */
[----:B------:R1:W-:Y:S04]  /*443e0*/  STL.64 [R1+0x40], R40 ;  /* 0x0000402801007387 */ /* 0x0003e80000100a00 */
[----:B------:R1:W-:Y:S01]  /*443f0*/  STL.64 [R1+0x48], R42 ;  /* 0x0000482a01007387 */ /* 0x0003e20000100a00 */
[C---:B---3--:R-:W-:Y:S11]  /*44400*/  HMMA.1688.F32.TF32 R36, R244.reuse, R16, R84 ;  /* 0x00000010f424723c */ /* 0x048ff60000081054 */
[----:B------:R-:W-:Y:S11]  /*44410*/  @!UPT UIADD3 URZ, URZ, URZ, URZ ;  /* 0x0000003f3f3ff290 */ /* 0x000ff6000fffe03f */
[----:B------:R-:W-:Y:S02]  /*44420*/  @!UPT UIADD3 URZ, URZ, URZ, URZ ;  /* 0x0000003f3f3ff290 */ /* 0x000fe4000fffe03f */
[----:B------:R-:W-:Y:S01]  /*44430*/  MOV R26, R36 ;  /* 0x00000024001a7202 */ /* 0x000fe20000000f00 */
[----:B------:R-:W-:Y:S01]  /*44440*/  IMAD.MOV.U32 R18, RZ, RZ, R37 ;  /* 0x000000ffff127224 */ /* 0x000fe200078e0025 */
[----:B------:R-:W-:Y:S01]  /*44450*/  MOV R15, R39 ;  /* 0x00000027000f7202 */ /* 0x000fe20000000f00 */
[----:B------:R-:W-:Y:S02]  /*44460*/  IMAD.MOV.U32 R14, RZ, RZ, R38 ;  /* 0x000000ffff0e7224 */ /* 0x000fe400078e0026 */
[C---:B--2---:R-:W-:Y:S11]  /*44470*/  HMMA.1688.F32.TF32 R36, R244.reuse, R20, R80 ;  /* 0x00000014f424723c */ /* 0x044ff60000081050 */
[----:B------:R-:W-:Y:S11]  /*44480*/  @!UPT UIADD3 URZ, URZ, URZ, URZ ;  /* 0x0000003f3f3ff290 */ /* 0x000ff6000fffe03f */
[----:B------:R-:W-:Y:S02]  /*44490*/  @!UPT UIADD3 URZ, URZ, URZ, URZ ;  /* 0x0000003f3f3ff290 */ /* 0x000fe4000fffe03f */
[----:B------:R-:W-:Y:S01]  /*444a0*/  IMAD.MOV.U32 R19, RZ, RZ, R36 ;  /* 0x000000ffff137224 */ /* 0x000fe200078e0024 */
[----:B------:R-:W-:Y:S01]  /*444b0*/  MOV R22, R38 ;  /* 0x0000002600167202 */ /* 0x000fe20000000f00 */
[----:B------:R-:W-:Y:S02]  /*444c0*/  IMAD.MOV.U32 R27, RZ, RZ, R37 ;  /* 0x000000ffff1b7224 */ /* 0x000fe400078e0025 */
[----:B------:R-:W-:Y:S02]  /*444d0*/  IMAD.MOV.U32 R23, RZ, RZ, R39 ;  /* 0x000000ffff177224 */ /* 0x000fe400078e0027 */
[C---:B----4-:R-:W-:Y:S08]  /*444e0*/  HMMA.1688.F32.TF32 R36, R244.reuse, R24, R76 ;  /* 0x00000018f424723c */ /* 0x050ff0000008104c */
[C---:B------:R-:W-:Y:S08]  /*444f0*/  HMMA.1688.F32.TF32 R248, R244.reuse, R28, R248 ;  /* 0x0000001cf4f8723c */ /* 0x040ff000000810f8 */
[----:B------:R-:W-:Y:S07]  /*44500*/  HMMA.1688.F32.TF32 R244, R244, R32, R72 ;  /* 0x00000020f4f4723c */ /* 0x000fee0000081048 */
[----:B------:R2:W-:Y:S01]  /*44510*/  STL.64 [R1], R36 ;  /* 0x0000002401007387 */ /* 0x0005e20000100a00 */
[----:B------:R-:W-:Y:S01]  /*44520*/  IMAD.MOV.U32 R60, RZ, RZ, R47 ;  /* 0x000000ffff3c7224 */ /* 0x000fe200078e002f */
[----:B------:R-:W-:Y:S01]  /*44530*/  MOV R78, R49 ;  /* 0x00000031004e7202 */ /* 0x000fe20000000f00 */
[----:B------:R-:W-:-:S05]  /*44540*/  IMAD.MOV.U32 R79, RZ, RZ, R48 ;  /* 0x000000ffff4f7224 */ /* 0x000fca00078e0030 */
[----:B------:R-:W-:Y:S04]  /*44550*/  STL.64 [R1+0x1cb8], R250 ;  /* 0x001cb8fa01007387 */ /* 0x000fe80000100a00 */
[----:B------:R3:W-:Y:S04]  /*44560*/  STL.64 [R1+0x1cb0], R248 ;  /* 0x001cb0f801007387 */ /* 0x0007e80000100a00 */
[----:B------:R4:W-:Y:S04]  /*44570*/  STL.64 [R1+0x1cc8], R246 ;  /* 0x001cc8f601007387 */ /* 0x0009e80000100a00 */
[----:B------:R1:W-:Y:S04]  /*44580*/  STL.64 [R1+0x1cc0], R244 ;  /* 0x001cc0f401007387 */ /* 0x0003e80000100a00 */
[----:B------:R-:W3:Y:S04]  /*44590*/  LDL.LU R44, [R1+0x1c0] ;  /* 0x0001c000012c7983 */ /* 0x000ee80000300800 */
[----:B------:R-:W3:Y:S04]  /*445a0*/  LDL.LU R45, [R1+0x1c4] ;  /* 0x0001c400012d7983 */ /* 0x000ee80000300800 */
[----:B------:R-:W3:Y:S04]  /*445b0*/  LDL.LU R46, [R1+0x1c8] ;  /* 0x0001c800012e7983 */ /* 0x000ee80000300800 */
[----:B------:R-:W3:Y:S04]  /*445c0*/  LDL.LU R47, [R1+0x1cc] ;  /* 0x0001cc00012f7983 */ /* 0x000ee80000300800 */
[----:B-1----:R-:W4:Y:S04]  /*445d0*/  LDL.LU R40, [R1+0x1d0] ;  /* 0x0001d00001287983 */ /* 0x002f280000300800 */
        /* <DEDUP_REMOVED lines=18> */
[----:B------:R-:W4:Y:S01]  /*44700*/  LDL.LU R54, [R1+0x1a8] ;  /* 0x0001a80001367983 */ /* 0x000f220000300800 */
[----:B------:R-:W-:Y:S01]  /*44710*/  IMAD.MOV.U32 R86, RZ, RZ, R57 ;  /* 0x000000ffff567224 */ /* 0x000fe200078e0039 */
[----:B------:R-:W-:Y:S02]  /*44720*/  MOV R85, R58 ;  /* 0x0000003a00557202 */ /* 0x000fe40000000f00 */
[----:B------:R-:W4:Y:S01]  /*44730*/  LDL.LU R55, [R1+0x1ac] ;  /* 0x0001ac0001377983 */ /* 0x000f220000300800 */
[----:B------:R-:W-:-:S03]  /*44740*/  IMAD.MOV.U32 R84, RZ, RZ, R59 ;  /* 0x000000ffff547224 */ /* 0x000fc600078e003b */
[----:B------:R-:W4:Y:S04]  /*44750*/  LDL.LU R56, [R1+0x190] ;  /* 0x0001900001387983 */ /* 0x000f280000300800 */
[----:B------:R-:W4:Y:S04]  /*44760*/  LDL.LU R57, [R1+0x194] ;  /* 0x0001940001397983 */ /* 0x000f280000300800 */
[----:B------:R-:W4:Y:S01]  /*44770*/  LDL.LU R58, [R1+0x198] ;  /* 0x00019800013a7983 */ /* 0x000f220000300800 */
[----:B------:R-:W-:-:S03]  /*44780*/  IMAD.MOV.U32 R252, RZ, RZ, R38 ;  /* 0x000000fffffc7224 */ /* 0x000fc600078e0026 */
[----:B------:R-:W4:Y:S01]  /*44790*/  LDL.LU R59, [R1+0x19c] ;  /* 0x00019c00013b7983 */ /* 0x000f220000300800 */
[----:B------:R-:W-:-:S03]  /*447a0*/  MOV R2, R39 ;  /* 0x0000002700027202 */ /* 0x000fc60000000f00 */
[----:B------:R-:W4:Y:S01]  /*447b0*/  LDL.LU R168, [R1+0x160] ;  /* 0x0001600001a87983 */ /* 0x000f220000300800 */
[C---:B--2---:R-:W-:Y:S03]  /*447c0*/  HMMA.1688.F32.TF32 R36, R64.reuse, R4, R68 ;  /* 0x000000044024723c */ /* 0x044fe60000081044 */
[----:B------:R-:W2:Y:S04]  /*447d0*/  LDL.LU R169, [R1+0x164] ;  /* 0x0001640001a97983 */ /* 0x000ea80000300800 */
[----:B------:R-:W2:Y:S04]  /*447e0*/  LDL.LU R170, [R1+0x168] ;  /* 0x0001680001aa7983 */ /* 0x000ea80000300800 */
[----:B------:R-:W2:Y:S04]  /*447f0*/  LDL.LU R171, [R1+0x16c] ;  /* 0x00016c0001ab7983 */ /* 0x000ea80000300800 */
[----:B------:R-:W2:Y:S04]  /*44800*/  LDL.LU R68, [R1+0x150] ;  /* 0x0001500001447983 */ /* 0x000ea80000300800 */
[----:B------:R-:W2:Y:S04]  /*44810*/  LDL.LU R69, [R1+0x154] ;  /* 0x0001540001457983 */ /* 0x000ea80000300800 */
[----:B------:R-:W2:Y:S04]  /*44820*/  LDL.LU R70, [R1+0x158] ;  /* 0x0001580001467983 */ /* 0x000ea80000300800 */
[----:B------:R-:W2:Y:S01]  /*44830*/  LDL.LU R71, [R1+0x15c] ;  /* 0x00015c0001477983 */ /* 0x000ea20000300800 */
[----:B------:R-:W-:Y:S03]  /*44840*/  HMMA.1688.F32.TF32 R60, R64, R28, R60 ;  /* 0x0000001c403c723c */ /* 0x000fe6000008103c */
        /* <DEDUP_REMOVED lines=8> */
[----:B------:R-:W-:Y:S04]  /*448d0*/  STL.64 [R1+0x1cd8], R38 ;  /* 0x001cd82601007387 */ /* 0x000fe80000100a00 */
[----:B------:R-:W-:Y:S01]  /*448e0*/  STL.64 [R1+0x1cd0], R36 ;  /* 0x001cd02401007387 */ /* 0x000fe20000100a00 */
[----:B------:R-:W-:Y:S01]  /*448f0*/  IMAD.MOV.U32 R172, RZ, RZ, R147 ;  /* 0x000000ffffac7224 */ /* 0x000fe200078e0093 */
[----:B------:R-:W-:Y:S01]  /*44900*/  MOV R173, R146 ;  /* 0x0000009200ad7202 */ /* 0x000fe20000000f00 */
[----:B------:R-:W-:-:S02]  /*44910*/  IMAD.MOV.U32 R147, RZ, RZ, R116 ;  /* 0x000000ffff937224 */ /* 0x000fc400078e0074 */
[----:B------:R-:W-:Y:S01]  /*44920*/  IMAD.MOV.U32 R174, RZ, RZ, R145 ;  /* 0x000000ffffae7224 */ /* 0x000fe200078e0091 */
[----:B------:R-:W-:Y:S01]  /*44930*/  MOV R145, R118 ;  /* 0x0000007600917202 */ /* 0x000fe20000000f00 */
[----:B------:R-:W-:Y:S02]  /*44940*/  IMAD.MOV.U32 R146, RZ, RZ, R117 ;  /* 0x000000ffff927224 */ /* 0x000fe400078e0075 */
[----:B------:R-:W-:Y:S02]  /*44950*/  IMAD.MOV.U32 R175, RZ, RZ, R144 ;  /* 0x000000ffffaf7224 */ /* 0x000fe400078e0090 */
[----:B------:R-:W-:Y:S01]  /*44960*/  IMAD.MOV.U32 R144, RZ, RZ, R119 ;  /* 0x000000ffff907224 */ /* 0x000fe200078e0077 */
[C---:B---3--:R-:W-:Y:S08]  /*44970*/  HMMA.1688.F32.TF32 R44, R64.reuse, R12, R44 ;  /* 0x0000000c402c723c */ /* 0x048ff0000008102c */
[C---:B----4-:R-:W-:Y:S08]  /*44980*/  HMMA.1688.F32.TF32 R40, R64.reuse, R8, R40 ;  /* 0x000000084028723c */ /* 0x050ff00000081028 */
[C---:B------:R-:W-:Y:S08]  /*44990*/  HMMA.1688.F32.TF32 R48, R64.reuse, R16, R48 ;  /* 0x000000104030723c */ /* 0x040ff00000081030 */
[C---:B------:R-:W-:Y:S07]  /*449a0*/  HMMA.1688.F32.TF32 R52, R64.reuse, R20, R52 ;  /* 0x000000144034723c */ /* 0x040fee0000081034 */
[----:B------:R-:W-:Y:S01]  /*449b0*/  STL.64 [R1+0x1ce8], R42 ;  /* 0x001ce82a01007387 */ /* 0x000fe20000100a00 */
[C---:B------:R-:W-:Y:S03]  /*449c0*/  HMMA.1688.F32.TF32 R56, R64.reuse, R24, R56 ;  /* 0x000000184038723c */ /* 0x040fe60000081038 */
[----:B------:R-:W-:Y:S05]  /*449d0*/  STL.64 [R1+0x1ce0], R40 ;  /* 0x001ce02801007387 */ /* 0x000fea0000100a00 */
[----:B--2---:R-:W-:Y:S01]  /*449e0*/  HMMA.1688.F32.TF32 R64, R64, R32, R168 ;  /* 0x000000204040723c */ /* 0x004fe200000810a8 */
[----:B------:R-:W-:Y:S07]  /*449f0*/  STL.64 [R1+0x1cf8], R46 ;  /* 0x001cf82e01007387 */ /* 0x000fee0000100a00 */
[----:B------:R-:W-:Y:S01]  /*44a00*/  HMMA.1688.F32.TF32 R68, R96, R4, R68 ;  /* 0x000000046044723c */ /* 0x000fe20000081044 */
        /* <DEDUP_REMOVED lines=11> */
[----:B------:R-:W-:Y:S01]  /*44ac0*/  STL.64 [R1+0x1d58], R70 ;  /* 0x001d584601007387 */ /* 0x000fe20000100a00 */
[----:B------:R-:W-:-:S03]  /*44ad0*/  MOV R168, R143 ;  /* 0x0000008f00a87202 */ /* 0x000fc60000000f00 */
[----:B------:R-:W-:Y:S01]  /*44ae0*/  STL.64 [R1+0x1d50], R68 ;  /* 0x001d504401007387 */ /* 0x000fe20000100a00 */
[----:B------:R-:W-:-:S03]  /*44af0*/  IMAD.MOV.U32 R169, RZ, RZ, R142 ;  /* 0x000000ffffa97224 */ /* 0x000fc600078e008e */
[----:B------:R-:W2:Y:S01]  /*44b00*/  LDL.LU R116, [R1+0x310] ;  /* 0x0003100001747983 */ /* 0x000ea20000300800 */
[----:B------:R-:W-:-:S03]  /*44b10*/  MOV R143, R112 ;  /* 0x00000070008f7202 */ /* 0x000fc60000000f00 */
[----:B------:R-:W2:Y:S01]  /*44b20*/  LDL.LU R117, [R1+0x314] ;  /* 0x0003140001757983 */ /* 0x000ea20000300800 */
[----:B------:R-:W-:Y:S01]  /*44b30*/  IMAD.MOV.U32 R170, RZ, RZ, R141 ;  /* 0x000000ffffaa7224 */ /* 0x000fe200078e008d */
[----:B------:R-:W-:Y:S02]  /*44b40*/  MOV R171, R140 ;  /* 0x0000008c00ab7202 */ /* 0x000fe40000000f00 */
[----:B------:R-:W2:Y:S01]  /*44b50*/  LDL.LU R118, [R1+0x318] ;  /* 0x0003180001767983 */ /* 0x000ea20000300800 */
[----:B------:R-:W-:Y:S01]  /*44b60*/  IMAD.MOV.U32 R142, RZ, RZ, R113 ;  /* 0x000000ffff8e7224 */ /* 0x000fe200078e0071 */
[----:B------:R-:W-:Y:S02]  /*44b70*/  MOV R140, R115 ;  /* 0x00000073008c7202 */ /* 0x000fe40000000f00 */
[----:B------:R-:W2:Y:S01]  /*44b80*/  LDL.LU R119, [R1+0x31c] ;  /* 0x00031c0001777983 */ /* 0x000ea20000300800 */
[----:B------:R-:W-:-:S03]  /*44b90*/  IMAD.MOV.U32 R141, RZ, RZ, R114 ;  /* 0x000000ffff8d7224 */ /* 0x000fc600078e0072 */
[----:B------:R-:W3:Y:S01]  /*44ba0*/  LDL.LU R112, [R1+0x320] ;  /* 0x0003200001707983 */ /* 0x000ee20000300800 */
[----:B------:R-:W-:-:S03]  /*44bb0*/  IMAD.MOV.U32 R115, RZ, RZ, R196 ;  /* 0x000000ffff737224 */ /* 0x000fc600078e00c4 */
[----:B------:R-:W3:Y:S04]  /*44bc0*/  LDL.LU R113, [R1+0x324] ;  /* 0x0003240001717983 */ /* 0x000ee80000300800 */
[----:B------:R-:W3:Y:S04]  /*44bd0*/  LDL.LU R114, [R1+0x328] ;  /* 0x0003280001727983 */ /* 0x000ee80000300800 */
[----:B------:R-:W4:Y:S01]  /*44be0*/  LDL.LU R196, [R1+0x1da8] ;  /* 0x001da80001c47983 */ /* 0x000f220000300800 */
[----:B------:R-:W-:Y:S01]  /*44bf0*/  IMAD.MOV.U32 R248, RZ, RZ, R135 ;  /* 0x000000fffff87224 */ /* 0x000fe200078e0087 */
[----:B------:R-:W-:Y:S01]  /*44c00*/  MOV R249, R134 ;  /* 0x0000008600f97202 */ /* 0x000fe20000000f00 */
[----:B------:R-:W-:Y:S01]  /*44c10*/  IMAD.MOV.U32 R135, RZ, RZ, R108 ;  /* 0x000000ffff877224 */ /* 0x000fe200078e006c */
[----:B------:R-:W-:Y:S01]  /*44c20*/  MOV R134, R109 ;  /* 0x0000006d00867202 */ /* 0x000fe20000000f00 */
[----:B------:R-:W-:Y:S01]  /*44c30*/  IMAD.MOV.U32 R250, RZ, RZ, R133 ;  /* 0x000000fffffa7224 */ /* 0x000fe200078e0085 */
[----:B------:R-:W2:Y:S01]  /*44c40*/  LDL.LU R108, [R1+0x330] ;  /* 0x00033000016c7983 */ /* 0x000ea20000300800 */
        /* <DEDUP_REMOVED lines=13> */
[----:B------:R-:W-:-:S02]  /*44d20*/  MOV R124, R103 ;  /* 0x00000067007c7202 */ /* 0x000fc40000000f00 */
[----:B------:R-:W2:Y:S01]  /*44d30*/  LDL.LU R100, [R1+0x350] ;  /* 0x0003500001647983 */ /* 0x000ea20000300800 */
[----:B------:R-:W-:-:S03]  /*44d40*/  IMAD.MOV.U32 R247, RZ, RZ, R104 ;  /* 0x000000fffff77224 */ /* 0x000fc600078e0068 */
[----:B------:R-:W2:Y:S01]  /*44d50*/  LDL.LU R101, [R1+0x354] ;  /* 0x0003540001657983 */ /* 0x000ea20000300800 */
[----:B------:R-:W-:-:S03]  /*44d60*/  IMAD.MOV.U32 R246, RZ, RZ, R105 ;  /* 0x000000fffff67224 */ /* 0x000fc600078e0069 */
[----:B------:R-:W2:Y:S01]  /*44d70*/  LDL.LU R102, [R1+0x358] ;  /* 0x0003580001667983 */ /* 0x000ea20000300800 */
[----:B------:R-:W-:Y:S01]  /*44d80*/  IMAD.MOV.U32 R244, RZ, RZ, R107 ;  /* 0x000000fffff47224 */ /* 0x000fe200078e006b */
[----:B------:R-:W-:Y:S02]  /*44d90*/  MOV R245, R106 ;  /* 0x0000006a00f57202 */ /* 0x000fe40000000f00 */
[----:B------:R-:W2:Y:S01]  /*44da0*/  LDL.LU R103, [R1+0x35c] ;  /* 0x00035c0001677983 */ /* 0x000ea20000300800 */
[----:B------:R-:W-:-:S03]  /*44db0*/  MOV R120, R197 ;  /* 0x000000c500787202 */ /* 0x000fc60000000f00 */
[----:B------:R-:W2:Y:S01]  /*44dc0*/  LDL.LU R104, [R1+0x340] ;  /* 0x0003400001687983 */ /* 0x000ea20000300800 */
[----:B------:R-:W-:-:S03]  /*44dd0*/  IMAD.MOV.U32 R121, RZ, RZ, R198 ;  /* 0x000000ffff797224 */ /* 0x000fc600078e00c6 */
[----:B------:R-:W2:Y:S01]  /*44de0*/  LDL.LU R105, [R1+0x344] ;  /* 0x0003440001697983 */ /* 0x000ea20000300800 */
[----:B------:R-:W-:-:S03]  /*44df0*/  IMAD.MOV.U32 R122, RZ, RZ, R199 ;  /* 0x000000ffff7a7224 */ /* 0x000fc600078e00c7 */
[----:B------:R-:W2:Y:S01]  /*44e00*/  LDL.LU R106, [R1+0x348] ;  /* 0x00034800016a7983 */ /* 0x000ea20000300800 */
[----:B----4-:R-:W-:-:S03]  /*44e10*/  IMAD.MOV.U32 R107, RZ, RZ, R196 ;  /* 0x000000ffff6b7224 */ /* 0x010fc600078e00c4 */
[----:B------:R-:W4:Y:S04]  /*44e20*/  LDL.LU R196, [R1+0x1da4] ;  /* 0x001da40001c47983 */ /* 0x000f280000300800 */
[----:B------:R-:W4:Y:S04]  /*44e30*/  LDL.LU R197, [R1+0x1da0] ;  /* 0x001da00001c57983 */ /* 0x000f280000300800 */
[----:B------:R-:W4:Y:S04]  /*44e40*/  LDL.LU R198, [R1+0x1d9c] ;  /* 0x001d9c0001c67983 */ /* 0x000f280000300800 */
[----:B------:R-:W4:Y:S01]  /*44e50*/  LDL.LU R199, [R1+0x1d98] ;  /* 0x001d980001c77983 */ /* 0x000f220000300800 */
[----:B------:R-:W-:Y:S01]  /*44e60*/  MOV R204, R167 ;  /* 0x000000a700cc7202 */ /* 0x000fe20000000f00 */
[----:B------:R-:W-:Y:S01]  /*44e70*/  IMAD.MOV.U32 R205, RZ, RZ, R166 ;  /* 0x000000ffffcd7224 */ /* 0x000fe200078e00a6 */
        /* <DEDUP_REMOVED lines=12> */
[----:B------:R-:W-:Y:S01]  /*44f40*/  HMMA.1688.F32.TF32 R132, R160, R4, R132 ;  /* 0x00000004a084723c */ /* 0x000fe20000081084 */
[----:B------:R-:W-:Y:S01]  /*44f50*/  IMAD.MOV.U32 R167, RZ, RZ, R136 ;  /* 0x000000ffffa77224 */ /* 0x000fe200078e0088 */
[----:B------:R-:W-:Y:S01]  /*44f60*/  MOV R136, R195 ;  /* 0x000000c300887202 */ /* 0x000fe20000000f00 */
[----:B------:R-:W-:-:S05]  /*44f70*/  IMAD.MOV.U32 R148, RZ, RZ, R123 ;  /* 0x000000ffff947224 */ /* 0x000fca00078e007b */
[C---:B------:R-:W-:Y:S01]  /*44f80*/  HMMA.1688.F32.TF32 R144, R160.reuse, R16, R144 ;  /* 0x00000010a090723c */ /* 0x040fe20000081090 */
[----:B------:R-:W-:Y:S01]  /*44f90*/  IMAD.MOV.U32 R137, RZ, RZ, R194 ;  /* 0x000000ffff897224 */ /* 0x000fe200078e00c2 */
[----:B------:R-:W3:Y:S01]  /*44fa0*/  LDL.LU R123, [R1+0x30c] ;  /* 0x00030c00017b7983 */ /* 0x000ee20000300800 */
[----:B------:R-:W-:Y:S02]  /*44fb0*/  IMAD.MOV.U32 R138, RZ, RZ, R193 ;  /* 0x000000ffff8a7224 */ /* 0x000fe400078e00c1 */
[----:B------:R-:W-:Y:S01]  /*44fc0*/  IMAD.MOV.U32 R152, RZ, RZ, R131 ;  /* 0x000000ffff987224 */ /* 0x000fe200078e0083 */
[----:B-1----:R-:W3:Y:S01]  /*44fd0*/  LDL.LU R52, [R1+0x70] ;  /* 0x0000700001347983 */ /* 0x002ee20000300800 */
[----:B------:R-:W-:Y:S02]  /*44fe0*/  IMAD.MOV.U32 R153, RZ, RZ, R130 ;  /* 0x000000ffff997224 */ /* 0x000fe400078e0082 */
[----:B------:R-:W-:Y:S01]  /*44ff0*/  IMAD.MOV.U32 R155, RZ, RZ, R128 ;  /* 0x000000ffff9b7224 */ /* 0x000fe200078e0080 */
[-C--:B------:R-:W-:Y:S08]  /*45000*/  HMMA.1688.F32.TF32 R136, R160, R8.reuse, R136 ;  /* 0x00000008a088723c */ /* 0x080ff00000081088 */
        /* <DEDUP_REMOVED lines=10> */
[----:B------:R-:W-:Y:S01]  /*450b0*/  HMMA.1688.F32.TF32 R224, R228, R32, R224 ;  /* 0x00000020e4e0723c */ /* 0x000fe200000810e0 */
[----:B------:R-:W-:Y:S01]  /*450c0*/  MOV R46, R34 ;  /* 0x00000022002e7202 */ /* 0x000fe20000000f00 */
[----:B------:R-:W-:Y:S01]  /*450d0*/  IMAD.MOV.U32 R47, RZ, RZ, R35 ;  /* 0x000000ffff2f7224 */ /* 0x000fe200078e0023 */
[----:B------:R-:W-:Y:S04]  /*450e0*/  LDS R128, [R3+0x28400] ;  /* 0x0284000003807984 */ /* 0x000fe80000000800 */
[----:B------:R-:W-:Y:S01]  /*450f0*/  LDS R130, [R3+0x2a400] ;  /* 0x02a4000003827984 */ /* 0x000fe20000000800 */
[C---:B------:R-:W-:Y:S03]  /*45100*/  HMMA.1688.F32.TF32 R140, R160.reuse, R12, R140 ;  /* 0x0000000ca08c723c */ /* 0x040fe6000008108c */
[----:B------:R-:W-:Y:S04]  /*45110*/  LDS R129, [R0+0x28400] ;  /* 0x0284000000817984 */ /* 0x000fe80000000800 */
[----:B------:R-:W2:Y:S01]  /*45120*/  LDS R131, [R0+0x2a400] ;  /* 0x02a4000000837984 */ /* 0x000ea20000000800 */
[C---:B------:R-:W-:Y:S03]  /*45130*/  HMMA.1688.F32.TF32 R148, R160.reuse, R20, R148 ;  /* 0x00000014a094723c */ /* 0x040fe60000081094 */
[----:B------:R-:W-:Y:S04]  /*45140*/  LDS R192, [R3+0x28600] ;  /* 0x0286000003c07984 */ /* 0x000fe80000000800 */
[----:B------:R-:W-:Y:S01]  /*45150*/  LDS R194, [R3+0x2a600] ;  /* 0x02a6000003c27984 */ /* 0x000fe20000000800 */
[C---:B------:R-:W-:Y:S03]  /*45160*/  HMMA.1688.F32.TF32 R152, R160.reuse, R24, R152 ;  /* 0x00000018a098723c */ /* 0x040fe60000081098 */
[----:B------:R-:W-:Y:S04]  /*45170*/  LDS R193, [R0+0x28600] ;  /* 0x0286000000c17984 */ /* 0x000fe80000000800 */
[----:B------:R-:W-:Y:S01]  /*45180*/  LDS R195, [R0+0x2a600] ;  /* 0x02a6000000c37984 */ /* 0x000fe20000000800 */
[C---:B------:R-:W-:Y:S08]  /*45190*/  HMMA.1688.F32.TF32 R156, R160.reuse, R28, R156 ;  /* 0x0000001ca09c723c */ /* 0x040ff0000008109c */
[----:B------:R-:W-:Y:S07]  /*451a0*/  HMMA.1688.F32.TF32 R160, R160, R32, R248 ;  /* 0x00000020a0a0723c */ /* 0x000fee00000810f8 */
[----:B------:R-:W-:Y:S01]  /*451b0*/  IMAD.MOV.U32 R248, RZ, RZ, R203 ;  /* 0x000000fffff87224 */ /* 0x000fe200078e00cb */
[----:B------:R-:W-:Y:S01]  /*451c0*/  MOV R249, R202 ;  /* 0x000000ca00f97202 */ /* 0x000fe20000000f00 */
[----:B------:R-:W-:-:S02]  /*451d0*/  IMAD.MOV.U32 R250, RZ, RZ, R201 ;  /* 0x000000fffffa7224 */ /* 0x000fc400078e00c9 */
[----:B------:R-:W-:Y:S02]  /*451e0*/  IMAD.MOV.U32 R251, RZ, RZ, R200 ;  /* 0x000000fffffb7224 */ /* 0x000fe400078e00c8 */
[C---:B------:R-:W-:Y:S08]  /*451f0*/  HMMA.1688.F32.TF32 R200, R228.reuse, R8, R204 ;  /* 0x00000008e4c8723c */ /* 0x040ff000000810cc */
[----:B------:R-:W-:Y:S01]  /*45200*/  HMMA.1688.F32.TF32 R204, R228, R12, R240 ;  /* 0x0000000ce4cc723c */ /* 0x000fe200000810f0 */
[----:B------:R-:W-:Y:S04]  /*45210*/  LDS R240, [R3+0x2c300] ;  /* 0x02c3000003f07984 */ /* 0x000fe80000000800 */
[----:B------:R-:W-:Y:S03]  /*45220*/  LDS R242, [R3+0x2e300] ;  /* 0x02e3000003f27984 */ /* 0x000fe60000000800 */
[----:B----4-:R-:W-:Y:S01]  /*45230*/  HMMA.1688.F32.TF32 R96, R96, R32, R196 ;  /* 0x000000206060723c */ /* 0x010fe200000810c4 */
[----:B------:R-:W-:Y:S04]  /*45240*/  LDS R241, [R0+0x2c300] ;  /* 0x02c3000000f17984 */ /* 0x000fe80000000800 */
[----:B------:R-:W-:Y:S03]  /*45250*/  LDS R243, [R0+0x2e300] ;  /* 0x02e3000000f37984 */ /* 0x000fe60000000800 */
[-C--:B------:R-:W-:Y:S01]  /*45260*/  HMMA.1688.F32.TF32 R196, R228, R4.reuse, R232 ;  /* 0x00000004e4c4723c */ /* 0x080fe200000810e8 */
[----:B------:R-:W-:Y:S04]  /*45270*/  LDS R228, [R3+0x2c000] ;  /* 0x02c0000003e47984 */ /* 0x000fe80000000800 */
[----:B------:R-:W-:Y:S04]  /*45280*/  LDS R230, [R3+0x2e000] ;  /* 0x02e0000003e67984 */ /* 0x000fe80000000800 */
[----:B------:R-:W-:Y:S04]  /*45290*/  LDS R229, [R0+0x2c000] ;  /* 0x02c0000000e57984 */ /* 0x000fe80000000800 */
[----:B------:R-:W1:Y:S01]  /*452a0*/  LDS R231, [R0+0x2e000] ;  /* 0x02e0000000e77984 */ /* 0x000e620000000800 */
[C---:B--2---:R-:W-:Y:S03]  /*452b0*/  HMMA.1688.F32.TF32 R100, R128.reuse, R4, R100 ;  /* 0x000000048064723c */ /* 0x044fe60000081064 */
[----:B------:R-:W-:Y:S04]  /*452c0*/  LDS R232, [R3+0x2c100] ;  /* 0x02c1000003e87984 */ /* 0x000fe80000000800 */
[----:B------:R-:W-:Y:S01]  /*452d0*/  LDS R234, [R3+0x2e100] ;  /* 0x02e1000003ea7984 */ /* 0x000fe20000000800 */
[----:B------:R-:W-:Y:S03]  /*452e0*/  HMMA.1688.F32.TF32 R104, R128, R8, R104 ;  /* 0x000000088068723c */ /* 0x000fe60000081068 */
[----:B------:R-:W-:Y:S04]  /*452f0*/  LDS R233, [R0+0x2c100] ;  /* 0x02c1000000e97984 */ /* 0x000fe80000000800 */
[----:B------:R-:W2:Y:S01]  /*45300*/  LDS R235, [R0+0x2e100] ;  /* 0x02e1000000eb7984 */ /* 0x000ea20000000800 */
[----:B-1----:R-:W-:Y:S11]  /*45310*/  HMMA.1688.F32.TF32 R36, R228, R6, R248 ;  /* 0x00000006e424723c */ /* 0x002ff600000810f8 */
[----:B------:R-:W-:Y:S11]  /*45320*/  @!UPT UIADD3 URZ, URZ, URZ, URZ ;  /* 0x0000003f3f3ff290 */ /* 0x000ff6000fffe03f */
[----:B------:R-:W-:Y:S01]  /*45330*/  @!UPT UIADD3 URZ, URZ, URZ, URZ ;  /* 0x0000003f3f3ff290 */ /* 0x000fe2000fffe03f */
[----:B------:R1:W-:Y:S04]  /*45340*/  STL.64 [R1+0x380], R36 ;  /* 0x0003802401007387 */ /* 0x0003e80000100a00 */
[----:B------:R4:W-:Y:S04]  /*45350*/  STL.64 [R1+0x388], R38 ;  /* 0x0003882601007387 */ /* 0x0009e80000100a00 */
        /* <DEDUP_REMOVED lines=31> */
[----:B-1----:R-:W-:-:S03]  /*45550*/  IMAD.MOV.U32 R36, RZ, RZ, R30 ;  /* 0x000000ffff247224 */ /* 0x002fc600078e001e */
[----:B------:R-:W2:Y:S01]  /*45560*/  LDL.LU R44, [R1+0x50] ;  /* 0x00005000012c7983 */ /* 0x000ea20000300800 */
[----:B------:R-:W-:-:S03]  /*45570*/  MOV R37, R10 ;  /* 0x0000000a00257202 */ /* 0x000fc60000000f00 */
[----:B------:R-:W2:Y:S01]  /*45580*/  LDL.LU R45, [R1+0x54] ;  /* 0x00005400012d7983 */ /* 0x000ea20000300800 */
[----:B----4-:R-:W-:-:S03]  /*45590*/  IMAD.MOV.U32 R38, RZ, RZ, R11 ;  /* 0x000000ffff267224 */ /* 0x010fc600078e000b */
[----:B------:R-:W2:Y:S04]  /*455a0*/  LDL.LU R34, [R1+0x1d94] ;  /* 0x001d940001227983 */ /* 0x000ea80000300800 */
[----:B------:R-:W2:Y:S04]  /*455b0*/  LDL.LU R35, [R1+0x1d90] ;  /* 0x001d900001237983 */ /* 0x000ea80000300800 */
[----:B------:R-:W2:Y:S04]  /*455c0*/  LDL.LU R30, [R1+0x1d8c] ;  /* 0x001d8c00011e7983 */ /* 0x000ea80000300800 */
[----:B------:R-:W2:Y:S04]  /*455d0*/  LDL.LU R10, [R1+0x1d88] ;  /* 0x001d8800010a7983 */ /* 0x000ea80000300800 */
[----:B------:R-:W2:Y:S01]  /*455e0*/  LDL.LU R11, [R1+0x1d84] ;  /* 0x001d8400010b7983 */ /* 0x000ea20000300800 */
[----:B------:R-:W-:Y:S01]  /*455f0*/  HMMA.1688.F32.TF32 R108, R128, R12, R108 ;  /* 0x0000000c806c723c */ /* 0x000fe2000008106c */
[----:B------:R-:W-:-:S02]  /*45600*/  IMAD.MOV.U32 R39, RZ, RZ, R31 ;  /* 0x000000ffff277224 */ /* 0x000fc400078e001f */
[----:B------:R-:W2:Y:S05]  /*45610*/  LDL.LU R31, [R1+0x1d80] ;  /* 0x001d8000011f7983 */ /* 0x000eaa0000300800 */
[C---:B---3--:R-:W-:Y:S08]  /*45620*/  HMMA.1688.F32.TF32 R112, R128.reuse, R16, R112 ;  /* 0x000000108070723c */ /* 0x048ff00000081070 */
[C---:B------:R-:W-:Y:S08]  /*45630*/  HMMA.1688.F32.TF32 R116, R128.reuse, R20, R116 ;  /* 0x000000148074723c */ /* 0x040ff00000081074 */
[C---:B------:R-:W-:Y:S08]  /*45640*/  HMMA.1688.F32.TF32 R120, R128.reuse, R24, R120 ;  /* 0x000000188078723c */ /* 0x040ff00000081078 */
[C---:B------:R-:W-:Y:S08]  /*45650*/  HMMA.1688.F32.TF32 R124, R128.reuse, R28, R124 ;  /* 0x0000001c807c723c */ /* 0x040ff0000008107c */
[----:B------:R-:W-:Y:S07]  /*45660*/  HMMA.1688.F32.TF32 R128, R128, R32, R244 ;  /* 0x000000208080723c */ /* 0x000fee00000810f4 */
[----:B------:R-:W-:Y:S01]  /*45670*/  MOV R244, R26 ;  /* 0x0000001a00f47202 */ /* 0x000fe20000000f00 */
[----:B------:R-:W-:Y:S01]  /*45680*/  IMAD.MOV.U32 R245, RZ, RZ, R18 ;  /* 0x000000fffff57224 */ /* 0x000fe200078e0012 */
[----:B------:R-:W3:Y:S01]  /*45690*/  LDL.LU R26, [R1+0x1d7c] ;  /* 0x001d7c00011a7983 */ /* 0x000ee20000300800 */
[----:B------:R-:W-:Y:S01]  /*456a0*/  IMAD.MOV.U32 R246, RZ, RZ, R14 ;  /* 0x000000fffff67224 */ /* 0x000fe200078e000e */
[----:B------:R-:W-:-:S02]  /*456b0*/  MOV R247, R15 ;  /* 0x0000000f00f77202 */ /* 0x000fc40000000f00 */
[----:B------:R-:W3:Y:S04]  /*456c0*/  LDL.LU R18, [R1+0x1d78] ;  /* 0x001d780001127983 */ /* 0x000ee80000300800 */
[----:B------:R-:W3:Y:S04]  /*456d0*/  LDL.LU R14, [R1+0x1d74] ;  /* 0x001d7400010e7983 */ /* 0x000ee80000300800 */
[----:B------:R-:W3:Y:S01]  /*456e0*/  LDL.LU R15, [R1+0x1d70] ;  /* 0x001d7000010f7983 */ /* 0x000ee20000300800 */
[----:B--2---:R-:W-:Y:S11]  /*456f0*/  HMMA.1688.F32.TF32 R248, R228, R10, R248 ;  /* 0x0000000ae4f8723c */ /* 0x004ff600000810f8 */
[----:B------:R-:W-:Y:S11]  /*45700*/  @!UPT UIADD3 URZ, URZ, URZ, URZ ;  /* 0x0000003f3f3ff290 */ /* 0x000ff6000fffe03f */
[----:B------:R-:W-:Y:S01]  /*45710*/  @!UPT UIADD3 URZ, URZ, URZ, URZ ;  /* 0x0000003f3f3ff290 */ /* 0x000fe2000fffe03f */
[----:B------:R1:W-:Y:S04]  /*45720*/  STL.64 [R1+0x370], R248 ;  /* 0x000370f801007387 */ /* 0x0003e80000100a00 */
[----:B------:R2:W-:Y:S01]  /*45730*/  STL.64 [R1+0x378], R250 ;  /* 0x000378fa01007387 */ /* 0x0005e20000100a00 */
[----:B-1----:R-:W-:-:S03]  /*45740*/  IMAD.MOV.U32 R248, RZ, RZ, R19 ;  /* 0x000000fffff87224 */ /* 0x002fc600078e0013 */
[----:B------:R-:W4:Y:S01]  /*45750*/  LDL.LU R19, [R1+0x1d6c] ;  /* 0x001d6c0001137983 */ /* 0x000f220000300800 */
[----:B------:R-:W-:Y:S01]  /*45760*/  IMAD.MOV.U32 R249, RZ, RZ, R27 ;  /* 0x000000fffff97224 */ /* 0x000fe200078e001b */
[----:B--2---:R-:W-:Y:S01]  /*45770*/  MOV R250, R22 ;  /* 0x0000001600fa7202 */ /* 0x004fe20000000f00 */
[----:B------:R-:W-:Y:S01]  /*45780*/  IMAD.MOV.U32 R251, RZ, RZ, R23 ;  /* 0x000000fffffb7224 */ /* 0x000fe200078e0017 */
[----:B------:R-:W2:Y:S04]  /*45790*/  LDL.LU R27, [R1+0x1d68] ;  /* 0x001d6800011b7983 */ /* 0x000ea80000300800 */
[----:B------:R-:W2:Y:S04]  /*457a0*/  LDL.LU R22, [R1+0x1d64] ;  /* 0x001d640001167983 */ /* 0x000ea80000300800 */
[----:B------:R-:W2:Y:S01]  /*457b0*/  LDL.LU R23, [R1+0x1d60] ;  /* 0x001d600001177983 */ /* 0x000ea20000300800 */
[C---:B---3--:R-:W-:Y:S08]  /*457c0*/  HMMA.1688.F32.TF32 R68, R228.reuse, R14, R68 ;  /* 0x0000000ee444723c */ /* 0x048ff00000081044 */
[----:B------:R-:W-:Y:S08]  /*457d0*/  HMMA.1688.F32.TF32 R52, R228, R30, R52 ;  /* 0x0000001ee434723c */ /* 0x000ff00000081034 */
[----:B------:R-:W-:Y:S07]  /*457e0*/  HMMA.1688.F32.TF32 R164, R192, R4, R164 ;  /* 0x00000004c0a4723c */ /* 0x000fee00000810a4 */
[----:B------:R-:W-:Y:S04]  /*457f0*/  STL.64 [R1+0x360], R68 ;  /* 0x0003604401007387 */ /* 0x000fe80000100a00 */
[----:B------:R1:W-:Y:S01]  /*45800*/  STL.64 [R1+0x368], R70 ;  /* 0x0003684601007387 */ /* 0x0003e20000100a00 */
[C---:B------:R-:W-:Y:S03]  /*45810*/  HMMA.1688.F32.TF32 R44, R232.reuse, R6, R44 ;  /* 0x00000006e82c723c */ /* 0x040fe6000008102c */
[----:B-1----:R-:W3:Y:S04]  /*45820*/  LDL.LU.64 R70, [R1+0x1d58] ;  /* 0x001d580001467983 */ /* 0x002ee80000300a00 */
[----:B------:R-:W3:Y:S01]  /*45830*/  LDL.LU.64 R68, [R1+0x1d50] ;  /* 0x001d500001447983 */ /* 0x000ee20000300a00 */
[C---:B------:R-:W-:Y:S08]  /*45840*/  HMMA.1688.F32.TF32 R40, R232.reuse, R10, R40 ;  /* 0x0000000ae828723c */ /* 0x040ff00000081028 */
[----:B------:R-:W-:Y:S08]  /*45850*/  HMMA.1688.F32.TF32 R36, R232, R14, R36 ;  /* 0x0000000ee824723c */ /* 0x000ff00000081024 */
[C---:B------:R-:W-:Y:S08]  /*45860*/  HMMA.1688.F32.TF32 R168, R192.reuse, R8, R168 ;  /* 0x00000008c0a8723c */ /* 0x040ff000000810a8 */
[C---:B------:R-:W-:Y:S08]  /*45870*/  HMMA.1688.F32.TF32 R172, R192.reuse, R12, R172 ;  /* 0x0000000cc0ac723c */ /* 0x040ff000000810ac */
[C---:B------:R-:W-:Y:S08]  /*45880*/  HMMA.1688.F32.TF32 R176, R192.reuse, R16, R176 ;  /* 0x00000010c0b0723c */ /* 0x040ff000000810b0 */
[C---:B------:R-:W-:Y:S01]  /*45890*/  HMMA.1688.F32.TF32 R180, R192.reuse, R20, R180 ;  /* 0x00000014c0b4723c */ /* 0x040fe200000810b4 */
[----:B------:R-:W-:Y:S04]  /*458a0*/  LDS R20, [R3+0x30000] ;  /* 0x0300000003147984 */ /* 0x000fe80000000800 */
[----:B------:R-:W-:Y:S03]  /*458b0*/  LDS R21, [R0+0x30000] ;  /* 0x0300000000157984 */ /* 0x000fe60000000800 */
[C---:B------:R-:W-:Y:S08]  /*458c0*/  HMMA.1688.F32.TF32 R184, R192.reuse, R24, R184 ;  /* 0x00000018c0b8723c */ /* 0x040ff000000810b8 */
[C---:B------:R-:W-:Y:S08]  /*458d0*/  HMMA.1688.F32.TF32 R188, R192.reuse, R28, R188 ;  /* 0x0000001cc0bc723c */ /* 0x040ff000000810bc */
[----:B------:R-:W-:Y:S01]  /*458e0*/  HMMA.1688.F32.TF32 R192, R192, R32, R236 ;  /* 0x00000020c0c0723c */ /* 0x000fe200000810ec */
[----:B------:R-:W-:Y:S04]  /*458f0*/  LDS R236, [R3+0x2c200] ;  /* 0x02c2000003ec7984 */ /* 0x000fe80000000800 */
[----:B------:R-:W-:Y:S04]  /*45900*/  LDS R238, [R3+0x2e200] ;  /* 0x02e2000003ee7984 */ /* 0x000fe80000000800 */
[----:B------:R-:W-:Y:S04]  /*45910*/  LDS R237, [R0+0x2c200] ;  /* 0x02c2000000ed7984 */ /* 0x000fe80000000800 */
[----:B------:R-:W1:Y:S01]  /*45920*/  LDS R239, [R0+0x2e200] ;  /* 0x02e2000000ef7984 */ /* 0x000e620000000800 */
[C---:B----4-:R-:W-:Y:S08]  /*45930*/  HMMA.1688.F32.TF32 R64, R228.reuse, R18, R64 ;  /* 0x00000012e440723c */ /* 0x050ff00000081040 */
[C---:B--2---:R-:W-:Y:S08]  /*45940*/  HMMA.1688.F32.TF32 R56, R228.reuse, R26, R56 ;  /* 0x0000001ae438723c */ /* 0x044ff00000081038 */
[C---:B------:R-:W-:Y:S08]  /*45950*/  HMMA.1688.F32.TF32 R60, R228.reuse, R22, R60 ;  /* 0x00000016e43c723c */ /* 0x040ff0000008103c */
[----:B------:R-:W-:Y:S01]  /*45960*/  MOV R5, R65 ;  /* 0x0000004100057202 */ /* 0x000fe20000000f00 */
[----:B------:R-:W-:Y:S01]  /*45970*/  HMMA.1688.F32.TF32 R228, R228, R34, R48 ;  /* 0x00000022e4e4723c */ /* 0x000fe20000081030 */
[----:B------:R-:W-:Y:S01]  /*45980*/  IMAD.MOV.U32 R4, RZ, RZ, R64 ;  /* 0x000000ffff047224 */ /* 0x000fe200078e0040 */
[----:B------:R2:W-:Y:S04]  /*45990*/  STL.64 [R1+0x358], R66 ;  /* 0x0003584201007387 */ /* 0x0005e80000100a00 */
[----:B--2---:R-:W2:Y:S04]  /*459a0*/  LDL.LU.64 R66, [R1+0x1d48] ;  /* 0x001d480001427983 */ /* 0x004ea80000300a00 */
[----:B------:R-:W2:Y:S04]  /*459b0*/  LDL.LU.64 R64, [R1+0x1d40] ;  /* 0x001d400001407983 */ /* 0x000ea80000300a00 */
[----:B------:R4:W-:Y:S04]  /*459c0*/  STL [R1+0x1c4c], R5 ;  /* 0x001c4c0501007387 */ /* 0x0009e80000100800 */
[----:B------:R1:W-:Y:S04]  /*459d0*/  STL [R1+0x1c48], R4 ;  /* 0x001c480401007387 */ /* 0x0003e80000100800 */
[----:B------:R-:W-:Y:S04]  /*459e0*/  STL.64 [R1+0x340], R60 ;  /* 0x0003403c01007387 */ /* 0x000fe80000100a00 */
[----:B------:R3:W-:Y:S01]  /*459f0*/  STL.64 [R1+0x348], R62 ;  /* 0x0003483e01007387 */ /* 0x0007e20000100a00 */
[----:B----4-:R-:W-:-:S02]  /*45a00*/  IMAD.MOV.U32 R5, RZ, RZ, R53 ;  /* 0x000000ffff057224 */ /* 0x010fc400078e0035 */
[----:B-1----:R-:W-:Y:S01]  /*45a10*/  IMAD.MOV.U32 R4, RZ, RZ, R54 ;  /* 0x000000ffff047224 */ /* 0x002fe200078e0036 */
[----:B---3--:R-:W3:Y:S04]  /*45a20*/  LDL.LU.64 R62, [R1+0x1d38] ;  /* 0x001d3800013e7983 */ /* 0x008ee80000300a00 */
[----:B------:R-:W3:Y:S04]  /*45a30*/  LDL.LU.64 R60, [R1+0x1d30] ;  /* 0x001d3000013c7983 */ /* 0x000ee80000300a00 */
[----:B------:R-:W-:Y:S04]  /*45a40*/  STL.64 [R1+0x330], R56 ;  /* 0x0003303801007387 */ /* 0x000fe80000100a00 */
[----:B------:R1:W-:Y:S01]  /*45a50*/  STL.64 [R1+0x338], R58 ;  /* 0x0003383a01007387 */ /* 0x0003e20000100a00 */
[C---:B------:R-:W-:Y:S03]  /*45a60*/  HMMA.1688.F32.TF32 R244, R232.reuse, R18, R244 ;  /* 0x00000012e8f4723c */ /* 0x040fe600000810f4 */
[----:B-1----:R-:W4:Y:S04]  /*45a70*/  LDL.LU.64 R58, [R1+0x1d28] ;  /* 0x001d2800013a7983 */ /* 0x002f280000300a00 */
[----:B------:R-:W4:Y:S04]  /*45a80*/  LDL.LU.64 R56, [R1+0x1d20] ;  /* 0x001d200001387983 */ /* 0x000f280000300a00 */
[----:B------:R-:W-:Y:S04]  /*45a90*/  STL [R1+0x320], R52 ;  /* 0x0003203401007387 */ /* 0x000fe80000100800 */
[----:B------:R1:W-:Y:S04]  /*45aa0*/  STL [R1+0x32c], R55 ;  /* 0x00032c3701007387 */ /* 0x0003e80000100800 */
[----:B-1----:R-:W2:Y:S04]  /*45ab0*/  LDL.LU.64 R54, [R1+0x1d18] ;  /* 0x001d180001367983 */ /* 0x002ea80000300a00 */
[----:B------:R-:W2:Y:S04]  /*45ac0*/  LDL.LU.64 R52, [R1+0x1d10] ;  /* 0x001d100001347983 */ /* 0x000ea80000300a00 */
[----:B------:R-:W-:Y:S04]  /*45ad0*/  STL [R1+0x1c54], R4 ;  /* 0x001c540401007387 */ /* 0x000fe80000100800 */
[----:B------:R1:W-:Y:S04]  /*45ae0*/  STL [R1+0x1c50], R5 ;  /* 0x001c500501007387 */ /* 0x0003e80000100800 */
[----:B------:R-:W2:Y:S04]  /*45af0*/  LDL.LU.64 R50, [R1+0x1d08] ;  /* 0x001d080001327983 */ /* 0x000ea80000300a00 */
[----:B------:R-:W2:Y:S04]  /*45b00*/  LDL.LU.64 R48, [R1+0x1d00] ;  /* 0x001d000001307983 */ /* 0x000ea80000300a00 */
[----:B------:R1:W-:Y:S01]  /*45b10*/  STL.64 [R1+0x2a0], R228 ;  /* 0x0002a0e401007387 */ /* 0x0003e20000100a00 */
[----:B------:R-:W-:Y:S03]  /*45b20*/  HMMA.1688.F32.TF32 R248, R232, R22, R248 ;  /* 0x00000016e8f8723c */ /* 0x000fe600000810f8 */
[----:B------:R-:W-:Y:S01]  /*45b30*/  STL.64 [R1+0x2a8], R230 ;  /* 0x0002a8e601007387 */ /* 0x000fe20000100a00 */
[----:B-1----:R-:W-:Y:S01]  /*45b40*/  MOV R5, R43 ;  /* 0x0000002b00057202 */ /* 0x002fe20000000f00 */
[----:B------:R-:W-:-:S02]  /*45b50*/  IMAD.MOV.U32 R4, RZ, RZ, R42 ;  /* 0x000000ffff047224 */ /* 0x000fc400078e002a */
[----:B------:R-:W2:Y:S04]  /*45b60*/  LDL.LU R228, [R1] ;  /* 0x0000000001e47983 */ /* 0x000ea80000300800 */
[----:B------:R-:W2:Y:S04]  /*45b70*/  LDL.LU R229, [R1+0x4] ;  /* 0x0000040001e57983 */ /* 0x000ea80000300800 */
[----:B------:R-:W-:Y:S04]  /*45b80*/  STL.64 [R1+0x290], R44 ;  /* 0x0002902c01007387 */ /* 0x000fe80000100a00 */
[----:B------:R1:W-:Y:S04]  /*45b90*/  STL.64 [R1+0x298], R46 ;  /* 0x0002982e01007387 */ /* 0x0003e80000100a00 */
[----:B-1----:R-:W3:Y:S04]  /*45ba0*/  LDL.LU.64 R46, [R1+0x1cf8] ;  /* 0x001cf800012e7983 */ /* 0x002ee80000300a00 */
[----:B------:R-:W3:Y:S04]  /*45bb0*/  LDL.LU.64 R44, [R1+0x1cf0] ;  /* 0x001cf000012c7983 */ /* 0x000ee80000300a00 */
[----:B------:R1:W-:Y:S04]  /*45bc0*/  STL.64 [R1+0x280], R40 ;  /* 0x0002802801007387 */ /* 0x0003e80000100a00 */
[----:B------:R-:W3:Y:S04]  /*45bd0*/  LDL.LU.64 R42, [R1+0x1ce8] ;  /* 0x001ce800012a7983 */ /* 0x000ee80000300a00 */
[----:B-1----:R-:W3:Y:S04]  /*45be0*/  LDL.LU.64 R40, [R1+0x1ce0] ;  /* 0x001ce00001287983 */ /* 0x002ee80000300a00 */
[----:B------:R1:W-:Y:S04]  /*45bf0*/  STL [R1+0x1c5c], R5 ;  /* 0x001c5c0501007387 */ /* 0x0003e80000100800 */
[----:B------:R1:W-:Y:S04]  /*45c00*/  STL [R1+0x1c58], R4 ;  /* 0x001c580401007387 */ /* 0x0003e80000100800 */
[----:B------:R-:W-:Y:S04]  /*45c10*/  STL.64 [R1+0x270], R36 ;  /* 0x0002702401007387 */ /* 0x000fe80000100a00 */
[----:B------:R1:W-:Y:S02]  /*45c20*/  STL.64 [R1+0x278], R38 ;  /* 0x0002782601007387 */ /* 0x0003e40000100a00 */
[----:B-1----:R-:W-:-:S02]  /*45c30*/  IMAD.MOV.U32 R5, RZ, RZ, R246 ;  /* 0x000000ffff057224 */ /* 0x002fc400078e00f6 */
[----:B------:R-:W-:Y:S01]  /*45c40*/  IMAD.MOV.U32 R4, RZ, RZ, R247 ;  /* 0x000000ffff047224 */ /* 0x000fe200078e00f7 */
[----:B------:R-:W3:Y:S04]  /*45c50*/  LDL.LU.64 R38, [R1+0x1cd8] ;  /* 0x001cd80001267983 */ /* 0x000ee80000300a00 */
[----:B------:R-:W3:Y:S04]  /*45c60*/  LDL.LU.64 R36, [R1+0x1cd0] ;  /* 0x001cd00001247983 */ /* 0x000ee80000300a00 */
[----:B------:R1:W-:Y:S01]  /*45c70*/  STL.64 [R1+0x260], R244 ;  /* 0x000260f401007387 */ /* 0x0003e20000100a00 */
[----:B------:R-:W-:-:S03]  /*45c80*/  IMAD.MOV.U32 R29, RZ, RZ, R250 ;  /* 0x000000ffff1d7224 */ /* 0x000fc600078e00fa */
[----:B------:R-:W4:Y:S01]  /*45c90*/  LDL.LU.64 R246, [R1+0x1cc8] ;  /* 0x001cc80001f67983 */ /* 0x000f220000300a00 */
[----:B------:R-:W-:Y:S01]  /*45ca0*/  MOV R28, R251 ;  /* 0x000000fb001c7202 */ /* 0x000fe20000000f00 */
[----:B------:R-:W-:Y:S01]  /*45cb0*/  IMAD.MOV.U32 R32, RZ, RZ, R249 ;  /* 0x000000ffff207224 */ /* 0x000fe200078e00f9 */
[----:B------:R-:W-:Y:S01]  /*45cc0*/  MOV R33, R248 ;  /* 0x000000f800217202 */ /* 0x000fe20000000f00 */
[----:B-1----:R-:W4:Y:S04]  /*45cd0*/  LDL.LU.64 R244, [R1+0x1cc0] ;  /* 0x001cc00001f47983 */ /* 0x002f280000300a00 */
[----:B------:R1:W-:Y:S04]  /*45ce0*/  STL [R1+0x1c64], R5 ;  /* 0x001c640501007387 */ /* 0x0003e80000100800 */
[----:B------:R1:W-:Y:S04]  /*45cf0*/  STL [R1+0x1c60], R4 ;  /* 0x001c600401007387 */ /* 0x0003e80000100800 */
[----:B------:R-:W4:Y:S04]  /*45d00*/  LDL.LU.64 R250, [R1+0x1cb8] ;  /* 0x001cb80001fa7983 */ /* 0x000f280000300a00 */
[----:B------:R-:W4:Y:S01]  /*45d10*/  LDL.LU.64 R248, [R1+0x1cb0] ;  /* 0x001cb00001f87983 */ /* 0x000f220000300a00 */
[----:B------:R-:W-:Y:S01]  /*45d20*/  MOV R230, R252 ;  /* 0x000000fc00e67202 */ /* 0x000fe20000000f00 */
[----:B------:R-:W-:-:S02]  /*45d30*/  IMAD.MOV.U32 R231, RZ, RZ, R2 ;  /* 0x000000ffffe77224 */ /* 0x000fc400078e0002 */
[----:B------:R-:W-:Y:S04]  /*45d40*/  STL [R1+0x1c74], R28 ;  /* 0x001c741c01007387 */ /* 0x000fe80000100800 */
[----:B------:R-:W-:Y:S04]  /*45d50*/  STL [R1+0x1c70], R29 ;  /* 0x001c701d01007387 */ /* 0x000fe80000100800 */
[----:B------:R-:W-:Y:S04]  /*45d60*/  STL [R1+0x1c6c], R32 ;  /* 0x001c6c2001007387 */ /* 0x000fe80000100800 */
[----:B------:R-:W-:Y:S01]  /*45d70*/  STL [R1+0x1c68], R33 ;  /* 0x001c682101007387 */ /* 0x000fe20000100800 */
[----:B--2---:R-:W-:Y:S11]  /*45d80*/  HMMA.1688.F32.TF32 R228, R232, R26, R228 ;  /* 0x0000001ae8e4723c */ /* 0x004ff600000810e4 */
[----:B------:R-:W-:Y:S11]  /*45d90*/  @!UPT UIADD3 URZ, URZ, URZ, URZ ;  /* 0x0000003f3f3ff290 */ /* 0x000ff6000fffe03f */
[----:B------:R-:W-:Y:S01]  /*45da0*/  @!UPT UIADD3 URZ, URZ, URZ, URZ ;  /* 0x0000003f3f3ff290 */ /* 0x000fe2000fffe03f */
[----:B------:R4:W-:Y:S01]  /*45db0*/  STL.64 [R1+0x248], R230 ;  /* 0x000248e601007387 */ /* 0x0009e20000100a00 */
[----:B-1----:R-:W-:Y:S02]  /*45dc0*/  IMAD.MOV.U32 R5, RZ, RZ, R228 ;  /* 0x000000ffff057224 */ /* 0x002fe400078e00e4 */
[----:B------:R-:W-:-:S03]  /*45dd0*/  IMAD.MOV.U32 R4, RZ, RZ, R229 ;  /* 0x000000ffff047224 */ /* 0x000fc600078e00e5 */
[----:B------:R-:W-:Y:S01]  /*45de0*/  STL [R1+0x1c7c], R5 ;  /* 0x001c7c0501007387 */ /* 0x000fe20000100800 */
[----:B---3--:R-:W-:Y:S03]  /*45df0*/  HMMA.1688.F32.TF32 R36, R236, R6, R36 ;  /* 0x00000006ec24723c */ /* 0x008fe60000081024 */
[----:B------:R-:W-:Y:S05]  /*45e00*/  STL [R1+0x1c78], R4 ;  /* 0x001c780401007387 */ /* 0x000fea0000100800 */
[----:B----4-:R-:W-:Y:S11]  /*45e10*/  HMMA.1688.F32.TF32 R228, R232, R30, R248 ;  /* 0x0000001ee8e4723c */ /* 0x010ff600000810f8 */
[----:B------:R-:W-:Y:S05]  /*45e20*/  @!UPT UIADD3 URZ, URZ, URZ, URZ ;  /* 0x0000003f3f3ff290 */ /* 0x000fea000fffe03f */
[----:B------:R-:W-:Y:S01]  /*45e30*/  MOV R25, R36 ;  /* 0x0000002400197202 */ /* 0x000fe20000000f00 */
[----:B------:R-:W-:Y:S01]  /*45e40*/  IMAD.MOV.U32 R24, RZ, RZ, R37 ;  /* 0x000000ffff187224 */ /* 0x000fe200078e0025 */
[----:B------:R-:W-:Y:S01]  /*45e50*/  MOV R16, R39 ;  /* 0x0000002700107202 */ /* 0x000fe20000000f00 */
[----:B------:R-:W-:Y:S02]  /*45e60*/  IMAD.MOV.U32 R17, RZ, RZ, R38 ;  /* 0x000000ffff117224 */ /* 0x000fe400078e0026 */
[----:B------:R-:W-:Y:S01]  /*45e70*/  HMMA.1688.F32.TF32 R36, R236, R10, R40 ;  /* 0x0000000aec24723c */ /* 0x000fe20000081028 */
[----:B------:R-:W-:Y:S04]  /*45e80*/  LDS R40, [R3+0x2c600] ;  /* 0x02c6000003287984 */ /* 0x000fe80000000800 */
[----:B------:R-:W-:Y:S04]  /*45e90*/  LDS R42, [R3+0x2e600] ;  /* 0x02e60000032a7984 */ /* 0x000fe80000000800 */
[----:B------:R-:W-:Y:S04]  /*45ea0*/  LDS R41, [R0+0x2c600] ;  /* 0x02c6000000297984 */ /* 0x000fe80000000800 */
[----:B------:R-:W-:Y:S01]  /*45eb0*/  LDS R43, [R0+0x2e600] ;  /* 0x02e60000002b7984 */ /* 0x000fe20000000800 */
[----:B------:R-:W-:Y:S01]  /*45ec0*/  MOV R28, R228 ;  /* 0x000000e4001c7202 */ /* 0x000fe20000000f00 */
[----:B------:R-:W-:Y:S01]  /*45ed0*/  IMAD.MOV.U32 R29, RZ, RZ, R229 ;  /* 0x000000ffff1d7224 */ /* 0x000fe200078e00e5 */
[----:B------:R-:W-:Y:S01]  /*45ee0*/  MOV R33, R231 ;  /* 0x000000e700217202 */ /* 0x000fe20000000f00 */
[----:B------:R-:W-:-:S02]  /*45ef0*/  IMAD.MOV.U32 R32, RZ, RZ, R230 ;  /* 0x000000ffff207224 */ /* 0x000fc400078e00e6 */
[----:B------:R-:W-:Y:S02]  /*45f00*/  HMMA.1688.F32.TF32 R228, R232, R34, R244 ;  /* 0x00000022e8e4723c */ /* 0x000fe400000810f4 */
[----:B------:R1:W-:Y:S04]  /*45f10*/  STL [R1+0x1c8c], R33 ;  /* 0x001c8c2101007387 */ /* 0x0003e80000100800 */
[----:B------:R2:W-:Y:S04]  /*45f20*/  STL [R1+0x1c88], R32 ;  /* 0x001c882001007387 */ /* 0x0005e80000100800 */
[----:B------:R3:W-:Y:S01]  /*45f30*/  STL [R1+0x1c84], R28 ;  /* 0x001c841c01007387 */ /* 0x0007e20000100800 */
[----:B-1----:R-:W-:-:S03]  /*45f40*/  IMAD.MOV.U32 R33, RZ, RZ, R36 ;  /* 0x000000ffff217224 */ /* 0x002fc600078e0024 */
[----:B------:R1:W-:Y:S01]  /*45f50*/  STL [R1+0x1c80], R29 ;  /* 0x001c801d01007387 */ /* 0x0003e20000100800 */
[----:B--2---:R-:W-:Y:S01]  /*45f60*/  IMAD.MOV.U32 R32, RZ, RZ, R37 ;  /* 0x000000ffff207224 */ /* 0x004fe200078e0025 */
[----:B---3--:R-:W-:Y:S01]  /*45f70*/  MOV R28, R38 ;  /* 0x00000026001c7202 */ /* 0x008fe20000000f00 */
[----:B-1----:R-:W-:Y:S02]  /*45f80*/  IMAD.MOV.U32 R29, RZ, RZ, R39 ;  /* 0x000000ffff1d7224 */ /* 0x002fe400078e0027 */
[----:B------:R-:W-:Y:S05]  /*45f90*/  HMMA.1688.F32.TF32 R36, R236, R14, R44 ;  /* 0x0000000eec24723c */ /* 0x000fea000008102c */
[----:B------:R-:W-:-:S02]  /*45fa0*/  IMAD.MOV.U32 R4, RZ, RZ, R231 ;  /* 0x000000ffff047224 */ /* 0x000fc400078e00e7 */
[----:B------:R-:W-:Y:S01]  /*45fb0*/  IMAD.MOV.U32 R5, RZ, RZ, R230 ;  /* 0x000000ffff057224 */ /* 0x000fe200078e00e6 */
[----:B------:R-:W-:Y:S04]  /*45fc0*/  STL.64 [R1+0x1a0], R228 ;  /* 0x0001a0e401007387 */ /* 0x000fe80000100a00 */
[----:B------:R1:W-:Y:S04]  /*45fd0*/  STL [R1+0x1c94], R4 ;  /* 0x001c940401007387 */ /* 0x0003e80000100800 */
[----:B------:R2:W-:Y:S04]  /*45fe0*/  STL [R1+0x1c90], R5 ;  /* 0x001c900501007387 */ /* 0x0005e80000100800 */
[----:B------:R-:W-:Y:S04]  /*45ff0*/  STL [R1+0x1ca4], R16 ;  /* 0x001ca41001007387 */ /* 0x000fe80000100800 */
[----:B------:R-:W-:Y:S04]  /*46000*/  STL [R1+0x1ca0], R17 ;  /* 0x001ca01101007387 */ /* 0x000fe80000100800 */
[----:B------:R3:W-:Y:S01]  /*46010*/  STL [R1+0x1c9c], R24 ;  /* 0x001c9c1801007387 */ /* 0x0007e20000100800 */
[----:B-1----:R-:W-:-:S02]  /*46020*/  IMAD.MOV.U32 R4, RZ, RZ, R38 ;  /* 0x000000ffff047224 */ /* 0x002fc400078e0026 */
[----:B--2---:R-:W-:Y:S01]  /*46030*/  IMAD.MOV.U32 R5, RZ, RZ, R39 ;  /* 0x000000ffff057224 */ /* 0x004fe200078e0027 */
[----:B------:R1:W-:Y:S04]  /*46040*/  STL [R1+0x1c98], R25 ;  /* 0x001c981901007387 */ /* 0x0003e80000100800 */
[----:B------:R-:W-:Y:S01]  /*46050*/  LDS R44, [R3+0x2c400] ;  /* 0x02c40000032c7984 */ /* 0x000fe20000000800 */
[----:B---3--:R-:W-:-:S03]  /*46060*/  IMAD.MOV.U32 R24, RZ, RZ, R36 ;  /* 0x000000ffff187224 */ /* 0x008fc600078e0024 */
[----:B------:R-:W-:Y:S01]  /*46070*/  LDS R46, [R3+0x2e400] ;  /* 0x02e40000032e7984 */ /* 0x000fe20000000800 */
[----:B-1----:R-:W-:Y:S02]  /*46080*/  MOV R25, R37 ;  /* 0x0000002500197202 */ /* 0x002fe40000000f00 */
[----:B------:R-:W-:Y:S01]  /*46090*/  HMMA.1688.F32.TF32 R36, R236, R18, R48 ;  /* 0x00000012ec24723c */ /* 0x000fe20000081030 */
[----:B------:R1:W-:Y:S04]  /*460a0*/  STL [R1+0x1cac], R32 ;  /* 0x001cac2001007387 */ /* 0x0003e80000100800 */
[----:B------:R2:W-:Y:S04]  /*460b0*/  STL [R1+0x1ca8], R33 ;  /* 0x001ca82101007387 */ /* 0x0005e80000100800 */
[----:B------:R-:W-:Y:S04]  /*460c0*/  LDS R45, [R0+0x2c400] ;  /* 0x02c40000002d7984 */ /* 0x000fe80000000800 */
[----:B------:R-:W3:Y:S01]  /*460d0*/  LDS R47, [R0+0x2e400] ;  /* 0x02e40000002f7984 */ /* 0x000ee20000000800 */
[C---:B------:R-:W-:Y:S03]  /*460e0*/  HMMA.1688.F32.TF32 R232, R240.reuse, R30, R92 ;  /* 0x0000001ef0e8723c */ /* 0x040fe6000008105c */
[----:B------:R-:W-:Y:S04]  /*460f0*/  LDS R48, [R3+0x2c500] ;  /* 0x02c5000003307984 */ /* 0x000fe80000000800 */
[----:B------:R-:W-:Y:S03]  /*46100*/  LDS R50, [R3+0x2e500] ;  /* 0x02e5000003327984 */ /* 0x000fe60000000800 */
[----:B-1----:R-:W-:Y:S01]  /*46110*/  MOV R32, R36 ;  /* 0x0000002400207202 */ /* 0x002fe20000000f00 */
[----:B--2---:R-:W-:Y:S01]  /*46120*/  IMAD.MOV.U32 R33, RZ, RZ, R37 ;  /* 0x000000ffff217224 */ /* 0x004fe200078e0025 */
[----:B------:R-:W-:Y:S01]  /*46130*/  MOV R17, R39 ;  /* 0x0000002700117202 */ /* 0x000fe20000000f00 */
[----:B------:R-:W-:Y:S01]  /*46140*/  IMAD.MOV.U32 R16, RZ, RZ, R38 ;  /* 0x000000ffff107224 */ /* 0x000fe200078e0026 */
[----:B------:R-:W-:Y:S01]  /*46150*/  HMMA.1688.F32.TF32 R228, R240, R34, R96 ;  /* 0x00000022f0e4723c */ /* 0x000fe20000081060 */
[----:B------:R-:W-:Y:S04]  /*46160*/  LDS R49, [R0+0x2c500] ;  /* 0x02c5000000317984 */ /* 0x000fe80000000800 */
[----:B------:R-:W1:Y:S03]  /*46170*/  LDS R51, [R0+0x2e500] ;  /* 0x02e5000000337984 */ /* 0x000e660000000800 */
        /* <DEDUP_REMOVED lines=14> */
[----:B------:R-:W-:Y:S08]  /*46260*/  HMMA.1688.F32.TF32 R36, R236, R30, R60 ;  /* 0x0000001eec24723c */ /* 0x000ff0000008103c */
[----:B---3--:R-:W-:Y:S11]  /*46270*/  HMMA.1688.F32.TF32 R52, R44, R10, R104 ;  /* 0x0000000a2c34723c */ /* 0x008ff60000081068 */
[----:B------:R-:W-:Y:S05]  /*46280*/  @!UPT UIADD3 URZ, URZ, URZ, URZ ;  /* 0x0000003f3f3ff290 */ /* 0x000fea000fffe03f */
[----:B------:R-:W-:Y:S01]  /*46290*/  MOV R63, R36 ;  /* 0x00000024003f7202 */ /* 0x000fe20000000f00 */
[----:B------:R-:W-:Y:S01]  /*462a0*/  IMAD.MOV.U32 R62, RZ, RZ, R37 ;  /* 0x000000ffff3e7224 */ /* 0x000fe200078e0025 */
[----:B------:R-:W-:Y:S01]  /*462b0*/  MOV R60, R39 ;  /* 0x00000027003c7202 */ /* 0x000fe20000000f00 */
[----:B------:R-:W-:Y:S02]  /*462c0*/  IMAD.MOV.U32 R61, RZ, RZ, R38 ;  /* 0x000000ffff3d7224 */ /* 0x000fe400078e0026 */
[----:B------:R-:W-:Y:S08]  /*462d0*/  HMMA.1688.F32.TF32 R36, R236, R34, R64 ;  /* 0x00000022ec24723c */ /* 0x000ff00000081040 */
[----:B------:R-:W-:Y:S11]  /*462e0*/  HMMA.1688.F32.TF32 R236, R240, R26, R88 ;  /* 0x0000001af0ec723c */ /* 0x000ff60000081058 */
[----:B------:R-:W-:Y:S11]  /*462f0*/  @!UPT UIADD3 URZ, URZ, URZ, URZ ;  /* 0x0000003f3f3ff290 */ /* 0x000ff6000fffe03f */
[----:B------:R-:W-:Y:S01]  /*46300*/  @!UPT UIADD3 URZ, URZ, URZ, URZ ;  /* 0x0000003f3f3ff290 */ /* 0x000fe2000fffe03f */
[----:B------:R2:W-:Y:S04]  /*46310*/  STL [R1+0x1be8], R236 ;  /* 0x001be8ec01007387 */ /* 0x0005e80000100800 */
[----:B------:R-:W-:Y:S04]  /*46320*/  STL [R1+0x1be4], R237 ;  /* 0x001be4ed01007387 */ /* 0x000fe80000100800 */
[----:B------:R-:W-:Y:S04]  /*46330*/  STL [R1+0x1be0], R238 ;  /* 0x001be0ee01007387 */ /* 0x000fe80000100800 */
[----:B------:R-:W-:Y:S04]  /*46340*/  STL [R1+0x1bdc], R239 ;  /* 0x001bdcef01007387 */ /* 0x000fe80000100800 */
[----:B------:R-:W-:Y:S01]  /*46350*/  STL [R1+0x1bf8], R232 ;  /* 0x001bf8e801007387 */ /* 0x000fe20000100800 */
[----:B--2---:R-:W-:-:S03]  /*46360*/  IMAD.MOV.U32 R236, RZ, RZ, R55 ;  /* 0x000000ffffec7224 */ /* 0x004fc600078e0037 */
[----:B------:R2:W-:Y:S04]  /*46370*/  STL [R1+0x1bf4], R233 ;  /* 0x001bf4e901007387 */ /* 0x0005e80000100800 */
[----:B------:R3:W-:Y:S04]  /*46380*/  STL [R1+0x1bf0], R234 ;  /* 0x001bf0ea01007387 */ /* 0x0007e80000100800 */
[----:B------:R4:W-:Y:S01]  /*46390*/  STL [R1+0x1bec], R235 ;  /* 0x001beceb01007387 */ /* 0x0009e20000100800 */
[----:B--2---:R-:W-:Y:S02]  /*463a0*/  IMAD.MOV.U32 R233, RZ, RZ, R52 ;  /* 0x000000ffffe97224 */ /* 0x004fe400078e0034 */
[----:B---3--:R-:W-:Y:S01]  /*463b0*/  IMAD.MOV.U32 R234, RZ, RZ, R53 ;  /* 0x000000ffffea7224 */ /* 0x008fe200078e0035 */
[----:B----4-:R-:W-:-:S02]  /*463c0*/  MOV R235, R54 ;  /* 0x0000003600eb7202 */ /* 0x010fc40000000f00 */
[C---:B------:R-:W-:Y:S01]  /*463d0*/  HMMA.1688.F32.TF32 R52, R44.reuse, R14, R108 ;  /* 0x0000000e2c34723c */ /* 0x040fe2000008106c */
[----:B------:R2:W-:Y:S04]  /*463e0*/  STL [R1+0x1c04], R228 ;  /* 0x001c04e401007387 */ /* 0x0005e80000100800 */
[----:B------:R3:W-:Y:S04]  /*463f0*/  STL [R1+0x1c00], R229 ;  /* 0x001c00e501007387 */ /* 0x0007e80000100800 */
[----:B------:R4:W-:Y:S11]  /*46400*/  STL [R1+0x1bfc], R230 ;  /* 0x001bfce601007387 */ /* 0x0009f60000100800 */
[----:B------:R-:W-:Y:S04]  /*46410*/  @!UPT UIADD3 URZ, URZ, URZ, URZ ;  /* 0x0000003f3f3ff290 */ /* 0x000fe8000fffe03f */
[----:B--2---:R-:W-:Y:S01]  /*46420*/  IMAD.MOV.U32 R228, RZ, RZ, R52 ;  /* 0x000000ffffe47224 */ /* 0x004fe200078e0034 */
[----:B---3--:R-:W-:Y:S01]  /*46430*/  MOV R229, R53 ;  /* 0x0000003500e57202 */ /* 0x008fe20000000f00 */
[----:B----4-:R-:W-:Y:S02]  /*46440*/  IMAD.MOV.U32 R230, RZ, RZ, R54 ;  /* 0x000000ffffe67224 */ /* 0x010fe400078e0036 */
[----:B------:R-:W-:Y:S02]  /*46450*/  IMAD.MOV.U32 R232, RZ, RZ, R55 ;  /* 0x000000ffffe87224 */ /* 0x000fe400078e0037 */
[C---:B------:R-:W-:Y:S01]  /*46460*/  HMMA.1688.F32.TF32 R52, R44.reuse, R18, R112 ;  /* 0x000000122c34723c */ /* 0x040fe20000081070 */
[----:B------:R2:W-:Y:S07]  /*46470*/  STL [R1+0x1bd8], R231 ;  /* 0x001bd8e701007387 */ /* 0x0005ee0000100800 */
[C---:B------:R-:W-:Y:S11]  /*46480*/  HMMA.1688.F32.TF32 R88, R44.reuse, R6, R100 ;  /* 0x000000062c58723c */ /* 0x040ff60000081064 */
[----:B------:R-:W-:Y:S05]  /*46490*/  @!UPT UIADD3 URZ, URZ, URZ, URZ ;  /* 0x0000003f3f3ff290 */ /* 0x000fea000fffe03f */
[----:B------:R-:W-:Y:S01]  /*464a0*/  MOV R237, R52 ;  /* 0x0000003400ed7202 */ /* 0x000fe20000000f00 */
[----:B------:R-:W-:Y:S01]  /*464b0*/  IMAD.MOV.U32 R238, RZ, RZ, R53 ;  /* 0x000000ffffee7224 */ /* 0x000fe200078e0035 */
[----:B--2---:R-:W-:Y:S01]  /*464c0*/  MOV R231, R55 ;  /* 0x0000003700e77202 */ /* 0x004fe20000000f00 */
[----:B------:R-:W-:Y:S02]  /*464d0*/  IMAD.MOV.U32 R239, RZ, RZ, R54 ;  /* 0x000000ffffef7224 */ /* 0x000fe400078e0036 */
[----:B------:R-:W-:Y:S01]  /*464e0*/  HMMA.1688.F32.TF32 R52, R44, R22, R116 ;  /* 0x000000162c34723c */ /* 0x000fe20000081074 */
[----:B------:R-:W-:Y:S01]  /*464f0*/  IMAD.MOV.U32 R67, RZ, RZ, R36 ;  /* 0x000000ffff437224 */ /* 0x000fe200078e0024 */
[----:B------:R-:W-:Y:S04]  /*46500*/  STL.64 [R1+0x310], R88 ;  /* 0x0003105801007387 */ /* 0x000fe80000100a00 */
[----:B------:R-:W-:Y:S04]  /*46510*/  STL.64 [R1+0x318], R90 ;  /* 0x0003185a01007387 */ /* 0x000fe80000100a00 */
[----:B------:R2:W-:Y:S04]  /*46520*/  STL [R1+0x1c14], R236 ;  /* 0x001c14ec01007387 */ /* 0x0005e80000100800 */
[----:B------:R3:W-:Y:S04]  /*46530*/  STL [R1+0x1c10], R235 ;  /* 0x001c10eb01007387 */ /* 0x0007e80000100800 */
[----:B------:R4:W-:Y:S04]  /*46540*/  STL [R1+0x1c0c], R233 ;  /* 0x001c0ce901007387 */ /* 0x0009e80000100800 */
[----:B------:R1:W-:Y:S02]  /*46550*/  STL [R1+0x1c08], R234 ;  /* 0x001c08ea01007387 */ /* 0x0003e40000100800 */
[----:B--2---:R-:W-:-:S02]  /*46560*/  IMAD.MOV.U32 R236, RZ, RZ, R52 ;  /* 0x000000ffffec7224 */ /* 0x004fc400078e0034 */
[----:B---3--:R-:W-:Y:S01]  /*46570*/  IMAD.MOV.U32 R235, RZ, RZ, R53 ;  /* 0x000000ffffeb7224 */ /* 0x008fe200078e0035 */
[----:B------:R-:W-:Y:S01]  /*46580*/  MOV R65, R38 ;  /* 0x0000002600417202 */ /* 0x000fe20000000f00 */
[----:B------:R-:W-:Y:S01]  /*46590*/  IMAD.MOV.U32 R66, RZ, RZ, R37 ;  /* 0x000000ffff427224 */ /* 0x000fe200078e0025 */
[----:B----4-:R-:W-:Y:S01]  /*465a0*/  MOV R233, R54 ;  /* 0x0000003600e97202 */ /* 0x010fe20000000f00 */
[----:B------:R-:W-:Y:S01]  /*465b0*/  IMAD.MOV.U32 R64, RZ, RZ, R39 ;  /* 0x000000ffff407224 */ /* 0x000fe200078e0027 */
[----:B------:R-:W-:Y:S01]  /*465c0*/  LDS R116, [R3+0x30300] ;  /* 0x0303000003747984 */ /* 0x000fe20000000800 */
[----:B-1----:R-:W-:Y:S02]  /*465d0*/  IMAD.MOV.U32 R234, RZ, RZ, R55 ;  /* 0x000000ffffea7224 */ /* 0x002fe400078e0037 */
[----:B------:R-:W-:Y:S01]  /*465e0*/  HMMA.1688.F32.TF32 R52, R44, R26, R120 ;  /* 0x0000001a2c34723c */ /* 0x000fe20000081078 */
[----:B------:R1:W-:Y:S04]  /*465f0*/  STL [R1+0x1c24], R232 ;  /* 0x001c24e801007387 */ /* 0x0003e80000100800 */
[----:B------:R2:W-:Y:S04]  /*46600*/  STL [R1+0x1c20], R230 ;  /* 0x001c20e601007387 */ /* 0x0005e80000100800 */
[----:B------:R3:W-:Y:S04]  /*46610*/  STL [R1+0x1c1c], R228 ;  /* 0x001c1ce401007387 */ /* 0x0007e80000100800 */
[----:B------:R4:W-:Y:S04]  /*46620*/  STL [R1+0x1c18], R229 ;  /* 0x001c18e501007387 */ /* 0x0009e80000100800 */
[----:B------:R-:W-:Y:S04]  /*46630*/  LDS R118, [R3+0x32300] ;  /* 0x0323000003767984 */ /* 0x000fe80000000800 */
[----:B------:R-:W-:Y:S03]  /*46640*/  LDS R117, [R0+0x30300] ;  /* 0x0303000000757984 */ /* 0x000fe60000000800 */
[----:B-1----:R-:W-:Y:S01]  /*46650*/  IMAD.MOV.U32 R232, RZ, RZ, R52 ;  /* 0x000000ffffe87224 */ /* 0x002fe200078e0034 */
[----:B--2---:R-:W-:Y:S01]  /*46660*/  MOV R230, R53 ;  /* 0x0000003500e67202 */ /* 0x004fe20000000f00 */
[----:B---3--:R-:W-:Y:S01]  /*46670*/  IMAD.MOV.U32 R228, RZ, RZ, R54 ;  /* 0x000000ffffe47224 */ /* 0x008fe200078e0036 */
[----:B------:R-:W-:Y:S01]  /*46680*/  LDS R119, [R0+0x32300] ;  /* 0x0323000000777984 */ /* 0x000fe20000000800 */
[----:B----4-:R-:W-:-:S02]  /*46690*/  IMAD.MOV.U32 R229, RZ, RZ, R55 ;  /* 0x000000ffffe57224 */ /* 0x010fc400078e0037 */
[C---:B------:R-:W-:Y:S08]  /*466a0*/  HMMA.1688.F32.TF32 R52, R44.reuse, R30, R124 ;  /* 0x0000001e2c34723c */ /* 0x040ff0000008107c */
[----:B------:R-:W-:Y:S11]  /*466b0*/  HMMA.1688.F32.TF32 R44, R44, R34, R128 ;  /* 0x000000222c2c723c */ /* 0x000ff60000081080 */
[----:B------:R-:W-:Y:S11]  /*466c0*/  @!UPT UIADD3 URZ, URZ, URZ, URZ ;  /* 0x0000003f3f3ff290 */ /* 0x000ff6000fffe03f */
[----:B------:R-:W-:Y:S02]  /*466d0*/  @!UPT UIADD3 URZ, URZ, URZ, URZ ;  /* 0x0000003f3f3ff290 */ /* 0x000fe4000fffe03f */
[----:B------:R-:W-:Y:S01]  /*466e0*/  IMAD.MOV.U32 R111, RZ, RZ, R44 ;  /* 0x000000ffff6f7224 */ /* 0x000fe200078e002c */
[----:B------:R-:W-:Y:S01]  /*466f0*/  MOV R109, R46 ;  /* 0x0000002e006d7202 */ /* 0x000fe20000000f00 */
[----:B------:R-:W-:Y:S02]  /*46700*/  IMAD.MOV.U32 R110, RZ, RZ, R45 ;  /* 0x000000ffff6e7224 */ /* 0x000fe400078e002d */
[----:B------:R-:W-:Y:S02]  /*46710*/  IMAD.MOV.U32 R108, RZ, RZ, R47 ;  /* 0x000000ffff6c7224 */ /* 0x000fe400078e002f */
[C---:B------:R-:W-:Y:S01]  /*46720*/  HMMA.1688.F32.TF32 R44, R48.reuse, R6, R132 ;  /* 0x00000006302c723c */ /* 0x040fe20000081084 */
[----:B------:R1:W-:Y:S04]  /*46730*/  STL [R1+0x1c34], R231 ;  /* 0x001c34e701007387 */ /* 0x0003e80000100800 */
[----:B------:R2:W-:Y:S11]  /*46740*/  STL [R1+0x1c30], R239 ;  /* 0x001c30ef01007387 */ /* 0x0005f60000100800 */
[----:B------:R-:W-:Y:S08]  /*46750*/  @!UPT UIADD3 URZ, URZ, URZ, URZ ;  /* 0x0000003f3f3ff290 */ /* 0x000ff0000fffe03f */
[----:B------:R-:W-:Y:S01]  /*46760*/  IMAD.MOV.U32 R115, RZ, RZ, R44 ;  /* 0x000000ffff737224 */ /* 0x000fe200078e002c */
[----:B------:R-:W-:Y:S01]  /*46770*/  MOV R114, R45 ;  /* 0x0000002d00727202 */ /* 0x000fe20000000f00 */
[----:B------:R-:W-:Y:S02]  /*46780*/  IMAD.MOV.U32 R113, RZ, RZ, R46 ;  /* 0x000000ffff717224 */ /* 0x000fe400078e002e */
[----:B------:R-:W-:Y:S02]  /*46790*/  IMAD.MOV.U32 R112, RZ, RZ, R47 ;  /* 0x000000ffff707224 */ /* 0x000fe400078e002f */
[----:B------:R-:W-:Y:S01]  /*467a0*/  HMMA.1688.F32.TF32 R44, R48, R10, R136 ;  /* 0x0000000a302c723c */ /* 0x000fe20000081088 */
[----:B------:R-:W-:Y:S04]  /*467b0*/  STL [R1+0x1c2c], R238 ;  /* 0x001c2cee01007387 */ /* 0x000fe80000100800 */
[----:B------:R-:W-:Y:S04]  /*467c0*/  STL [R1+0x1c28], R237 ;  /* 0x001c28ed01007387 */ /* 0x000fe80000100800 */
[----:B------:R3:W-:Y:S04]  /*467d0*/  STL [R1+0x1c44], R234 ;  /* 0x001c44ea01007387 */ /* 0x0007e80000100800 */
[----:B------:R4:W-:Y:S04]  /*467e0*/  STL [R1+0x1c40], R233 ;  /* 0x001c40e901007387 */ /* 0x0009e80000100800 */
[----:B------:R4:W-:Y:S01]  /*467f0*/  STL [R1+0x1c3c], R235 ;  /* 0x001c3ceb01007387 */ /* 0x0009e20000100800 */
[----:B-1----:R-:W-:-:S03]  /*46800*/  MOV R231, R52 ;  /* 0x0000003400e77202 */ /* 0x002fc60000000f00 */
[----:B------:R1:W-:Y:S01]  /*46810*/  STL [R1+0x1c38], R236 ;  /* 0x001c38ec01007387 */ /* 0x0003e20000100800 */
[----:B--2---:R-:W-:Y:S02]  /*46820*/  IMAD.MOV.U32 R239, RZ, RZ, R53 ;  /* 0x000000ffffef7224 */ /* 0x004fe400078e0035 */
[----:B---3--:R-:W-:Y:S01]  /*46830*/  MOV R234, R44 ;  /* 0x0000002c00ea7202 */ /* 0x008fe20000000f00 */
[----:B----4-:R-:W-:Y:S02]  /*46840*/  IMAD.MOV.U32 R233, RZ, RZ, R45 ;  /* 0x000000ffffe97224 */ /* 0x010fe400078e002d */
[----:B------:R-:W-:Y:S01]  /*46850*/  IMAD.MOV.U32 R235, RZ, RZ, R46 ;  /* 0x000000ffffeb7224 */ /* 0x000fe200078e002e */
[----:B------:R-:W-:Y:S01]  /*46860*/  MOV R237, R55 ;  /* 0x0000003700ed7202 */ /* 0x000fe20000000f00 */
[----:B------:R-:W-:Y:S01]  /*46870*/  IMAD.MOV.U32 R238, RZ, RZ, R54 ;  /* 0x000000ffffee7224 */ /* 0x000fe200078e0036 */
[----:B-1----:R-:W-:Y:S02]  /*46880*/  MOV R236, R47 ;  /* 0x0000002f00ec7202 */ /* 0x002fe40000000f00 */
[C---:B------:R-:W-:Y:S08]  /*46890*/  HMMA.1688.F32.TF32 R44, R48.reuse, R14, R140 ;  /* 0x0000000e302c723c */ /* 0x040ff0000008108c */
[C---:B------:R-:W-:Y:S08]  /*468a0*/  HMMA.1688.F32.TF32 R52, R48.reuse, R18, R144 ;  /* 0x000000123034723c */ /* 0x040ff00000081090 */
[C---:B------:R-:W-:Y:S07]  /*468b0*/  HMMA.1688.F32.TF32 R88, R48.reuse, R22, R148 ;  /* 0x000000163058723c */ /* 0x040fee0000081094 */
[----:B------:R-:W-:Y:S04]  /*468c0*/  STL.64 [R1+0x1f0], R44 ;  /* 0x0001f02c01007387 */ /* 0x000fe80000100a00 */
[----:B------:R1:W-:Y:S04]  /*468d0*/  STL.64 [R1+0x1f8], R46 ;  /* 0x0001f82e01007387 */ /* 0x0003e80000100a00 */
[----:B------:R-:W-:Y:S04]  /*468e0*/  STL.64 [R1+0x1e0], R52 ;  /* 0x0001e03401007387 */ /* 0x000fe80000100a00 */
[----:B------:R2:W-:Y:S01]  /*468f0*/  STL.64 [R1+0x1e8], R54 ;  /* 0x0001e83601007387 */ /* 0x0005e20000100a00 */
[C---:B-1----:R-:W-:Y:S08]  /*46900*/  HMMA.1688.F32.TF32 R44, R48.reuse, R26, R152 ;  /* 0x0000001a302c723c */ /* 0x042ff00000081098 */
[C---:B--2---:R-:W-:Y:S01]  /*46910*/  HMMA.1688.F32.TF32 R52, R48.reuse, R30, R156 ;  /* 0x0000001e3034723c */ /* 0x044fe2000008109c */
[----:B------:R-:W-:Y:S04]  /*46920*/  STL.64 [R1+0x1d0], R88 ;  /* 0x0001d05801007387 */ /* 0x000fe80000100a00 */
[----:B------:R-:W-:Y:S03]  /*46930*/  STL.64 [R1+0x1d8], R90 ;  /* 0x0001d85a01007387 */ /* 0x000fe60000100a00 */
[----:B------:R-:W-:Y:S07]  /*46940*/  HMMA.1688.F32.TF32 R48, R48, R34, R160 ;  /* 0x000000223030723c */ /* 0x000fee00000810a0 */
[----:B------:R-:W-:Y:S04]  /*46950*/  STL.64 [R1+0x1c0], R44 ;  /* 0x0001c02c01007387 */ /* 0x000fe80000100a00 */
[----:B------:R1:W-:Y:S04]  /*46960*/  STL.64 [R1+0x1c8], R46 ;  /* 0x0001c82e01007387 */ /* 0x0003e80000100a00 */
[----:B------:R-:W-:Y:S04]  /*46970*/  STL.64 [R1+0x1b0], R52 ;  /* 0x0001b03401007387 */ /* 0x000fe80000100a00 */
[----:B------:R2:W-:Y:S01]  /*46980*/  STL.64 [R1+0x1b8], R54 ;  /* 0x0001b83601007387 */ /* 0x0005e20000100a00 */
[C---:B-1----:R-:W-:Y:S08]  /*46990*/  HMMA.1688.F32.TF32 R44, R40.reuse, R6, R164 ;  /* 0x00000006282c723c */ /* 0x042ff000000810a4 */
[----:B--2---:R-:W-:Y:S01]  /*469a0*/  HMMA.1688.F32.TF32 R52, R40, R10, R168 ;  /* 0x0000000a2834723c */ /* 0x004fe200000810a8 */
[----:B------:R-:W-:Y:S04]  /*469b0*/  STL.64 [R1+0x180], R48 ;  /* 0x0001803001007387 */ /* 0x000fe80000100a00 */
[----:B------:R1:W-:Y:S10]  /*469c0*/  STL.64 [R1+0x188], R50 ;  /* 0x0001883201007387 */ /* 0x0003f40000100a00 */
[----:B------:R-:W-:Y:S04]  /*469d0*/  STL.64 [R1+0x170], R44 ;  /* 0x0001702c01007387 */ /* 0x000fe80000100a00 */
[----:B------:R2:W-:Y:S04]  /*469e0*/  STL.64 [R1+0x178], R46 ;  /* 0x0001782e01007387 */ /* 0x0005e80000100a00 */
[----:B------:R-:W-:Y:S04]  /*469f0*/  STL.64 [R1+0x160], R52 ;  /* 0x0001603401007387 */ /* 0x000fe80000100a00 */
[----:B------:R3:W-:Y:S04]  /*46a00*/  STL.64 [R1+0x168], R54 ;  /* 0x0001683601007387 */ /* 0x0007e80000100a00 */
[----:B------:R-:W4:Y:S01]  /*46a10*/  LDL.LU R91, [R1+0x390] ;  /* 0x00039000015b7983 */ /* 0x000f220000300800 */
        /* <DEDUP_REMOVED lines=22> */
[----:B-1----:R-:W-:Y:S11]  /*46b80*/  HMMA.1688.F32.TF32 R48, R40, R14, R172 ;  /* 0x0000000e2830723c */ /* 0x002ff600000810ac */
[----:B------:R-:W-:Y:S05]  /*46b90*/  @!UPT UIADD3 URZ, URZ, URZ, URZ ;  /* 0x0000003f3f3ff290 */ /* 0x000fea000fffe03f */
[----:B------:R-:W-:Y:S01]  /*46ba0*/  IMAD.MOV.U32 R83, RZ, RZ, R36 ;  /* 0x000000ffff537224 */ /* 0x000fe200078e0024 */
[----:B------:R-:W-:Y:S01]  /*46bb0*/  MOV R82, R37 ;  /* 0x0000002500527202 */ /* 0x000fe20000000f00 */
[----:B------:R-:W-:Y:S02]  /*46bc0*/  IMAD.MOV.U32 R81, RZ, RZ, R38 ;  /* 0x000000ffff517224 */ /* 0x000fe400078e0026 */
[----:B------:R-:W-:Y:S02]  /*46bd0*/  IMAD.MOV.U32 R80, RZ, RZ, R39 ;  /* 0x000000ffff507224 */ /* 0x000fe400078e0027 */
[----:B------:R-:W-:Y:S08]  /*46be0*/  HMMA.1688.F32.TF32 R36, R240, R22, R84 ;  /* 0x00000016f024723c */ /* 0x000ff00000081054 */
[C---:B--2---:R-:W-:Y:S01]  /*46bf0*/  HMMA.1688.F32.TF32 R44, R40.reuse, R18, R176 ;  /* 0x00000012282c723c */ /* 0x044fe200000810b0 */
[----:B------:R-:W-:Y:S11]  /*46c00*/  STL.64 [R1+0x150], R48 ;  /* 0x0001503001007387 */ /* 0x000ff60000100a00 */
[----:B------:R-:W-:Y:S04]  /*46c10*/  @!UPT UIADD3 URZ, URZ, URZ, URZ ;  /* 0x0000003f3f3ff290 */ /* 0x000fe8000fffe03f */
[----:B------:R-:W-:Y:S01]  /*46c20*/  MOV R87, R36 ;  /* 0x0000002400577202 */ /* 0x000fe20000000f00 */
[----:B------:R-:W-:Y:S01]  /*46c30*/  IMAD.MOV.U32 R86, RZ, RZ, R37 ;  /* 0x000000ffff567224 */ /* 0x000fe200078e0025 */
[----:B------:R-:W-:Y:S01]  /*46c40*/  MOV R84, R39 ;  /* 0x0000002700547202 */ /* 0x000fe20000000f00 */
[----:B------:R-:W-:Y:S01]  /*46c50*/  IMAD.MOV.U32 R85, RZ, RZ, R38 ;  /* 0x000000ffff557224 */ /* 0x000fe200078e0026 */
[----:B------:R-:W-:Y:S04]  /*46c60*/  LDS R36, [R3+0x2c700] ;  /* 0x02c7000003247984 */ /* 0x000fe80000000800 */
[----:B------:R-:W-:Y:S04]  /*46c70*/  LDS R38, [R3+0x2e700] ;  /* 0x02e7000003267984 */ /* 0x000fe80000000800 */
[----:B------:R-:W-:Y:S04]  /*46c80*/  LDS R37, [R0+0x2c700] ;  /* 0x02c7000000257984 */ /* 0x000fe80000000800 */
[----:B------:R-:W1:Y:S01]  /*46c90*/  LDS R39, [R0+0x2e700] ;  /* 0x02e7000000277984 */ /* 0x000e620000000800 */
[C---:B---3--:R-:W-:Y:S03]  /*46ca0*/  HMMA.1688.F32.TF32 R52, R40.reuse, R22, R180 ;  /* 0x000000162834723c */ /* 0x048fe600000810b4 */
[----:B------:R2:W-:Y:S04]  /*46cb0*/  STL.64 [R1+0x158], R50 ;  /* 0x0001583201007387 */ /* 0x0005e80000100a00 */
[----:B------:R-:W-:Y:S04]  /*46cc0*/  STL.64 [R1+0x140], R44 ;  /* 0x0001402c01007387 */ /* 0x000fe80000100a00 */
[----:B------:R3:W-:Y:S01]  /*46cd0*/  STL.64 [R1+0x148], R46 ;  /* 0x0001482e01007387 */ /* 0x0007e20000100a00 */
[C---:B--2---:R-:W-:Y:S08]  /*46ce0*/  HMMA.1688.F32.TF32 R48, R40.reuse, R26, R184 ;  /* 0x0000001a2830723c */ /* 0x044ff000000810b8 */
        /* <DEDUP_REMOVED lines=12> */
[----:B------:R-:W-:Y:S01]  /*46db0*/  MOV R90, R69 ;  /* 0x00000045005a7202 */ /* 0x000fe20000000f00 */
[----:B------:R-:W-:-:S02]  /*46dc0*/  IMAD.MOV.U32 R89, RZ, RZ, R70 ;  /* 0x000000ffff597224 */ /* 0x000fc400078e0046 */
[----:B------:R-:W-:Y:S02]  /*46dd0*/  IMAD.MOV.U32 R88, RZ, RZ, R71 ;  /* 0x000000ffff587224 */ /* 0x000fe400078e0047 */
[----:B------:R-:W-:Y:S01]  /*46de0*/  IMAD.MOV.U32 R163, RZ, RZ, R64 ;  /* 0x000000ffffa37224 */ /* 0x000fe200078e0040 */
[----:B------:R-:W-:Y:S01]  /*46df0*/  MOV R161, R66 ;  /* 0x0000004200a17202 */ /* 0x000fe20000000f00 */
[C---:B------:R-:W-:Y:S01]  /*46e00*/  HMMA.1688.F32.TF32 R248, R36.reuse, R22, R212 ;  /* 0x0000001624f8723c */ /* 0x040fe200000810d4 */
[----:B------:R-:W-:Y:S02]  /*46e10*/  IMAD.MOV.U32 R162, RZ, RZ, R65 ;  /* 0x000000ffffa27224 */ /* 0x000fe400078e0041 */
[----:B------:R-:W-:Y:S01]  /*46e20*/  IMAD.MOV.U32 R160, RZ, RZ, R67 ;  /* 0x000000ffffa07224 */ /* 0x000fe200078e0043 */
[----:B----4-:R-:W2:Y:S04]  /*46e30*/  LDSM.16.M88.4 R148, [R91+0x102180] ;  /* 0x102180005b94783b */ /* 0x010ea80000000200 */
[----:B-1----:R-:W-:Y:S01]  /*46e40*/  HMMA.1688.F32.TF32 R40, R36, R14, R204 ;  /* 0x0000000e2428723c */ /* 0x002fe200000810cc */
[----:B------:R-:W1:Y:S04]  /*46e50*/  LDSM.16.M88.4 R144, [R91+0x103180] ;  /* 0x103180005b90783b */ /* 0x000e680000000200 */
[----:B------:R-:W-:Y:S04]  /*46e60*/  STL.64 [R1+0x50], R48 ;  /* 0x0000503001007387 */ /* 0x000fe80000100a00 */
[----:B------:R-:W-:Y:S04]  /*46e70*/  STL.64 [R1+0x58], R50 ;  /* 0x0000583201007387 */ /* 0x000fe80000100a00 */
[----:B------:R-:W3:Y:S04]  /*46e80*/  LDSM.16.M88.4 R132, [R91+0x106180] ;  /* 0x106180005b84783b */ /* 0x000ee80000000200 */
[----:B------:R-:W-:Y:S04]  /*46e90*/  STL.64 [R1+0x20], R44 ;  /* 0x0000202c01007387 */ /* 0x000fe80000100a00 */
[----:B------:R-:W-:Y:S03]  /*46ea0*/  STL.64 [R1+0x28], R46 ;  /* 0x0000282e01007387 */ /* 0x000fe60000100a00 */
[----:B------:R-:W-:-:S02]  /*46eb0*/  IMAD.MOV.U32 R252, RZ, RZ, R42 ;  /* 0x000000fffffc7224 */ /* 0x000fc400078e002a */
[----:B------:R-:W-:Y:S01]  /*46ec0*/  IMAD.MOV.U32 R2, RZ, RZ, R43 ;  /* 0x000000ffff027224 */ /* 0x000fe200078e002b */
[----:B------:R4:W-:Y:S01]  /*46ed0*/  STL.64 [R1+0x10], R40 ;  /* 0x0000102801007387 */ /* 0x0009e20000100a00 */
[C---:B------:R-:W-:Y:S03]  /*46ee0*/  HMMA.1688.F32.TF32 R244, R36.reuse, R26, R216 ;  /* 0x0000001a24f4723c */ /* 0x040fe600000810d8 */
[----:B------:R-:W-:Y:S04]  /*46ef0*/  LDSM.16.M88.4 R156, [R91+0x100180] ;  /* 0x100180005b9c783b */ /* 0x000fe80000000200 */
[----:B------:R-:W-:Y:S01]  /*46f00*/  LDSM.16.M88.4 R152, [R91+0x101180] ;  /* 0x101180005b98783b */ /* 0x000fe20000000200 */
[C---:B----4-:R-:W-:Y:S03]  /*46f10*/  HMMA.1688.F32.TF32 R40, R36.reuse, R18, R208 ;  /* 0x000000122428723c */ /* 0x050fe600000810d0 */
[----:B------:R-:W-:Y:S04]  /*46f20*/  LDSM.16.M88.4 R140, [R91+0x104180] ;  /* 0x104180005b8c783b */ /* 0x000fe80000000200 */
[----:B------:R-:W-:Y:S01]  /*46f30*/  LDSM.16.M88.4 R136, [R91+0x105180] ;  /* 0x105180005b88783b */ /* 0x000fe20000000200 */
[C---:B------:R-:W-:Y:S03]  /*46f40*/  HMMA.1688.F32.TF32 R220, R36.reuse, R30, R220 ;  /* 0x0000001e24dc723c */ /* 0x040fe600000810dc */
[----:B------:R4:W-:Y:S05]  /*46f50*/  LDSM.16.M88.4 R128, [R91+0x107180] ;  /* 0x107180005b80783b */ /* 0x0009ea0000000200 */
[----:B------:R-:W-:Y:S01]  /*46f60*/  HMMA.1688.F32.TF32 R224, R36, R34, R224 ;  /* 0x0000002224e0723c */ /* 0x000fe200000810e0 */
[----:B------:R-:W-:Y:S01]  /*46f70*/  STL.64 [R1+0x1b90], R250 ;  /* 0x001b90fa01007387 */ /* 0x000fe20000100a00 */
[----:B------:R-:W-:Y:S01]  /*46f80*/  MOV R69, R33 ;  /* 0x0000002100457202 */ /* 0x000fe20000000f00 */
[----:B------:R-:W-:Y:S01]  /*46f90*/  IMAD.MOV.U32 R70, RZ, RZ, R16 ;  /* 0x000000ffff467224 */ /* 0x000fe200078e0010 */
[----:B------:R-:W-:Y:S01]  /*46fa0*/  MOV R64, R24 ;  /* 0x0000001800407202 */ /* 0x000fe20000000f00 */
[----:B------:R-:W-:-:S02]  /*46fb0*/  IMAD.MOV.U32 R71, RZ, RZ, R17 ;  /* 0x000000ffff477224 */ /* 0x000fc400078e0011 */
[----:B------:R-:W-:Y:S01]  /*46fc0*/  IMAD.MOV.U32 R100, RZ, RZ, R83 ;  /* 0x000000ffff647224 */ /* 0x000fe200078e0053 */
[----:B------:R1:W-:Y:S04]  /*46fd0*/  STL.64 [R1], R40 ;  /* 0x0000002801007387 */ /* 0x0003e80000100a00 */
        /* <DEDUP_REMOVED lines=8> */
[----:B--2---:R-:W-:Y:S01]  /*47060*/  STL [R1+0x1b84], R150 ;  /* 0x001b849601007387 */ /* 0x004fe20000100800 */
[----:B----4-:R-:W-:-:S03]  /*47070*/  IMAD.MOV.U32 R91, RZ, RZ, R68 ;  /* 0x000000ffff5b7224 */ /* 0x010fc600078e0044 */
[----:B------:R-:W-:Y:S01]  /*47080*/  STL [R1+0x1b80], R151 ;  /* 0x001b809701007387 */ /* 0x000fe20000100800 */
[----:B------:R-:W-:-:S03]  /*47090*/  IMAD.MOV.U32 R68, RZ, RZ, R32 ;  /* 0x000000ffff447224 */ /* 0x000fc600078e0020 */
[----:B-1----:R-:W-:Y:S04]  /*470a0*/  STL [R1+0x1b7c], R146 ;  /* 0x001b7c9201007387 */ /* 0x002fe80000100800 */
[----:B------:R-:W-:Y:S04]  /*470b0*/  STL [R1+0x1b78], R147 ;  /* 0x001b789301007387 */ /* 0x000fe80000100800 */
[----:B---3--:R-:W-:Y:S04]  /*470c0*/  STL [R1+0x1b74], R134 ;  /* 0x001b748601007387 */ /* 0x008fe80000100800 */
[----:B------:R-:W-:Y:S04]  /*470d0*/  STL [R1+0x1b70], R135 ;  /* 0x001b708701007387 */ /* 0x000fe80000100800 */
[----:B------:R-:W2:Y:S01]  /*470e0*/  LDL.LU R32, [R1+0x1cac] ;  /* 0x001cac0001207983 */ /* 0x000ea20000300800 */
[----:B------:R-:W-:-:S03]  /*470f0*/  IMAD.MOV.U32 R65, RZ, RZ, R25 ;  /* 0x000000ffff417224 */ /* 0x000fc600078e0019 */
[----:B------:R-:W3:Y:S01]  /*47100*/  LDL.LU R33, [R1+0x1ca8] ;  /* 0x001ca80001217983 */ /* 0x000ee20000300800 */
[----:B------:R-:W-:-:S03]  /*47110*/  IMAD.MOV.U32 R66, RZ, RZ, R4 ;  /* 0x000000ffff427224 */ /* 0x000fc600078e0004 */
[----:B------:R-:W4:Y:S01]  /*47120*/  LDL.LU R16, [R1+0x1ca4] ;  /* 0x001ca40001107983 */ /* 0x000f220000300800 */
[----:B------:R-:W-:-:S03]  /*47130*/  MOV R67, R5 ;  /* 0x0000000500437202 */ /* 0x000fc60000000f00 */
[----:B------:R-:W4:Y:S04]  /*47140*/  LDL.LU R17, [R1+0x1ca0] ;  /* 0x001ca00001117983 */ /* 0x000f280000300800 */
[----:B------:R-:W4:Y:S04]  /*47150*/  LDL.LU R24, [R1+0x1c9c] ;  /* 0x001c9c0001187983 */ /* 0x000f280000300800 */
[----:B------:R-:W4:Y:S04]  /*47160*/  LDL.LU R25, [R1+0x1c98] ;  /* 0x001c980001197983 */ /* 0x000f280000300800 */
[----:B------:R-:W4:Y:S04]  /*47170*/  LDL.LU R4, [R1+0x1c94] ;  /* 0x001c940001047983 */ /* 0x000f280000300800 */
[----:B------:R-:W4:Y:S01]  /*47180*/  LDL.LU R5, [R1+0x1c90] ;  /* 0x001c900001057983 */ /* 0x000f220000300800 */
        /* <DEDUP_REMOVED lines=9> */
[----:B------:R-:W-:Y:S04]  /*47220*/  LDS R22, [R3+0x32000] ;  /* 0x0320000003167984 */ /* 0x000fe80000000800 */
[----:B------:R-:W1:Y:S04]  /*47230*/  LDS R23, [R0+0x32000] ;  /* 0x0320000000177984 */ /* 0x000e680000000800 */
[----:B------:R-:W-:Y:S04]  /*47240*/  LDS R52, [R3+0x30100] ;  /* 0x0301000003347984 */ /* 0x000fe80000000800 */
[----:B------:R-:W-:Y:S04]  /*47250*/  LDS R54, [R3+0x32100] ;  /* 0x0321000003367984 */ /* 0x000fe80000000800 */
[----:B------:R-:W-:Y:S04]  /*47260*/  LDS R53, [R0+0x30100] ;  /* 0x0301000000357984 */ /* 0x000fe80000000800 */
[----:B------:R-:W1:Y:S01]  /*47270*/  LDS R55, [R0+0x32100] ;  /* 0x0321000000377984 */ /* 0x000e620000000800 */
[----:B--2---:R-:W-:-:S02]  /*47280*/  IMAD.MOV.U32 R61, RZ, RZ, R32 ;  /* 0x000000ffff3d7224 */ /* 0x004fc400078e0020 */
[----:B---3--:R-:W-:Y:S02]  /*47290*/  IMAD.MOV.U32 R60, RZ, RZ, R33 ;  /* 0x000000ffff3c7224 */ /* 0x008fe400078e0021 */
[----:B------:R-:W2:Y:S04]  /*472a0*/  LDL.LU R33, [R1+0x1c8c] ;  /* 0x001c8c0001217983 */ /* 0x000ea80000300800 */
[----:B------:R-:W3:Y:S04]  /*472b0*/  LDL.LU R32, [R1+0x1c88] ;  /* 0x001c880001207983 */ /* 0x000ee80000300800 */
[----:B------:R-:W3:Y:S04]  /*472c0*/  LDL.LU R28, [R1+0x1c84] ;  /* 0x001c8400011c7983 */ /* 0x000ee80000300800 */
[----:B------:R-:W3:Y:S04]  /*472d0*/  LDL.LU R29, [R1+0x1c80] ;  /* 0x001c8000011d7983 */ /* 0x000ee80000300800 */
[----:B------:R-:W3:Y:S01]  /*472e0*/  LDL.LU R164, [R1+0x1a0] ;  /* 0x0001a00001a47983 */ /* 0x000ee20000300800 */
[----:B----4-:R-:W-:-:S03]  /*472f0*/  MOV R167, R4 ;  /* 0x0000000400a77202 */ /* 0x010fc60000000f00 */
[----:B------:R-:W4:Y:S01]  /*47300*/  LDL.LU R165, [R1+0x1a4] ;  /* 0x0001a40001a57983 */ /* 0x000f220000300800 */
[----:B------:R-:W-:-:S03]  /*47310*/  IMAD.MOV.U32 R166, RZ, RZ, R5 ;  /* 0x000000ffffa67224 */ /* 0x000fc600078e0005 */
[----:B------:R-:W4:Y:S04]  /*47320*/  LDL.LU R5, [R1+0x1c7c] ;  /* 0x001c7c0001057983 */ /* 0x000f280000300800 */
[----:B------:R-:W4:Y:S01]  /*47330*/  LDL.LU R4, [R1+0x1c78] ;  /* 0x001c780001047983 */ /* 0x000f220000300800 */
[----:B--2---:R-:W-:Y:S01]  /*47340*/  IMAD.MOV.U32 R51, RZ, RZ, R33 ;  /* 0x000000ffff337224 */ /* 0x004fe200078e0021 */
[----:B---3--:R-:W-:Y:S01]  /*47350*/  MOV R50, R32 ;  /* 0x0000002000327202 */ /* 0x008fe20000000f00 */
[----:B------:R-:W-:Y:S02]  /*47360*/  IMAD.MOV.U32 R48, RZ, RZ, R28 ;  /* 0x000000ffff307224 */ /* 0x000fe400078e001c */
[----:B------:R-:W2:Y:S01]  /*47370*/  LDL.LU R28, [R1+0x1c74] ;  /* 0x001c7400011c7983 */ /* 0x000ea20000300800 */
[----:B------:R-:W-:-:S03]  /*47380*/  IMAD.MOV.U32 R49, RZ, RZ, R29 ;  /* 0x000000ffff317224 */ /* 0x000fc600078e001d */
[----:B------:R-:W3:Y:S04]  /*47390*/  LDL.LU R29, [R1+0x1c70] ;  /* 0x001c7000011d7983 */ /* 0x000ee80000300800 */
[----:B------:R-:W2:Y:S04]  /*473a0*/  LDL.LU R32, [R1+0x1c6c] ;  /* 0x001c6c0001207983 */ /* 0x000ea80000300800 */
[----:B------:R-:W2:Y:S01]  /*473b0*/  LDL.LU R33, [R1+0x1c68] ;  /* 0x001c680001217983 */ /* 0x000ea20000300800 */
[----:B----4-:R-:W-:-:S03]  /*473c0*/  IMAD.MOV.U32 R44, RZ, RZ, R5 ;  /* 0x000000ffff2c7224 */ /* 0x010fc600078e0005 */
[----:B------:R-:W4:Y:S01]  /*473d0*/  LDL.LU R5, [R1+0x1c64] ;  /* 0x001c640001057983 */ /* 0x000f220000300800 */
[----:B------:R-:W-:-:S03]  /*473e0*/  MOV R45, R4 ;  /* 0x00000004002d7202 */ /* 0x000fc60000000f00 */
[----:B------:R-:W2:Y:S04]  /*473f0*/  LDL.LU R4, [R1+0x1c60] ;  /* 0x001c600001047983 */ /* 0x000ea80000300800 */
[----:B------:R-:W3:Y:S04]  /*47400*/  LDL.LU R46, [R1+0x248] ;  /* 0x00024800012e7983 */ /* 0x000ee80000300800 */
[----:B------:R-:W3:Y:S04]  /*47410*/  LDL.LU R47, [R1+0x24c] ;  /* 0x00024c00012f7983 */ /* 0x000ee80000300800 */
[----:B------:R-:W3:Y:S04]  /*47420*/  LDL.LU R172, [R1+0x260] ;  /* 0x0002600001ac7983 */ /* 0x000ee80000300800 */
[----:B------:R-:W3:Y:S01]  /*47430*/  LDL.LU R173, [R1+0x264] ;  /* 0x0002640001ad7983 */ /* 0x000ee20000300800 */
[----:B----4-:R-:W-:-:S03]  /*47440*/  IMAD.MOV.U32 R174, RZ, RZ, R5 ;  /* 0x000000ffffae7224 */ /* 0x010fc600078e0005 */
[----:B------:R-:W4:Y:S01]  /*47450*/  LDL.LU R5, [R1+0x1c5c] ;  /* 0x001c5c0001057983 */ /* 0x000f220000300800 */
[----:B--2---:R-:W-:-:S03]  /*47460*/  IMAD.MOV.U32 R175, RZ, RZ, R4 ;  /* 0x000000ffffaf7224 */ /* 0x004fc600078e0004 */
[----:B------:R-:W2:Y:S04]  /*47470*/  LDL.LU R4, [R1+0x1c58] ;  /* 0x001c580001047983 */ /* 0x000ea80000300800 */
[----:B------:R-:W3:Y:S04]  /*47480*/  LDL.LU R176, [R1+0x270] ;  /* 0x0002700001b07983 */ /* 0x000ee80000300800 */
[----:B------:R-:W3:Y:S04]  /*47490*/  LDL.LU R177, [R1+0x274] ;  /* 0x0002740001b17983 */ /* 0x000ee80000300800 */
[----:B------:R-:W3:Y:S04]  /*474a0*/  LDL.LU R178, [R1+0x278] ;  /* 0x0002780001b27983 */ /* 0x000ee80000300800 */
[----:B------:R-:W3:Y:S04]  /*474b0*/  LDL.LU R179, [R1+0x27c] ;  /* 0x00027c0001b37983 */ /* 0x000ee80000300800 */
[----:B------:R-:W3:Y:S04]  /*474c0*/  LDL.LU R180, [R1+0x280] ;  /* 0x0002800001b47983 */ /* 0x000ee80000300800 */
[----:B------:R-:W3:Y:S01]  /*474d0*/  LDL.LU R181, [R1+0x284] ;  /* 0x0002840001b57983 */ /* 0x000ee20000300800 */
[----:B----4-:R-:W-:Y:S01]  /*474e0*/  IMAD.MOV.U32 R183, RZ, RZ, R5 ;  /* 0x000000ffffb77224 */ /* 0x010fe200078e0005 */
[----:B--2---:R-:W-:-:S02]  /*474f0*/  MOV R182, R4 ;  /* 0x0000000400b67202 */ /* 0x004fc40000000f00 */
[----:B------:R-:W2:Y:S04]  /*47500*/  LDL.LU R4, [R1+0x1c54] ;  /* 0x001c540001047983 */ /* 0x000ea80000300800 */
[----:B------:R-:W4:Y:S04]  /*47510*/  LDL.LU R5, [R1+0x1c50] ;  /* 0x001c500001057983 */ /* 0x000f280000300800 */
[----:B------:R-:W3:Y:S04]  /*47520*/  LDL.LU R188, [R1+0x2a0] ;  /* 0x0002a00001bc7983 */ /* 0x000ee80000300800 */
[----:B------:R-:W3:Y:S04]  /*47530*/  LDL.LU R189, [R1+0x2a4] ;  /* 0x0002a40001bd7983 */ /* 0x000ee80000300800 */
[----:B------:R-:W3:Y:S04]  /*47540*/  LDL.LU R190, [R1+0x2a8] ;  /* 0x0002a80001be7983 */ /* 0x000ee80000300800 */
[----:B------:R-:W3:Y:S04]  /*47550*/  LDL.LU R191, [R1+0x2ac] ;  /* 0x0002ac0001bf7983 */ /* 0x000ee80000300800 */
[----:B------:R-:W3:Y:S01]  /*47560*/  LDL.LU R192, [R1+0x320] ;  /* 0x0003200001c07983 */ /* 0x000ee20000300800 */
[----:B--2---:R-:W-:Y:S01]  /*47570*/  MOV R194, R4 ;  /* 0x0000000400c27202 */ /* 0x004fe20000000f00 */
[----:B----4-:R-:W-:-:S02]  /*47580*/  IMAD.MOV.U32 R193, RZ, RZ, R5 ;  /* 0x000000ffffc17224 */ /* 0x010fc400078e0005 */
[----:B------:R-:W2:Y:S04]  /*47590*/  LDL.LU R5, [R1+0x1c4c] ;  /* 0x001c4c0001057983 */ /* 0x000ea80000300800 */
[----:B------:R-:W2:Y:S04]  /*475a0*/  LDL.LU R4, [R1+0x1c48] ;  /* 0x001c480001047983 */ /* 0x000ea80000300800 */
        /* <DEDUP_REMOVED lines=11> */
[----:B------:R-:W1:Y:S04]  /*47660*/  LDL.LU R240, [R1+0x380] ;  /* 0x0003800001f07983 */ /* 0x000e680000300800 */
[----:B------:R-:W1:Y:S04]  /*47670*/  LDL.LU R241, [R1+0x384] ;  /* 0x0003840001f17983 */ /* 0x000e680000300800 */
[----:B------:R-:W1:Y:S04]  /*47680*/  LDL.LU R242, [R1+0x388] ;  /* 0x0003880001f27983 */ /* 0x000e680000300800 */
[----:B------:R-:W1:Y:S04]  /*47690*/  LDL.LU R243, [R1+0x38c] ;  /* 0x00038c0001f37983 */ /* 0x000e680000300800 */
        /* <DEDUP_REMOVED lines=12> */
[----:B------:R-:W-:-:S03]  /*47760*/  IMAD.MOV.U32 R205, RZ, RZ, R233 ;  /* 0x000000ffffcd7224 */ /* 0x000fc600078e00e9 */
[----:B------:R-:W2:Y:S01]  /*47770*/  LDL.LU R187, [R1+0x29c] ;  /* 0x00029c0001bb7983 */ /* 0x000ea20000300800 */
[----:B------:R-:W-:Y:S01]  /*47780*/  MOV R206, R235 ;  /* 0x000000eb00ce7202 */ /* 0x000fe20000000f00 */
[----:B------:R-:W-:Y:S01]  /*47790*/  IMAD.MOV.U32 R207, RZ, RZ, R236 ;  /* 0x000000ffffcf7224 */ /* 0x000fe200078e00ec */
[----:B-1----:R-:W-:Y:S11]  /*477a0*/  HMMA.1688.F32.TF32 R240, R20, R156, R240 ;  /* 0x0000009c14f0723c */ /* 0x002ff600000810f0 */
[----:B------:R-:W-:Y:S11]  /*477b0*/  @!UPT UIADD3 URZ, URZ, URZ, URZ ;  /* 0x0000003f3f3ff290 */ /* 0x000ff6000fffe03f */
[----:B------:R-:W-:Y:S01]  /*477c0*/  @!UPT UIADD3 URZ, URZ, URZ, URZ ;  /* 0x0000003f3f3ff290 */ /* 0x000fe2000fffe03f */
[----:B------:R-:W-:Y:S04]  /*477d0*/  STL.64 [R1+0x1bd0], R242 ;  /* 0x001bd0f201007387 */ /* 0x000fe80000100a00 */
[----:B------:R-:W-:Y:S04]  /*477e0*/  STL.64 [R1+0x1bc8], R240 ;  /* 0x001bc8f001007387 */ /* 0x000fe80000100a00 */
[----:B------:R-:W4:Y:S04]  /*477f0*/  LDL.LU R234, [R1+0x1c44] ;  /* 0x001c440001ea7983 */ /* 0x000f280000300800 */
[----:B------:R-:W4:Y:S04]  /*47800*/  LDL.LU R233, [R1+0x1c40] ;  /* 0x001c400001e97983 */ /* 0x000f280000300800 */
[----:B------:R-:W4:Y:S04]  /*47810*/  LDL.LU R235, [R1+0x1c3c] ;  /* 0x001c3c0001eb7983 */ /* 0x000f280000300800 */
[----:B------:R-:W4:Y:S01]  /*47820*/  LDL.LU R236, [R1+0x1c38] ;  /* 0x001c380001ec7983 */ /* 0x000f220000300800 */
[----:B------:R-:W-:-:S02]  /*47830*/  IMAD.MOV.U32 R98, RZ, RZ, R77 ;  /* 0x000000ffff627224 */ /* 0x000fc400078e004d */
[----:B------:R-:W-:Y:S02]  /*47840*/  IMAD.MOV.U32 R99, RZ, RZ, R76 ;  /* 0x000000ffff637224 */ /* 0x000fe400078e004c */
[----:B------:R-:W-:Y:S02]  /*47850*/  IMAD.MOV.U32 R76, RZ, RZ, R59 ;  /* 0x000000ffff4c7224 */ /* 0x000fe400078e003b */
[----:B------:R-:W-:Y:S02]  /*47860*/  IMAD.MOV.U32 R77, RZ, RZ, R58 ;  /* 0x000000ffff4d7224 */ /* 0x000fe400078e003a */
[----:B------:R-:W-:Y:S02]  /*47870*/  IMAD.MOV.U32 R58, RZ, RZ, R17 ;  /* 0x000000ffff3a7224 */ /* 0x000fe400078e0011 */
[----:B------:R-:W-:Y:S01]  /*47880*/  IMAD.MOV.U32 R59, RZ, RZ, R16 ;  /* 0x000000ffff3b7224 */ /* 0x000fe200078e0010 */
[----:B------:R-:W-:Y:S01]  /*47890*/  MOV R92, R75 ;  /* 0x0000004b005c7202 */ /* 0x000fe20000000f00 */
[C---:B---3--:R-:W-:Y:S01]  /*478a0*/  HMMA.1688.F32.TF32 R16, R20.reuse, R132, R192 ;  /* 0x000000841410723c */ /* 0x048fe200000810c0 */
        /* <DEDUP_REMOVED lines=9> */
[----:B------:R-:W3:Y:S01]  /*47940*/  LDL.LU R231, [R1+0x1c34] ;  /* 0x001c340001e77983 */ /* 0x000ee20000300800 */
[----:B--2---:R-:W-:Y:S01]  /*47950*/  HMMA.1688.F32.TF32 R120, R20, R152, R120 ;  /* 0x000000981478723c */ /* 0x004fe20000081078 */
[----:B------:R-:W-:-:S02]  /*47960*/  IMAD.MOV.U32 R194, RZ, RZ, R238 ;  /* 0x000000ffffc27224 */ /* 0x000fc400078e00ee */
[----:B------:R-:W2:Y:S01]  /*47970*/  LDL.LU R239, [R1+0x1c30] ;  /* 0x001c300001ef7983 */ /* 0x000ea20000300800 */
[----:B------:R-:W-:Y:S01]  /*47980*/  IMAD.MOV.U32 R195, RZ, RZ, R237 ;  /* 0x000000ffffc37224 */ /* 0x000fe200078e00ed */
[----:B------:R-:W-:Y:S01]  /*47990*/  MOV R97, R78 ;  /* 0x0000004e00617202 */ /* 0x000fe20000000f00 */
[----:B------:R-:W-:Y:S01]  /*479a0*/  IMAD.MOV.U32 R96, RZ, RZ, R79 ;  /* 0x000000ffff607224 */ /* 0x000fe200078e004f */
[----:B------:R-:W2:Y:S01]  /*479b0*/  LDL.LU R238, [R1+0x1c2c] ;  /* 0x001c2c0001ee7983 */ /* 0x000ea20000300800 */
[----:B------:R-:W-:Y:S01]  /*479c0*/  HMMA.1688.F32.TF32 R124, R20, R148, R124 ;  /* 0x00000094147c723c */ /* 0x000fe2000008107c */
[----:B------:R-:W-:Y:S01]  /*479d0*/  MOV R78, R57 ;  /* 0x00000039004e7202 */ /* 0x000fe20000000f00 */
[----:B------:R-:W-:Y:S01]  /*479e0*/  IMAD.MOV.U32 R79, RZ, RZ, R56 ;  /* 0x000000ffff4f7224 */ /* 0x000fe200078e0038 */
[----:B------:R-:W2:Y:S01]  /*479f0*/  LDL.LU R237, [R1+0x1c28] ;  /* 0x001c280001ed7983 */ /* 0x000ea20000300800 */
[----:B------:R-:W-:-:S04]  /*47a00*/  IMAD.MOV.U32 R56, RZ, RZ, R25 ;  /* 0x000000ffff387224 */ /* 0x000fc800078e0019 */
[----:B------:R-:W-:Y:S01]  /*47a10*/  HMMA.1688.F32.TF32 R4, R20, R144, R4 ;  /* 0x000000901404723c */ /* 0x000fe20000081004 */
[----:B------:R-:W-:-:S07]  /*47a20*/  MOV R57, R24 ;  /* 0x0000001800397202 */ /* 0x000fce0000000f00 */
        /* <DEDUP_REMOVED lines=9> */
[----:B------:R-:W-:Y:S02]  /*47ac0*/  HMMA.1688.F32.TF32 R20, R20, R128, R188 ;  /* 0x000000801414723c */ /* 0x000fe400000810bc */
[----:B------:R-:W1:Y:S05]  /*47ad0*/  LDS R199, [R0+0x32400] ;  /* 0x0324000000c77984 */ /* 0x000e6a0000000800 */
[----:B------:R-:W-:Y:S01]  /*47ae0*/  MOV R188, R232 ;  /* 0x000000e800bc7202 */ /* 0x000fe20000000f00 */
[----:B------:R-:W-:Y:S01]  /*47af0*/  IMAD.MOV.U32 R189, RZ, RZ, R230 ;  /* 0x000000ffffbd7224 */ /* 0x000fe200078e00e6 */
[----:B------:R-:W3:Y:S01]  /*47b00*/  LDL.LU R232, [R1+0x1c24] ;  /* 0x001c240001e87983 */ /* 0x000ee20000300800 */
[----:B------:R-:W-:Y:S01]  /*47b10*/  IMAD.MOV.U32 R190, RZ, RZ, R228 ;  /* 0x000000ffffbe7224 */ /* 0x000fe200078e00e4 */
[----:B------:R-:W-:Y:S01]  /*47b20*/  HMMA.1688.F32.TF32 R24, R52, R156, R184 ;  /* 0x0000009c3418723c */ /* 0x000fe200000810b8 */
[----:B------:R-:W-:Y:S01]  /*47b30*/  MOV R191, R229 ;  /* 0x000000e500bf7202 */ /* 0x000fe20000000f00 */
[----:B------:R-:W3:Y:S04]  /*47b40*/  LDL.LU R230, [R1+0x1c20] ;  /* 0x001c200001e67983 */ /* 0x000ee80000300800 */
[----:B------:R-:W3:Y:S04]  /*47b50*/  LDL.LU R228, [R1+0x1c1c] ;  /* 0x001c1c0001e47983 */ /* 0x000ee80000300800 */
[----:B------:R-:W3:Y:S01]  /*47b60*/  LDL.LU R229, [R1+0x1c18] ;  /* 0x001c180001e57983 */ /* 0x000ee20000300800 */
[----:B----4-:R-:W-:Y:S01]  /*47b70*/  IMAD.MOV.U32 R187, RZ, RZ, R234 ;  /* 0x000000ffffbb7224 */ /* 0x010fe200078e00ea */
[----:B------:R-:W-:Y:S01]  /*47b80*/  MOV R186, R233 ;  /* 0x000000e900ba7202 */ /* 0x000fe20000000f00 */
[----:B------:R-:W-:-:S02]  /*47b90*/  IMAD.MOV.U32 R185, RZ, RZ, R235 ;  /* 0x000000ffffb97224 */ /* 0x000fc400078e00eb */
[----:B------:R-:W-:Y:S02]  /*47ba0*/  IMAD.MOV.U32 R184, RZ, RZ, R236 ;  /* 0x000000ffffb87224 */ /* 0x000fe400078e00ec */
[----:B------:R-:W4:Y:S04]  /*47bb0*/  LDL.LU R236, [R1+0x1c14] ;  /* 0x001c140001ec7983 */ /* 0x000f280000300800 */
[----:B------:R-:W4:Y:S04]  /*47bc0*/  LDL.LU R235, [R1+0x1c10] ;  /* 0x001c100001eb7983 */ /* 0x000f280000300800 */
[----:B------:R-:W4:Y:S04]  /*47bd0*/  LDL.LU R233, [R1+0x1c0c] ;  /* 0x001c0c0001e97983 */ /* 0x000f280000300800 */
[----:B------:R-:W4:Y:S01]  /*47be0*/  LDL.LU R234, [R1+0x1c08] ;  /* 0x001c080001ea7983 */ /* 0x000f220000300800 */
[C---:B------:R-:W-:Y:S08]  /*47bf0*/  HMMA.1688.F32.TF32 R32, R52.reuse, R148, R176 ;  /* 0x000000943420723c */ /* 0x040ff000000810b0 */
[C---:B------:R-:W-:Y:S08]  /*47c00*/  HMMA.1688.F32.TF32 R36, R52.reuse, R144, R172 ;  /* 0x000000903424723c */ /* 0x040ff000000810ac */
[C---:B------:R-:W-:Y:S08]  /*47c10*/  HMMA.1688.F32.TF32 R40, R52.reuse, R140, R168 ;  /* 0x0000008c3428723c */ /* 0x040ff000000810a8 */
[----:B------:R-:W-:Y:S07]  /*47c20*/  HMMA.1688.F32.TF32 R28, R52, R152, R180 ;  /* 0x00000098341c723c */ /* 0x000fee00000810b4 */
[----:B--2---:R-:W-:Y:S01]  /*47c30*/  IMAD.MOV.U32 R180, RZ, RZ, R237 ;  /* 0x000000ffffb47224 */ /* 0x004fe200078e00ed */
[----:B------:R-:W-:Y:S01]  /*47c40*/  MOV R182, R239 ;  /* 0x000000ef00b67202 */ /* 0x000fe20000000f00 */
[----:B------:R-:W-:-:S02]  /*47c50*/  IMAD.MOV.U32 R181, RZ, RZ, R238 ;  /* 0x000000ffffb57224 */ /* 0x000fc400078e00ee */
[----:B---3--:R-:W-:Y:S02]  /*47c60*/  IMAD.MOV.U32 R179, RZ, RZ, R232 ;  /* 0x000000ffffb37224 */ /* 0x008fe400078e00e8 */
[----:B------:R-:W-:Y:S02]  /*47c70*/  IMAD.MOV.U32 R178, RZ, RZ, R230 ;  /* 0x000000ffffb27224 */ /* 0x000fe400078e00e6 */
[----:B------:R-:W-:Y:S02]  /*47c80*/  IMAD.MOV.U32 R176, RZ, RZ, R228 ;  /* 0x000000ffffb07224 */ /* 0x000fe400078e00e4 */
[----:B------:R-:W2:Y:S01]  /*47c90*/  LDL.LU R228, [R1+0x1c04] ;  /* 0x001c040001e47983 */ /* 0x000ea20000300800 */
[----:B------:R-:W-:-:S03]  /*47ca0*/  MOV R177, R229 ;  /* 0x000000e500b17202 */ /* 0x000fc60000000f00 */
[----:B------:R-:W2:Y:S04]  /*47cb0*/  LDL.LU R229, [R1+0x1c00] ;  /* 0x001c000001e57983 */ /* 0x000ea80000300800 */
[----:B------:R-:W2:Y:S04]  /*47cc0*/  LDL.LU R230, [R1+0x1bfc] ;  /* 0x001bfc0001e67983 */ /* 0x000ea80000300800 */
[----:B------:R-:W3:Y:S01]  /*47cd0*/  LDL.LU R232, [R1+0x1bf8] ;  /* 0x001bf80001e87983 */ /* 0x000ee20000300800 */
[----:B------:R-:W-:Y:S01]  /*47ce0*/  IMAD.MOV.U32 R183, RZ, RZ, R231 ;  /* 0x000000ffffb77224 */ /* 0x000fe200078e00e7 */
[----:B----4-:R-:W-:Y:S01]  /*47cf0*/  MOV R175, R236 ;  /* 0x000000ec00af7202 */ /* 0x010fe20000000f00 */
[----:B------:R-:W-:Y:S01]  /*47d00*/  IMAD.MOV.U32 R174, RZ, RZ, R235 ;  /* 0x000000ffffae7224 */ /* 0x000fe200078e00eb */
[----:B------:R-:W-:-:S02]  /*47d10*/  MOV R172, R233 ;  /* 0x000000e900ac7202 */ /* 0x000fc40000000f00 */
[----:B------:R-:W3:Y:S01]  /*47d20*/  LDL.LU R233, [R1+0x1bf4] ;  /* 0x001bf40001e97983 */ /* 0x000ee20000300800 */
[----:B------:R-:W-:-:S03]  /*47d30*/  IMAD.MOV.U32 R173, RZ, RZ, R234 ;  /* 0x000000ffffad7224 */ /* 0x000fc600078e00ea */
[----:B------:R-:W3:Y:S04]  /*47d40*/  LDL.LU R234, [R1+0x1bf0] ;  /* 0x001bf00001ea7983 */ /* 0x000ee80000300800 */
[----:B------:R-:W3:Y:S04]  /*47d50*/  LDL.LU R235, [R1+0x1bec] ;  /* 0x001bec0001eb7983 */ /* 0x000ee80000300800 */
[----:B------:R-:W4:Y:S04]  /*47d60*/  LDL.LU R236, [R1+0x1be8] ;  /* 0x001be80001ec7983 */ /* 0x000f280000300800 */
[----:B------:R-:W2:Y:S04]  /*47d70*/  LDL.LU R168, [R1+0x310] ;  /* 0x0003100001a87983 */ /* 0x000ea80000300800 */
[----:B------:R-:W2:Y:S04]  /*47d80*/  LDL.LU R169, [R1+0x314] ;  /* 0x0003140001a97983 */ /* 0x000ea80000300800 */
[----:B------:R-:W2:Y:S04]  /*47d90*/  LDL.LU R170, [R1+0x318] ;  /* 0x0003180001aa7983 */ /* 0x000ea80000300800 */
[----:B------:R-:W2:Y:S04]  /*47da0*/  LDL.LU R171, [R1+0x31c] ;  /* 0x00031c0001ab7983 */ /* 0x000ea80000300800 */
[----:B------:R-:W4:Y:S04]  /*47db0*/  LDL.LU R237, [R1+0x1be4] ;  /* 0x001be40001ed7983 */ /* 0x000f280000300800 */
[----:B------:R-:W4:Y:S04]  /*47dc0*/  LDL.LU R238, [R1+0x1be0] ;  /* 0x001be00001ee7983 */ /* 0x000f280000300800 */
[----:B------:R-:W4:Y:S04]  /*47dd0*/  LDL.LU R239, [R1+0x1bdc] ;  /* 0x001bdc0001ef7983 */ /* 0x000f280000300800 */
[----:B------:R-:W2:Y:S01]  /*47de0*/  LDL.LU R231, [R1+0x1bd8] ;  /* 0x001bd80001e77983 */ /* 0x000ea20000300800 */
[----:B------:R-:W-:Y:S01]  /*47df0*/  MOV R208, R111 ;  /* 0x0000006f00d07202 */ /* 0x000fe20000000f00 */
[----:B------:R-:W-:Y:S01]  /*47e00*/  IMAD.MOV.U32 R209, RZ, RZ, R110 ;  /* 0x000000ffffd17224 */ /* 0x000fe200078e006e */
[----:B------:R-:W-:Y:S01]  /*47e10*/  MOV R211, R108 ;  /* 0x0000006c00d37202 */ /* 0x000fe20000000f00 */
[----:B------:R-:W-:Y:S01]  /*47e20*/  IMAD.MOV.U32 R210, RZ, RZ, R109 ;  /* 0x000000ffffd27224 */ /* 0x000fe200078e006d */
[----:B-1----:R-:W-:Y:S01]  /*47e30*/  HMMA.1688.F32.TF32 R192, R196, R132, R192 ;  /* 0x00000084c4c0723c */ /* 0x002fe200000810c0 */
[----:B------:R-:W-:Y:S01]  /*47e40*/  IMAD.MOV.U32 R200, RZ, RZ, R115 ;  /* 0x000000ffffc87224 */ /* 0x000fe200078e0073 */
[----:B------:R-:W-:Y:S01]  /*47e50*/  MOV R201, R114 ;  /* 0x0000007200c97202 */ /* 0x000fe20000000f00 */
[----:B------:R-:W-:-:S02]  /*47e60*/  IMAD.MOV.U32 R202, RZ, RZ, R113 ;  /* 0x000000ffffca7224 */ /* 0x000fc400078e0071 */
[----:B------:R-:W-:-:S03]  /*47e70*/  IMAD.MOV.U32 R203, RZ, RZ, R112 ;  /* 0x000000ffffcb7224 */ /* 0x000fc600078e0070 */
[C---:B------:R-:W-:Y:S08]  /*47e80*/  HMMA.1688.F32.TF32 R172, R196.reuse, R152, R172 ;  /* 0x00000098c4ac723c */ /* 0x040ff000000810ac */
[C---:B------:R-:W-:Y:S08]  /*47e90*/  HMMA.1688.F32.TF32 R176, R196.reuse, R148, R176 ;  /* 0x00000094c4b0723c */ /* 0x040ff000000810b0 */
[C---:B------:R-:W-:Y:S08]  /*47ea0*/  HMMA.1688.F32.TF32 R180, R196.reuse, R144, R180 ;  /* 0x00000090c4b4723c */ /* 0x040ff000000810b4 */
[C---:B------:R-:W-:Y:S08]  /*47eb0*/  HMMA.1688.F32.TF32 R184, R196.reuse, R140, R184 ;  /* 0x0000008cc4b8723c */ /* 0x040ff000000810b8 */
[----:B------:R-:W-:Y:S01]  /*47ec0*/  HMMA.1688.F32.TF32 R188, R196, R136, R188 ;  /* 0x00000088c4bc723c */ /* 0x000fe200000810bc */
[----:B------:R-:W-:Y:S04]  /*47ed0*/  STL [R1+0x1b20], R192 ;  /* 0x001b20c001007387 */ /* 0x000fe80000100800 */
[----:B------:R-:W-:Y:S04]  /*47ee0*/  STL [R1+0x1b1c], R193 ;  /* 0x001b1cc101007387 */ /* 0x000fe80000100800 */
[----:B------:R-:W-:Y:S04]  /*47ef0*/  STL [R1+0x1b18], R194 ;  /* 0x001b18c201007387 */ /* 0x000fe80000100800 */
[----:B------:R-:W-:Y:S01]  /*47f00*/  STL [R1+0x1b14], R195 ;  /* 0x001b14c301007387 */ /* 0x000fe20000100800 */
[----:B------:R-:W-:Y:S01]  /*47f10*/  MOV R104, R87 ;  /* 0x0000005700687202 */ /* 0x000fe20000000f00 */
[----:B------:R-:W-:Y:S01]  /*47f20*/  IMAD.MOV.U32 R105, RZ, RZ, R86 ;  /* 0x000000ffff697224 */ /* 0x000fe200078e0056 */
[----:B------:R-:W-:Y:S01]  /*47f30*/  MOV R107, R84 ;  /* 0x00000054006b7202 */ /* 0x000fe20000000f00 */
[----:B------:R-:W-:Y:S01]  /*47f40*/  IMAD.MOV.U32 R106, RZ, RZ, R85 ;  /* 0x000000ffff6a7224 */ /* 0x000fe200078e0055 */
[C---:B------:R-:W-:Y:S01]  /*47f50*/  HMMA.1688.F32.TF32 R88, R116.reuse, R156, R88 ;  /* 0x0000009c7458723c */ /* 0x040fe20000081058 */
[----:B------:R-:W-:Y:S04]  /*47f60*/  LDS R84, [R3+0x30200] ;  /* 0x0302000003547984 */ /* 0x000fe80000000800 */
[----:B------:R-:W-:Y:S03]  /*47f70*/  LDS R86, [R3+0x32200] ;  /* 0x0322000003567984 */ /* 0x000fe60000000800 */
[C---:B------:R-:W-:Y:S01]  /*47f80*/  HMMA.1688.F32.TF32 R92, R116.reuse, R152, R92 ;  /* 0x00000098745c723c */ /* 0x040fe2000008105c */
[----:B------:R-:W-:Y:S04]  /*47f90*/  LDS R85, [R0+0x30200] ;  /* 0x0302000000557984 */ /* 0x000fe80000000800 */
[----:B------:R-:W-:Y:S03]  /*47fa0*/  LDS R87, [R0+0x32200] ;  /* 0x0322000000577984 */ /* 0x000fe60000000800 */
[C---:B------:R-:W-:Y:S08]  /*47fb0*/  HMMA.1688.F32.TF32 R96, R116.reuse, R148, R96 ;  /* 0x000000947460723c */ /* 0x040ff00000081060 */
[C---:B------:R-:W-:Y:S08]  /*47fc0*/  HMMA.1688.F32.TF32 R100, R116.reuse, R144, R100 ;  /* 0x000000907464723c */ /* 0x040ff00000081064 */
[C---:B------:R-:W-:Y:S08]  /*47fd0*/  HMMA.1688.F32.TF32 R104, R116.reuse, R140, R104 ;  /* 0x0000008c7468723c */ /* 0x040ff00000081068 */
[----:B----4-:R-:W-:Y:S01]  /*47fe0*/  HMMA.1688.F32.TF32 R108, R116, R136, R236 ;  /* 0x00000088746c723c */ /* 0x010fe200000810ec */
[----:B------:R-:W-:Y:S04]  /*47ff0*/  LDS R236, [R3+0x30500] ;  /* 0x0305000003ec7984 */ /* 0x000fe80000000800 */
[----:B------:R-:W-:Y:S04]  /*48000*/  LDS R238, [R3+0x32500] ;  /* 0x0325000003ee7984 */ /* 0x000fe80000000800 */
[----:B------:R-:W-:Y:S04]  /*48010*/  LDS R237, [R0+0x30500] ;  /* 0x0305000000ed7984 */ /* 0x000fe80000000800 */
[----:B------:R-:W1:Y:S01]  /*48020*/  LDS R239, [R0+0x32500] ;  /* 0x0325000000ef7984 */ /* 0x000e620000000800 */
[C---:B--2---:R-:W-:Y:S08]  /*48030*/  HMMA.1688.F32.TF32 R168, R196.reuse, R156, R168 ;  /* 0x0000009cc4a8723c */ /* 0x044ff000000810a8 */
[----:B------:R-:W-:Y:S08]  /*48040*/  HMMA.1688.F32.TF32 R196, R196, R128, R208 ;  /* 0x00000080c4c4723c */ /* 0x000ff000000810d0 */
[----:B-1----:R-:W-:Y:S11]  /*48050*/  HMMA.1688.F32.TF32 R200, R236, R156, R200 ;  /* 0x0000009cecc8723c */ /* 0x002ff600000810c8 */
[----:B------:R-:W-:Y:S04]  /*48060*/  @!UPT UIADD3 URZ, URZ, URZ, URZ ;  /* 0x0000003f3f3ff290 */ /* 0x000fe8000fffe03f */
        /* <DEDUP_REMOVED lines=24> */
[C---:B---3--:R-:W-:Y:S03]  /*481f0*/  HMMA.1688.F32.TF32 R112, R116.reuse, R132, R232 ;  /* 0x000000847470723c */ /* 0x048fe600000810e8 */
[----:B------:R-:W4:Y:S04]  /*48200*/  LDL.LU R216, [R1+0x1d0] ;  /* 0x0001d00001d87983 */ /* 0x000f280000300800 */
[----:B------:R-:W4:Y:S04]  /*48210*/  LDL.LU R217, [R1+0x1d4] ;  /* 0x0001d40001d97983 */ /* 0x000f280000300800 */
[----:B------:R-:W4:Y:S04]  /*48220*/  LDL.LU R218, [R1+0x1d8] ;  /* 0x0001d80001da7983 */ /* 0x000f280000300800 */
[----:B------:R-:W4:Y:S01]  /*48230*/  LDL.LU R219, [R1+0x1dc] ;  /* 0x0001dc0001db7983 */ /* 0x000f220000300800 */
[----:B------:R-:W-:Y:S03]  /*48240*/  HMMA.1688.F32.TF32 R116, R116, R128, R228 ;  /* 0x000000807474723c */ /* 0x000fe600000810e4 */
        /* <DEDUP_REMOVED lines=24> */
[C---:B------:R-:W-:Y:S11]  /*483d0*/  HMMA.1688.F32.TF32 R204, R236.reuse, R152, R204 ;  /* 0x00000098eccc723c */ /* 0x040ff600000810cc */
[----:B------:R-:W-:Y:S11]  /*483e0*/  @!UPT UIADD3 URZ, URZ, URZ, URZ ;  /* 0x0000003f3f3ff290 */ /* 0x000ff6000fffe03f */
[----:B------:R-:W-:Y:S01]  /*483f0*/  @!UPT UIADD3 URZ, URZ, URZ, URZ ;  /* 0x0000003f3f3ff290 */ /* 0x000fe2000fffe03f */
[----:B------:R-:W-:Y:S04]  /*48400*/  STL [R1+0x1b3c], R204 ;  /* 0x001b3ccc01007387 */ /* 0x000fe80000100800 */
[----:B------:R-:W-:Y:S04]  /*48410*/  STL [R1+0x1b38], R205 ;  /* 0x001b38cd01007387 */ /* 0x000fe80000100800 */
[----:B------:R-:W-:Y:S04]  /*48420*/  STL [R1+0x1b04], R206 ;  /* 0x001b04ce01007387 */ /* 0x000fe80000100800 */
[----:B------:R-:W-:Y:S04]  /*48430*/  STL [R1+0x1b00], R207 ;  /* 0x001b00cf01007387 */ /* 0x000fe80000100800 */
[----:B------:R-:W4:Y:S04]  /*48440*/  LDL.LU R220, [R1+0x150] ;  /* 0x0001500001dc7983 */ /* 0x000f280000300800 */
[----:B------:R-:W4:Y:S04]  /*48450*/  LDL.LU R221, [R1+0x154] ;  /* 0x0001540001dd7983 */ /* 0x000f280000300800 */
[----:B------:R-:W4:Y:S04]  /*48460*/  LDL.LU R222, [R1+0x158] ;  /* 0x0001580001de7983 */ /* 0x000f280000300800 */
[----:B------:R-:W4:Y:S01]  /*48470*/  LDL.LU R223, [R1+0x15c] ;  /* 0x00015c0001df7983 */ /* 0x000f220000300800 */
[C---:B--2---:R-:W-:Y:S08]  /*48480*/  HMMA.1688.F32.TF32 R208, R236.reuse, R148, R208 ;  /* 0x00000094ecd0723c */ /* 0x044ff000000810d0 */
[C---:B----4-:R-:W-:Y:S11]  /*48490*/  HMMA.1688.F32.TF32 R212, R236.reuse, R144, R212 ;  /* 0x00000090ecd4723c */ /* 0x050ff600000810d4 */
[----:B------:R-:W-:Y:S04]  /*484a0*/  @!UPT UIADD3 URZ, URZ, URZ, URZ ;  /* 0x0000003f3f3ff290 */ /* 0x000fe8000fffe03f */
[----:B------:R-:W-:Y:S04]  /*484b0*/  STL [R1+0x1b4c], R208 ;  /* 0x001b4cd001007387 */ /* 0x000fe80000100800 */
[----:B------:R-:W-:Y:S04]  /*484c0*/  STL [R1+0x1b48], R209 ;  /* 0x001b48d101007387 */ /* 0x000fe80000100800 */
[----:B------:R-:W-:Y:S04]  /*484d0*/  STL [R1+0x1b44], R210 ;  /* 0x001b44d201007387 */ /* 0x000fe80000100800 */
[----:B------:R-:W-:Y:S01]  /*484e0*/  STL [R1+0x1b40], R211 ;  /* 0x001b40d301007387 */ /* 0x000fe20000100800 */
[----:B------:R-:W-:Y:S03]  /*484f0*/  HMMA.1688.F32.TF32 R216, R236, R140, R216 ;  /* 0x0000008cecd8723c */ /* 0x000fe600000810d8 */
[----:B------:R2:W-:Y:S04]  /*48500*/  STL [R1+0x1b5c], R212 ;  /* 0x001b5cd401007387 */ /* 0x0005e80000100800 */
[----:B------:R4:W-:Y:S04]  /*48510*/  STL [R1+0x1b58], R213 ;  /* 0x001b58d501007387 */ /* 0x0009e80000100800 */
[----:B------:R1:W-:Y:S04]  /*48520*/  STL [R1+0x1b54], R214 ;  /* 0x001b54d601007387 */ /* 0x0003e80000100800 */
[----:B------:R1:W-:Y:S04]  /*48530*/  STL [R1+0x1b50], R215 ;  /* 0x001b50d701007387 */ /* 0x0003e80000100800 */
[----:B------:R-:W3:Y:S04]  /*48540*/  LDL.LU R244, [R1+0x140] ;  /* 0x0001400001f47983 */ /* 0x000ee80000300800 */
[----:B------:R-:W3:Y:S04]  /*48550*/  LDL.LU R245, [R1+0x144] ;  /* 0x0001440001f57983 */ /* 0x000ee80000300800 */
[----:B------:R-:W3:Y:S04]  /*48560*/  LDL.LU R246, [R1+0x148] ;  /* 0x0001480001f67983 */ /* 0x000ee80000300800 */
[----:B------:R-:W3:Y:S01]  /*48570*/  LDL.LU R247, [R1+0x14c] ;  /* 0x00014c0001f77983 */ /* 0x000ee20000300800 */
[C---:B-1----:R-:W-:Y:S03]  /*48580*/  HMMA.1688.F32.TF32 R196, R160.reuse, R156, R224 ;  /* 0x0000009ca0c4723c */ /* 0x042fe600000810e0 */
[----:B------:R-:W-:Y:S04]  /*48590*/  STL [R1+0x1b6c], R216 ;  /* 0x001b6cd801007387 */ /* 0x000fe80000100800 */
[----:B------:R-:W-:Y:S04]  /*485a0*/  STL [R1+0x1b68], R217 ;  /* 0x001b68d901007387 */ /* 0x000fe80000100800 */
[----:B------:R-:W-:Y:S01]  /*485b0*/  STL [R1+0x1b64], R218 ;  /* 0x001b64da01007387 */ /* 0x000fe20000100800 */
[----:B------:R-:W-:Y:S03]  /*485c0*/  HMMA.1688.F32.TF32 R192, R160, R152, R248 ;  /* 0x00000098a0c0723c */ /* 0x000fe600000810f8 */
[----:B------:R-:W-:Y:S08]  /*485d0*/  STL [R1+0x1b60], R219 ;  /* 0x001b60db01007387 */ /* 0x000ff00000100800 */
[----:B------:R1:W-:Y:S04]  /*485e0*/  STL.64 [R1+0x30], R196 ;  /* 0x000030c401007387 */ /* 0x0003e80000100a00 */
[----:B------:R1:W-:Y:S04]  /*485f0*/  STL.64 [R1+0x38], R198 ;  /* 0x000038c601007387 */ /* 0x0003e80000100a00 */
[----:B------:R-:W3:Y:S04]  /*48600*/  LDL.LU R248, [R1+0x130] ;  /* 0x0001300001f87983 */ /* 0x000ee80000300800 */
[----:B------:R-:W3:Y:S04]  /*48610*/  LDL.LU R249, [R1+0x134] ;  /* 0x0001340001f97983 */ /* 0x000ee80000300800 */
[----:B------:R-:W3:Y:S04]  /*48620*/  LDL.LU R250, [R1+0x138] ;  /* 0x0001380001fa7983 */ /* 0x000ee80000300800 */
[----:B------:R-:W3:Y:S01]  /*48630*/  LDL.LU R251, [R1+0x13c] ;  /* 0x00013c0001fb7983 */ /* 0x000ee20000300800 */
[C---:B------:R-:W-:Y:S03]  /*48640*/  HMMA.1688.F32.TF32 R228, R236.reuse, R136, R228 ;  /* 0x00000088ece4723c */ /* 0x040fe600000810e4 */
[----:B--2---:R-:W2:Y:S04]  /*48650*/  LDL.LU R212, [R1+0x120] ;  /* 0x0001200001d47983 */ /* 0x004ea80000300800 */
[----:B----4-:R-:W2:Y:S01]  /*48660*/  LDL.LU R213, [R1+0x124] ;  /* 0x0001240001d57983 */ /* 0x010ea20000300800 */
[C---:B------:R-:W-:Y:S03]  /*48670*/  HMMA.1688.F32.TF32 R232, R236.reuse, R132, R232 ;  /* 0x00000084ece8723c */ /* 0x040fe600000810e8 */
[----:B------:R-:W2:Y:S04]  /*48680*/  LDL.LU R214, [R1+0x128] ;  /* 0x0001280001d67983 */ /* 0x000ea80000300800 */
[----:B------:R-:W2:Y:S01]  /*48690*/  LDL.LU R215, [R1+0x12c] ;  /* 0x00012c0001d77983 */ /* 0x000ea20000300800 */
        /* <DEDUP_REMOVED lines=9> */
[C---:B------:R-:W-:Y:S01]  /*48730*/  HMMA.1688.F32.TF32 R208, R160.reuse, R148, R220 ;  /* 0x00000094a0d0723c */ /* 0x040fe200000810dc */
[----:B------:R-:W-:Y:S01]  /*48740*/  IMAD.MOV.U32 R202, RZ, RZ, R192 ;  /* 0x000000ffffca7224 */ /* 0x000fe200078e00c0 */
[----:B-1----:R-:W-:Y:S01]  /*48750*/  MOV R197, R194 ;  /* 0x000000c200c57202 */ /* 0x002fe20000000f00 */
[----:B------:R-:W-:Y:S01]  /*48760*/  IMAD.MOV.U32 R196, RZ, RZ, R193 ;  /* 0x000000ffffc47224 */ /* 0x000fe200078e00c1 */
[----:B------:R-:W4:Y:S11]  /*48770*/  LDL.LU R220, [R1+0x50] ;  /* 0x0000500001dc7983 */ /* 0x000f360000300800 */
[----:B------:R-:W-:Y:S09]  /*48780*/  @!UPT UIADD3 URZ, URZ, URZ, URZ ;  /* 0x0000003f3f3ff290 */ /* 0x000ff2000fffe03f */
[----:B------:R-:W-:Y:S01]  /*48790*/  IMAD.MOV.U32 R204, RZ, RZ, R208 ;  /* 0x000000ffffcc7224 */ /* 0x000fe200078e00d0 */
[----:B------:R-:W-:Y:S01]  /*487a0*/  MOV R205, R209 ;  /* 0x000000d100cd7202 */ /* 0x000fe20000000f00 */
[----:B------:R-:W-:Y:S01]  /*487b0*/  IMAD.MOV.U32 R200, RZ, RZ, R210 ;  /* 0x000000ffffc87224 */ /* 0x000fe200078e00d2 */
[----:B------:R-:W4:Y:S01]  /*487c0*/  LDL.LU R221, [R1+0x54] ;  /* 0x0000540001dd7983 */ /* 0x000f220000300800 */
[----:B------:R-:W-:Y:S02]  /*487d0*/  IMAD.MOV.U32 R201, RZ, RZ, R211 ;  /* 0x000000ffffc97224 */ /* 0x000fe400078e00d3 */
[----:B------:R-:W-:Y:S01]  /*487e0*/  IMAD.MOV.U32 R192, RZ, RZ, R195 ;  /* 0x000000ffffc07224 */ /* 0x000fe200078e00c3 */
[----:B------:R-:W4:Y:S04]  /*487f0*/  LDL.LU R222, [R1+0x58] ;  /* 0x0000580001de7983 */ /* 0x000f280000300800 */
[----:B------:R-:W4:Y:S01]  /*48800*/  LDL.LU R223, [R1+0x5c] ;  /* 0x00005c0001df7983 */ /* 0x000f220000300800 */
[C---:B---3--:R-:W-:Y:S03]  /*48810*/  HMMA.1688.F32.TF32 R208, R160.reuse, R144, R244 ;  /* 0x00000090a0d0723c */ /* 0x048fe600000810f4 */
[----:B------:R-:W3:Y:S04]  /*48820*/  LDL.LU R244, [R1+0x20] ;  /* 0x0000200001f47983 */ /* 0x000ee80000300800 */
[----:B------:R-:W3:Y:S04]  /*48830*/  LDL.LU R245, [R1+0x24] ;  /* 0x0000240001f57983 */ /* 0x000ee80000300800 */
[----:B------:R-:W3:Y:S04]  /*48840*/  LDL.LU R246, [R1+0x28] ;  /* 0x0000280001f67983 */ /* 0x000ee80000300800 */
[----:B------:R-:W3:Y:S09]  /*48850*/  LDL.LU R247, [R1+0x2c] ;  /* 0x00002c0001f77983 */ /* 0x000ef20000300800 */
[----:B------:R-:W-:Y:S01]  /*48860*/  MOV R193, R208 ;  /* 0x000000d000c17202 */ /* 0x000fe20000000f00 */
[----:B------:R-:W-:Y:S01]  /*48870*/  IMAD.MOV.U32 R194, RZ, RZ, R209 ;  /* 0x000000ffffc27224 */ /* 0x000fe200078e00d1 */
[----:B------:R-:W-:Y:S01]  /*48880*/  MOV R198, R211 ;  /* 0x000000d300c67202 */ /* 0x000fe20000000f00 */
[----:B------:R-:W-:Y:S01]  /*48890*/  IMAD.MOV.U32 R195, RZ, RZ, R210 ;  /* 0x000000ffffc37224 */ /* 0x000fe200078e00d2 */
[----:B------:R-:W-:Y:S01]  /*488a0*/  HMMA.1688.F32.TF32 R216, R160, R140, R248 ;  /* 0x0000008ca0d8723c */ /* 0x000fe200000810f8 */
[----:B------:R-:W3:Y:S04]  /*488b0*/  LDL.LU R248, [R1] ;  /* 0x0000000001f87983 */ /* 0x000ee80000300800 */
[----:B------:R-:W3:Y:S04]  /*488c0*/  LDL.LU R249, [R1+0x4] ;  /* 0x0000040001f97983 */ /* 0x000ee80000300800 */
[----:B------:R-:W3:Y:S04]  /*488d0*/  LDL.LU R250, [R1+0x8] ;  /* 0x0000080001fa7983 */ /* 0x000ee80000300800 */
[----:B------:R-:W3:Y:S11]  /*488e0*/  LDL.LU R251, [R1+0xc] ;  /* 0x00000c0001fb7983 */ /* 0x000ef60000300800 */
[----:B------:R-:W-:Y:S01]  /*488f0*/  IMAD.MOV.U32 R208, RZ, RZ, R216 ;  /* 0x000000ffffd07224 */ /* 0x000fe200078e00d8 */
[----:B------:R-:W-:Y:S01]  /*48900*/  MOV R210, R218 ;  /* 0x000000da00d27202 */ /* 0x000fe20000000f00 */
[----:B------:R-:W-:-:S02]  /*48910*/  IMAD.MOV.U32 R209, RZ, RZ, R217 ;  /* 0x000000ffffd17224 */ /* 0x000fc400078e00d9 */
[----:B------:R-:W-:Y:S02]  /*48920*/  IMAD.MOV.U32 R211, RZ, RZ, R219 ;  /* 0x000000ffffd37224 */ /* 0x000fe400078e00db */
[C---:B--2---:R-:W-:Y:S08]  /*48930*/  HMMA.1688.F32.TF32 R216, R160.reuse, R136, R212 ;  /* 0x00000088a0d8723c */ /* 0x044ff000000810d4 */
[C---:B----4-:R-:W-:Y:S08]  /*48940*/  HMMA.1688.F32.TF32 R240, R160.reuse, R132, R240 ;  /* 0x00000084a0f0723c */ /* 0x050ff000000810f0 */
[----:B------:R-:W-:Y:S08]  /*48950*/  HMMA.1688.F32.TF32 R160, R160, R128, R224 ;  /* 0x00000080a0a0723c */ /* 0x000ff000000810e0 */
[----:B------:R-:W-:Y:S01]  /*48960*/  IMAD.MOV.U32 R214, RZ, RZ, R218 ;  /* 0x000000ffffd67224 */ /* 0x000fe200078e00da */
[----:B------:R-:W-:Y:S01]  /*48970*/  MOV R213, R217 ;  /* 0x000000d900d57202 */ /* 0x000fe20000000f00 */
[----:B------:R-:W-:-:S02]  /*48980*/  IMAD.MOV.U32 R215, RZ, RZ, R219 ;  /* 0x000000ffffd77224 */ /* 0x000fc400078e00db */
[----:B------:R-:W-:-:S04]  /*48990*/  IMAD.MOV.U32 R212, RZ, RZ, R216 ;  /* 0x000000ffffd47224 */ /* 0x000fc800078e00d8 */
[----:B------:R-:W-:Y:S01]  /*489a0*/  IMAD.MOV.U32 R218, RZ, RZ, R242 ;  /* 0x000000ffffda7224 */ /* 0x000fe200078e00f2 */
[----:B------:R-:W-:Y:S01]  /*489b0*/  MOV R219, R243 ;  /* 0x000000f300db7202 */ /* 0x000fe20000000f00 */
[----:B------:R-:W-:Y:S01]  /*489c0*/  IMAD.MOV.U32 R217, RZ, RZ, R241 ;  /* 0x000000ffffd97224 */ /* 0x000fe200078e00f1 */
[----:B------:R-:W-:Y:S01]  /*489d0*/  MOV R216, R240 ;  /* 0x000000f000d87202 */ /* 0x000fe20000000f00 */
[----:B------:R-:W2:Y:S04]  /*489e0*/  LDL.LU.64 R242, [R1+0x1bd0] ;  /* 0x001bd00001f27983 */ /* 0x000ea80000300a00 */
[----:B------:R-:W2:Y:S01]  /*489f0*/  LDL.LU.64 R240, [R1+0x1bc8] ;  /* 0x001bc80001f07983 */ /* 0x000ea20000300a00 */
[----:B------:R-:W-:-:S03]  /*48a00*/  IMAD.MOV.U32 R199, RZ, RZ, R160 ;  /* 0x000000ffffc77224 */ /* 0x000fc600078e00a0 */
[----:B------:R-:W4:Y:S01]  /*48a10*/  LDL.LU.64 R226, [R1+0x1bc0] ;  /* 0x001bc00001e27983 */ /* 0x000f220000300a00 */
[----:B------:R-:W-:-:S03]  /*48a20*/  IMAD.MOV.U32 R203, RZ, RZ, R161 ;  /* 0x000000ffffcb7224 */ /* 0x000fc600078e00a1 */
[----:B------:R-:W4:Y:S04]  /*48a30*/  LDL.LU.64 R224, [R1+0x1bb8] ;  /* 0x001bb80001e07983 */ /* 0x000f280000300a00 */
[----:B------:R-:W2:Y:S04]  /*48a40*/  LDL.LU R160, [R1+0x10] ;  /* 0x0000100001a07983 */ /* 0x000ea80000300800 */
[----:B------:R-:W2:Y:S01]  /*48a50*/  LDL.LU R161, [R1+0x14] ;  /* 0x0000140001a17983 */ /* 0x000ea20000300800 */
[C---:B------:R-:W-:Y:S08]  /*48a60*/  HMMA.1688.F32.TF32 R44, R52.reuse, R136, R44 ;  /* 0x00000088342c723c */ /* 0x040ff0000008102c */
[C---:B------:R-:W-:Y:S08]  /*48a70*/  HMMA.1688.F32.TF32 R48, R52.reuse, R132, R48 ;  /* 0x000000843430723c */ /* 0x040ff00000081030 */
[----:B------:R-:W-:Y:S01]  /*48a80*/  HMMA.1688.F32.TF32 R52, R52, R128, R164 ;  /* 0x000000803434723c */ /* 0x000fe200000810a4 */
[----:B------:R-:W-:Y:S04]  /*48a90*/  LDS R164, [R3+0x30700] ;  /* 0x0307000003a47984 */ /* 0x000fe80000000800 */
[----:B------:R-:W-:Y:S04]  /*48aa0*/  LDS R166, [R3+0x32700] ;  /* 0x0327000003a67984 */ /* 0x000fe80000000800 */
[----:B------:R-:W-:Y:S04]  /*48ab0*/  LDS R165, [R0+0x30700] ;  /* 0x0307000000a57984 */ /* 0x000fe80000000800 */
[----:B------:R-:W1:Y:S01]  /*48ac0*/  LDS R167, [R0+0x32700] ;  /* 0x0327000000a77984 */ /* 0x000e620000000800 */
[----:B------:R-:W-:Y:S01]  /*48ad0*/  MOV R206, R162 ;  /* 0x000000a200ce7202 */ /* 0x000fe20000000f00 */
[----:B------:R-:W-:Y:S01]  /*48ae0*/  IMAD.MOV.U32 R207, RZ, RZ, R163 ;  /* 0x000000ffffcf7224 */ /* 0x000fe200078e00a3 */
[----:B------:R-:W-:Y:S01]  /*48af0*/  MOV R163, R2 ;  /* 0x0000000200a37202 */ /* 0x000fe20000000f00 */
[----:B------:R-:W-:Y:S01]  /*48b00*/  IMAD.MOV.U32 R162, RZ, RZ, R252 ;  /* 0x000000ffffa27224 */ /* 0x000fe200078e00fc */
[----:B-1----:R-:W-:Y:S11]  /*48b10*/  HMMA.1688.F32.TF32 R220, R164, R156, R220 ;  /* 0x0000009ca4dc723c */ /* 0x002ff600000810dc */
[----:B------:R-:W-:Y:S11]  /*48b20*/  @!UPT UIADD3 URZ, URZ, URZ, URZ ;  /* 0x0000003f3f3ff290 */ /* 0x000ff6000fffe03f */
[----:B------:R-:W-:Y:S02]  /*48b30*/  @!UPT UIADD3 URZ, URZ, URZ, URZ ;  /* 0x0000003f3f3ff290 */ /* 0x000fe4000fffe03f */
[----:B------:R-:W-:Y:S01]  /*48b40*/  MOV R157, R222 ;  /* 0x000000de009d7202 */ /* 0x000fe20000000f00 */
[----:B------:R-:W-:Y:S02]  /*48b50*/  IMAD.MOV.U32 R156, RZ, RZ, R223 ;  /* 0x000000ffff9c7224 */ /* 0x000fe400078e00df */
[----:B------:R-:W-:Y:S01]  /*48b60*/  IMAD.MOV.U32 R135, RZ, RZ, R220 ;  /* 0x000000ffff877224 */ /* 0x000fe200078e00dc */
[----:B------:R-:W4:Y:S01]  /*48b70*/  LDL.LU.64 R222, [R1+0x1bb0] ;  /* 0x001bb00001de7983 */ /* 0x000f220000300a00 */
[----:B------:R-:W-:-:S03]  /*48b80*/  IMAD.MOV.U32 R134, RZ, RZ, R221 ;  /* 0x000000ffff867224 */ /* 0x000fc600078e00dd */
[----:B------:R-:W4:Y:S01]  /*48b90*/  LDL.LU.64 R220, [R1+0x1ba8] ;  /* 0x001ba80001dc7983 */ /* 0x000f220000300a00 */
[C---:B---3--:R-:W-:Y:S11]  /*48ba0*/  HMMA.1688.F32.TF32 R244, R164.reuse, R152, R244 ;  /* 0x00000098a4f4723c */ /* 0x048ff600000810f4 */
[----:B------:R-:W-:Y:S11]  /*48bb0*/  @!UPT UIADD3 URZ, URZ, URZ, URZ ;  /* 0x0000003f3f3ff290 */ /* 0x000ff6000fffe03f */
[----:B------:R-:W-:Y:S02]  /*48bc0*/  @!UPT UIADD3 URZ, URZ, URZ, URZ ;  /* 0x0000003f3f3ff290 */ /* 0x000fe4000fffe03f */
[----:B------:R-:W-:Y:S01]  /*48bd0*/  IMAD.MOV.U32 R252, RZ, RZ, R246 ;  /* 0x000000fffffc7224 */ /* 0x000fe200078e00f6 */
[----:B------:R-:W-:Y:S01]  /*48be0*/  MOV R152, R244 ;  /* 0x000000f400987202 */ /* 0x000fe20000000f00 */
[----:B------:R-:W-:Y:S02]  /*48bf0*/  IMAD.MOV.U32 R2, RZ, RZ, R247 ;  /* 0x000000ffff027224 */ /* 0x000fe400078e00f7 */
[----:B------:R-:W-:Y:S01]  /*48c00*/  IMAD.MOV.U32 R153, RZ, RZ, R245 ;  /* 0x000000ffff997224 */ /* 0x000fe200078e00f5 */
[----:B------:R-:W3:Y:S04]  /*48c10*/  LDL.LU.64 R246, [R1+0x1ba0] ;  /* 0x001ba00001f67983 */ /* 0x000ee80000300a00 */
[----:B------:R-:W3:Y:S01]  /*48c20*/  LDL.LU.64 R244, [R1+0x1b98] ;  /* 0x001b980001f47983 */ /* 0x000ee20000300a00 */
[C---:B------:R-:W-:Y:S11]  /*48c30*/  HMMA.1688.F32.TF32 R248, R164.reuse, R144, R248 ;  /* 0x00000090a4f8723c */ /* 0x040ff600000810f8 */
[----:B------:R-:W-:Y:S11]  /*48c40*/  @!UPT UIADD3 URZ, URZ, URZ, URZ ;  /* 0x0000003f3f3ff290 */ /* 0x000ff6000fffe03f */
[----:B------:R-:W-:Y:S02]  /*48c50*/  @!UPT UIADD3 URZ, URZ, URZ, URZ ;  /* 0x0000003f3f3ff290 */ /* 0x000fe4000fffe03f */
[----:B------:R-:W-:Y:S01]  /*48c60*/  MOV R151, R250 ;  /* 0x000000fa00977202 */ /* 0x000fe20000000f00 */
[----:B------:R-:W-:Y:S02]  /*48c70*/  IMAD.MOV.U32 R150, RZ, RZ, R251 ;  /* 0x000000ffff967224 */ /* 0x000fe400078e00fb */
[----:B------:R-:W3:Y:S01]  /*48c80*/  LDL.LU.64 R250, [R1+0x1b90] ;  /* 0x001b900001fa7983 */ /* 0x000ee20000300a00 */
[----:B--2---:R-:W-:Y:S11]  /*48c90*/  HMMA.1688.F32.TF32 R160, R164, R148, R160 ;  /* 0x00000094a4a0723c */ /* 0x004ff600000810a0 */
[----:B------:R-:W-:Y:S11]  /*48ca0*/  @!UPT UIADD3 URZ, URZ, URZ, URZ ;  /* 0x0000003f3f3ff290 */ /* 0x000ff6000fffe03f */
[----:B------:R-:W-:Y:S02]  /*48cb0*/  @!UPT UIADD3 URZ, URZ, URZ, URZ ;  /* 0x0000003f3f3ff290 */ /* 0x000fe4000fffe03f */
[----:B------:R-:W-:Y:S01]  /*48cc0*/  IMAD.MOV.U32 R147, RZ, RZ, R160 ;  /* 0x000000ffff937224 */ /* 0x000fe200078e00a0 */
[----:B------:R-:W-:Y:S01]  /*48cd0*/  MOV R146, R161 ;  /* 0x000000a100927202 */ /* 0x000fe20000000f00 */
[----:B------:R-:W-:Y:S02]  /*48ce0*/  IMAD.MOV.U32 R161, RZ, RZ, R248 ;  /* 0x000000ffffa17224 */ /* 0x000fe400078e00f8 */
[----:B------:R-:W-:Y:S02]  /*48cf0*/  IMAD.MOV.U32 R160, RZ, RZ, R249 ;  /* 0x000000ffffa07224 */ /* 0x000fe400078e00f9 */
[----:B------:R-:W2:Y:S01]  /*48d00*/  LDL.LU.64 R248, [R1+0x1b88] ;  /* 0x001b880001f87983 */ /* 0x000ea20000300a00 */
[----:B------:R-:W-:-:S05]  /*48d10*/  MOV R149, R163 ;  /* 0x000000a300957202 */ /* 0x000fca0000000f00 */
[----:B------:R-:W-:Y:S02]  /*48d20*/  IMAD.MOV.U32 R145, RZ, RZ, R149 ;  /* 0x000000ffff917224 */ /* 0x000fe400078e0095 */
[----:B------:R-:W-:Y:S02]  /*48d30*/  IMAD.MOV.U32 R149, RZ, RZ, R153 ;  /* 0x000000ffff957224 */ /* 0x000fe400078e0099 */
[----:B------:R-:W-:Y:S02]  /*48d40*/  IMAD.MOV.U32 R153, RZ, RZ, R134 ;  /* 0x000000ffff997224 */ /* 0x000fe400078e0086 */
[----:B------:R-:W-:Y:S01]  /*48d50*/  IMAD.MOV.U32 R148, RZ, RZ, R162 ;  /* 0x000000ffff947224 */ /* 0x000fe200078e00a2 */
[C---:B----4-:R-:W-:Y:S08]  /*48d60*/  HMMA.1688.F32.TF32 R220, R164.reuse, R132, R220 ;  /* 0x00000084a4dc723c */ /* 0x050ff000000810dc */
[----:B---3--:R-:W-:Y:S01]  /*48d70*/  HMMA.1688.F32.TF32 R244, R164, R136, R244 ;  /* 0x00000088a4f4723c */ /* 0x008fe200000810f4 */
[----:B------:R-:W-:Y:S01]  /*48d80*/  MOV R144, R148 ;  /* 0x0000009400907202 */ /* 0x000fe20000000f00 */
[----:B------:R-:W-:Y:S01]  /*48d90*/  IMAD.MOV.U32 R148, RZ, RZ, R152 ;  /* 0x000000ffff947224 */ /* 0x000fe200078e0098 */
[----:B------:R-:W-:-:S05]  /*48da0*/  MOV R152, R135 ;  /* 0x0000008700987202 */ /* 0x000fca0000000f00 */
[----:B--2---:R-:W-:Y:S07]  /*48db0*/  HMMA.1688.F32.TF32 R248, R164, R140, R248 ;  /* 0x0000008ca4f8723c */ /* 0x004fee00000810f8 */
[----:B------:R-:W-:Y:S01]  /*48dc0*/  MOV R140, R161 ;  /* 0x000000a1008c7202 */ /* 0x000fe20000000f00 */
[----:B------:R-:W-:-:S08]  /*48dd0*/  IMAD.MOV.U32 R141, RZ, RZ, R160 ;  /* 0x000000ffff8d7224 */ /* 0x000fd000078e00a0 */
[----:B------:R-:W-:Y:S01]  /*48de0*/  MOV R161, R246 ;  /* 0x000000f600a17202 */ /* 0x000fe20000000f00 */
[----:B------:R-:W-:Y:S01]  /*48df0*/  IMAD.MOV.U32 R160, RZ, RZ, R247 ;  /* 0x000000ffffa07224 */ /* 0x000fe200078e00f7 */
[----:B------:R-:W-:Y:S01]  /*48e00*/  HMMA.1688.F32.TF32 R164, R164, R128, R224 ;  /* 0x00000080a4a4723c */ /* 0x000fe200000810e0 */
[----:B------:R-:W-:Y:S04]  /*48e10*/  LDS R224, [R3+0x34300] ;  /* 0x0343000003e07984 */ /* 0x000fe80000000800 */
[----:B------:R-:W-:Y:S01]  /*48e20*/  LDS R226, [R3+0x36300] ;  /* 0x0363000003e27984 */ /* 0x000fe20000000800 */
[----:B------:R-:W-:Y:S01]  /*48e30*/  MOV R134, R248 ;  /* 0x000000f800867202 */ /* 0x000fe20000000f00 */
[----:B------:R-:W-:Y:S02]  /*48e40*/  IMAD.MOV.U32 R163, RZ, RZ, R249 ;  /* 0x000000ffffa37224 */ /* 0x000fe400078e00f9 */
        /* <DEDUP_REMOVED lines=10> */
[----:B------:R-:W1:Y:S01]  /*48ef0*/  LDS R163, [R0+0x36000] ;  /* 0x0360000000a37984 */ /* 0x000e620000000800 */
[----:B------:R-:W-:Y:S01]  /*48f00*/  MOV R249, R150 ;  /* 0x0000009600f97202 */ /* 0x000fe20000000f00 */
[----:B------:R-:W-:Y:S01]  /*48f10*/  IMAD.MOV.U32 R248, RZ, RZ, R151 ;  /* 0x000000fffff87224 */ /* 0x000fe200078e0097 */
[----:B------:R-:W-:Y:S01]  /*48f20*/  MOV R151, R245 ;  /* 0x000000f500977202 */ /* 0x000fe20000000f00 */
[----:B------:R-:W-:Y:S01]  /*48f30*/  IMAD.MOV.U32 R150, RZ, RZ, R244 ;  /* 0x000000ffff967224 */ /* 0x000fe200078e00f4 */
[----:B------:R-:W-:Y:S01]  /*48f40*/  LDS R225, [R0+0x34300] ;  /* 0x0343000000e17984 */ /* 0x000fe20000000800 */
[----:B------:R-:W-:-:S03]  /*48f50*/  IMAD.MOV.U32 R135, RZ, RZ, R251 ;  /* 0x000000ffff877224 */ /* 0x000fc600078e00fb */
[----:B------:R-:W-:Y:S01]  /*48f60*/  LDS R227, [R0+0x36300] ;  /* 0x0363000000e37984 */ /* 0x000fe20000000800 */
[----:B-1----:R-:W-:Y:S01]  /*48f70*/  HMMA.1688.F32.TF32 R240, R160, R158, R240 ;  /* 0x0000009ea0f0723c */ /* 0x002fe200000810f0 */
[----:B------:R-:W-:Y:S11]  /*48f80*/  IMAD.MOV.U32 R251, RZ, RZ, R146 ;  /* 0x000000fffffb7224 */ /* 0x000ff600078e0092 */
[----:B------:R-:W-:Y:S11]  /*48f90*/  @!UPT UIADD3 URZ, URZ, URZ, URZ ;  /* 0x0000003f3f3ff290 */ /* 0x000ff6000fffe03f */
[----:B------:R-:W-:Y:S04]  /*48fa0*/  STL.64 [R1+0x300], R240 ;  /* 0x000300f001007387 */ /* 0x000fe80000100a00 */
[----:B------:R1:W-:Y:S02]  /*48fb0*/  STL.64 [R1+0x308], R242 ;  /* 0x000308f201007387 */ /* 0x0003e40000100a00 */
[----:B-1----:R-:W-:Y:S02]  /*48fc0*/  IMAD.MOV.U32 R242, RZ, RZ, R150 ;  /* 0x000000fffff27224 */ /* 0x002fe400078e0096 */
[----:B------:R-:W2:Y:S01]  /*48fd0*/  LDL.LU R150, [R1+0x1b84] ;  /* 0x001b840001967983 */ /* 0x000ea20000300800 */
[----:B------:R-:W-:-:S03]  /*48fe0*/  IMAD.MOV.U32 R243, RZ, RZ, R151 ;  /* 0x000000fffff37224 */ /* 0x000fc600078e0097 */
[----:B------:R-:W2:Y:S01]  /*48ff0*/  LDL.LU R151, [R1+0x1b80] ;  /* 0x001b800001977983 */ /* 0x000ea20000300800 */
[----:B------:R-:W-:Y:S01]  /*49000*/  IMAD.MOV.U32 R250, RZ, RZ, R147 ;  /* 0x000000fffffa7224 */ /* 0x000fe200078e0093 */
[----:B------:R-:W-:Y:S01]  /*49010*/  MOV R146, R222 ;  /* 0x000000de00927202 */ /* 0x000fe20000000f00 */
[----:B------:R-:W-:Y:S01]  /*49020*/  IMAD.MOV.U32 R147, RZ, RZ, R223 ;  /* 0x000000ffff937224 */ /* 0x000fe200078e00df */
[C---:B------:R-:W-:Y:S01]  /*49030*/  HMMA.1688.F32.TF32 R120, R160.reuse, R154, R120 ;  /* 0x0000009aa078723c */ /* 0x040fe20000081078 */
[----:B------:R-:W-:Y:S01]  /*49040*/  IMAD.MOV.U32 R137, RZ, RZ, R135 ;  /* 0x000000ffff897224 */ /* 0x000fe200078e0087 */
[----:B------:R-:W-:Y:S01]  /*49050*/  MOV R240, R146 ;  /* 0x0000009200f07202 */ /* 0x000fe20000000f00 */
[----:B------:R-:W-:Y:S01]  /*49060*/  IMAD.MOV.U32 R241, RZ, RZ, R147 ;  /* 0x000000fffff17224 */ /* 0x000fe200078e0093 */
[----:B------:R-:W3:Y:S04]  /*49070*/  LDL.LU R146, [R1+0x1b7c] ;  /* 0x001b7c0001927983 */ /* 0x000ee80000300800 */
[----:B------:R-:W3:Y:S01]  /*49080*/  LDL.LU R147, [R1+0x1b78] ;  /* 0x001b780001937983 */ /* 0x000ee20000300800 */
[----:B------:R-:W-:Y:S01]  /*49090*/  IMAD.MOV.U32 R134, RZ, RZ, R220 ;  /* 0x000000ffff867224 */ /* 0x000fe200078e00dc */
[----:B------:R-:W-:Y:S01]  /*490a0*/  MOV R135, R221 ;  /* 0x000000dd00877202 */ /* 0x000fe20000000f00 */
[----:B------:R-:W-:Y:S01]  /*490b0*/  HMMA.1688.F32.TF32 R8, R160, R142, R8 ;  /* 0x0000008ea008723c */ /* 0x000fe20000081008 */
[----:B------:R-:W-:Y:S01]  /*490c0*/  IMAD.MOV.U32 R247, RZ, RZ, R165 ;  /* 0x000000fffff77224 */ /* 0x000fe200078e00a5 */
[----:B------:R-:W-:Y:S01]  /*490d0*/  MOV R245, R167 ;  /* 0x000000a700f57202 */ /* 0x000fe20000000f00 */
[----:B------:R-:W-:Y:S01]  /*490e0*/  IMAD.MOV.U32 R246, RZ, RZ, R166 ;  /* 0x000000fffff67224 */ /* 0x000fe200078e00a6 */
[----:B------:R-:W-:Y:S01]  /*490f0*/  LDS R165, [R0+0x34100] ;  /* 0x0341000000a57984 */ /* 0x000fe20000000800 */
[----:B------:R-:W-:-:S03]  /*49100*/  IMAD.MOV.U32 R244, RZ, RZ, R164 ;  /* 0x000000fffff47224 */ /* 0x000fc600078e00a4 */
[----:B------:R-:W-:Y:S04]  /*49110*/  LDS R164, [R3+0x34100] ;  /* 0x0341000003a47984 */ /* 0x000fe80000000800 */
[----:B------:R-:W-:Y:S04]  /*49120*/  STL.64 [R1+0x2f0], R120 ;  /* 0x0002f07801007387 */ /* 0x000fe80000100a00 */
[----:B------:R1:W-:Y:S04]  /*49130*/  STL.64 [R1+0x2f8], R122 ;  /* 0x0002f87a01007387 */ /* 0x0003e80000100a00 */
[----:B------:R-:W-:Y:S04]  /*49140*/  LDS R166, [R3+0x36100] ;  /* 0x0361000003a67984 */ /* 0x000fe80000000800 */
[----:B------:R-:W4:Y:S01]  /*49150*/  LDS R167, [R0+0x36100] ;  /* 0x0361000000a77984 */ /* 0x000f220000000800 */
[----:B-1----:R-:W-:Y:S01]  /*49160*/  IMAD.MOV.U32 R122, RZ, RZ, R134 ;  /* 0x000000ffff7a7224 */ /* 0x002fe200078e0086 */
[----:B------:R-:W-:-:S02]  /*49170*/  MOV R123, R135 ;  /* 0x00000087007b7202 */ /* 0x000fc40000000f00 */
[----:B------:R-:W4:Y:S04]  /*49180*/  LDL.LU R134, [R1+0x1b74] ;  /* 0x001b740001867983 */ /* 0x000f280000300800 */
[----:B------:R-:W4:Y:S04]  /*49190*/  LDL.LU R135, [R1+0x1b70] ;  /* 0x001b700001877983 */ /* 0x000f280000300800 */
[----:B------:R-:W-:Y:S04]  /*491a0*/  LDS R220, [R3+0x34200] ;  /* 0x0342000003dc7984 */ /* 0x000fe80000000800 */
[----:B------:R-:W-:Y:S04]  /*491b0*/  LDS R222, [R3+0x36200] ;  /* 0x0362000003de7984 */ /* 0x000fe80000000800 */
[----:B------:R-:W-:Y:S04]  /*491c0*/  LDS R221, [R0+0x34200] ;  /* 0x0342000000dd7984 */ /* 0x000fe80000000800 */
[----:B------:R-:W1:Y:S01]  /*491d0*/  LDS R223, [R0+0x36200] ;  /* 0x0362000000df7984 */ /* 0x000e620000000800 */
[C---:B--2---:R-:W-:Y:S11]  /*491e0*/  HMMA.1688.F32.TF32 R124, R160.reuse, R150, R124 ;  /* 0x00000096a07c723c */ /* 0x044ff6000008107c */
[----:B------:R-:W-:Y:S11]  /*491f0*/  @!UPT UIADD3 URZ, URZ, URZ, URZ ;  /* 0x0000003f3f3ff290 */ /* 0x000ff6000fffe03f */
[----:B------:R-:W-:Y:S01]  /*49200*/  @!UPT UIADD3 URZ, URZ, URZ, URZ ;  /* 0x0000003f3f3ff290 */ /* 0x000fe2000fffe03f */
[----:B------:R-:W-:Y:S04]  /*49210*/  STL.64 [R1+0x2e0], R124 ;  /* 0x0002e07c01007387 */ /* 0x000fe80000100a00 */
[----:B------:R3:W-:Y:S02]  /*49220*/  STL.64 [R1+0x2e8], R126 ;  /* 0x0002e87e01007387 */ /* 0x0007e40000100a00 */
[C---:B---3--:R-:W-:Y:S08]  /*49230*/  HMMA.1688.F32.TF32 R124, R160.reuse, R146, R4 ;  /* 0x00000092a07c723c */ /* 0x048ff00000081004 */
[C---:B------:R-:W-:Y:S11]  /*49240*/  HMMA.1688.F32.TF32 R4, R160.reuse, R138, R12 ;  /* 0x0000008aa004723c */ /* 0x040ff6000008100c */
[----:B------:R-:W-:Y:S04]  /*49250*/  @!UPT UIADD3 URZ, URZ, URZ, URZ ;  /* 0x0000003f3f3ff290 */ /* 0x000fe8000fffe03f */
[----:B------:R-:W-:Y:S04]  /*49260*/  STL.64 [R1+0x2d0], R124 ;  /* 0x0002d07c01007387 */ /* 0x000fe80000100a00 */
[----:B------:R-:W-:Y:S04]  /*49270*/  STL.64 [R1+0x2d8], R126 ;  /* 0x0002d87e01007387 */ /* 0x000fe80000100a00 */
[----:B------:R-:W-:Y:S04]  /*49280*/  STL.64 [R1+0x2c0], R8 ;  /* 0x0002c00801007387 */ /* 0x000fe80000100a00 */
[----:B------:R-:W-:Y:S04]  /*49290*/  STL.64 [R1+0x2c8], R10 ;  /* 0x0002c80a01007387 */ /* 0x000fe80000100a00 */
[----:B------:R-:W-:Y:S04]  /*492a0*/  STL.64 [R1+0x2b0], R4 ;  /* 0x0002b00401007387 */ /* 0x000fe80000100a00 */
[----:B------:R4:W-:Y:S02]  /*492b0*/  STL.64 [R1+0x2b8], R6 ;  /* 0x0002b80601007387 */ /* 0x0009e40000100a00 */
[C---:B----4-:R-:W-:Y:S08]  /*492c0*/  HMMA.1688.F32.TF32 R4, R160.reuse, R134, R16 ;  /* 0x00000086a004723c */ /* 0x050ff00000081010 */
[----:B------:R-:W-:Y:S08]  /*492d0*/  HMMA.1688.F32.TF32 R12, R160, R130, R20 ;  /* 0x00000082a00c723c */ /* 0x000ff00000081014 */
[C---:B------:R-:W-:Y:S07]  /*492e0*/  HMMA.1688.F32.TF32 R8, R164.reuse, R158, R24 ;  /* 0x0000009ea408723c */ /* 0x040fee0000081018 */
[----:B------:R-:W-:Y:S04]  /*492f0*/  STL.64 [R1+0x2a0], R4 ;  /* 0x0002a00401007387 */ /* 0x000fe80000100a00 */
[----:B------:R2:W-:Y:S02]  /*49300*/  STL.64 [R1+0x2a8], R6 ;  /* 0x0002a80601007387 */ /* 0x0005e40000100a00 */
[C---:B--2---:R-:W-:Y:S02]  /*49310*/  HMMA.1688.F32.TF32 R4, R164.reuse, R154, R28 ;  /* 0x0000009aa404723c */ /* 0x044fe4000008101c */
[----:B------:R-:W-:Y:S04]  /*49320*/  STL.64 [R1+0x230], R12 ;  /* 0x0002300c01007387 */ /* 0x000fe80000100a00 */
[----:B------:R2:W-:Y:S04]  /*49330*/  STL.64 [R1+0x238], R14 ;  /* 0x0002380e01007387 */ /* 0x0005e80000100a00 */
[----:B------:R-:W-:Y:S04]  /*49340*/  STL.64 [R1+0x220], R8 ;  /* 0x0002200801007387 */ /* 0x000fe80000100a00 */
[----:B------:R3:W-:Y:S01]  /*49350*/  STL.64 [R1+0x228], R10 ;  /* 0x0002280a01007387 */ /* 0x0007e20000100a00 */
[C---:B--2---:R-:W-:Y:S08]  /*49360*/  HMMA.1688.F32.TF32 R12, R164.reuse, R150, R32 ;  /* 0x00000096a40c723c */ /* 0x044ff00000081020 */
[C---:B------:R-:W-:Y:S01]  /*49370*/  HMMA.1688.F32.TF32 R124, R164.reuse, R134, R48 ;  /* 0x00000086a47c723c */ /* 0x040fe20000081030 */
[----:B------:R-:W-:Y:S04]  /*49380*/  STL.64 [R1+0x210], R4 ;  /* 0x0002100401007387 */ /* 0x000fe80000100a00 */
[----:B------:R2:W-:Y:S03]  /*49390*/  STL.64 [R1+0x218], R6 ;  /* 0x0002180601007387 */ /* 0x0005e60000100a00 */
[----:B---3--:R-:W-:Y:S08]  /*493a0*/  HMMA.1688.F32.TF32 R8, R164, R146, R36 ;  /* 0x00000092a408723c */ /* 0x008ff00000081024 */
[----:B-1----:R-:W-:Y:S01]  /*493b0*/  HMMA.1688.F32.TF32 R16, R220, R138, R76 ;  /* 0x0000008adc10723c */ /* 0x002fe2000008104c */
[----:B------:R-:W-:Y:S01]  /*493c0*/  MOV R28, R216 ;  /* 0x000000d8001c7202 */ /* 0x000fe20000000f00 */
[----:B------:R-:W-:Y:S01]  /*493d0*/  IMAD.MOV.U32 R29, RZ, RZ, R217 ;  /* 0x000000ffff1d7224 */ /* 0x000fe200078e00d9 */
[----:B------:R-:W-:Y:S01]  /*493e0*/  MOV R31, R219 ;  /* 0x000000db001f7202 */ /* 0x000fe20000000f00 */
[----:B------:R-:W-:-:S02]  /*493f0*/  IMAD.MOV.U32 R30, RZ, RZ, R218 ;  /* 0x000000ffff1e7224 */ /* 0x000fc400078e00da */
[----:B------:R-:W-:Y:S01]  /*49400*/  IMAD.MOV.U32 R24, RZ, RZ, R212 ;  /* 0x000000ffff187224 */ /* 0x000fe200078e00d4 */
[----:B------:R-:W-:Y:S01]  /*49410*/  MOV R26, R214 ;  /* 0x000000d6001a7202 */ /* 0x000fe20000000f00 */
[----:B--2---:R-:W-:Y:S01]  /*49420*/  HMMA.1688.F32.TF32 R4, R164, R142, R40 ;  /* 0x0000008ea404723c */ /* 0x004fe20000081028 */
[----:B------:R-:W-:Y:S04]  /*49430*/  STL.64 [R1+0x200], R12 ;  /* 0x0002000c01007387 */ /* 0x000fe80000100a00 */
[----:B------:R-:W-:Y:S04]  /*49440*/  STL.64 [R1+0x208], R14 ;  /* 0x0002080e01007387 */ /* 0x000fe80000100a00 */
[----:B------:R-:W-:Y:S04]  /*49450*/  STL.64 [R1+0x1f0], R8 ;  /* 0x0001f00801007387 */ /* 0x000fe80000100a00 */
[----:B------:R1:W-:Y:S01]  /*49460*/  STL.64 [R1+0x1f8], R10 ;  /* 0x0001f80a01007387 */ /* 0x0003e20000100a00 */
[----:B------:R-:W-:-:S02]  /*49470*/  IMAD.MOV.U32 R25, RZ, RZ, R213 ;  /* 0x000000ffff197224 */ /* 0x000fc400078e00d5 */
[----:B------:R-:W-:Y:S01]  /*49480*/  IMAD.MOV.U32 R27, RZ, RZ, R215 ;  /* 0x000000ffff1b7224 */ /* 0x000fe200078e00d7 */
[----:B------:R-:W-:Y:S01]  /*49490*/  MOV R21, R209 ;  /* 0x000000d100157202 */ /* 0x000fe20000000f00 */
[----:B------:R-:W-:Y:S01]  /*494a0*/  IMAD.MOV.U32 R20, RZ, RZ, R208 ;  /* 0x000000ffff147224 */ /* 0x000fe200078e00d0 */
[----:B------:R-:W-:Y:S04]  /*494b0*/  LDS R32, [R3+0x34600] ;  /* 0x0346000003207984 */ /* 0x000fe80000000800 */
[----:B------:R-:W-:Y:S04]  /*494c0*/  STL.64 [R1+0x1e0], R4 ;  /* 0x0001e00401007387 */ /* 0x000fe80000100a00 */
[----:B------:R2:W-:Y:S01]  /*494d0*/  STL.64 [R1+0x1e8], R6 ;  /* 0x0001e80601007387 */ /* 0x0005e20000100a00 */
[----:B-1----:R-:W-:Y:S01]  /*494e0*/  HMMA.1688.F32.TF32 R8, R164, R130, R52 ;  /* 0x00000082a408723c */ /* 0x002fe20000081034 */
[----:B------:R-:W-:-:S02]  /*494f0*/  IMAD.MOV.U32 R22, RZ, RZ, R210 ;  /* 0x000000ffff167224 */ /* 0x000fc400078e00d2 */
[----:B------:R-:W-:Y:S01]  /*49500*/  IMAD.MOV.U32 R23, RZ, RZ, R211 ;  /* 0x000000ffff177224 */ /* 0x000fe200078e00d3 */
[----:B------:R-:W-:Y:S04]  /*49510*/  LDS R4, [R3+0x34500] ;  /* 0x0345000003047984 */ /* 0x000fe80000000800 */
[----:B------:R-:W-:Y:S01]  /*49520*/  HMMA.1688.F32.TF32 R12, R220, R154, R60 ;  /* 0x0000009adc0c723c */ /* 0x000fe2000008103c */
[----:B------:R-:W-:Y:S01]  /*49530*/  LDS R5, [R0+0x34500] ;  /* 0x0345000000057984 */ /* 0x000fe20000000800 */
[----:B--2---:R-:W-:Y:S02]  /*49540*/  IMAD.MOV.U32 R7, RZ, RZ, R122 ;  /* 0x000000ffff077224 */ /* 0x004fe400078e007a */
[----:B------:R-:W-:Y:S01]  /*49550*/  IMAD.MOV.U32 R6, RZ, RZ, R123 ;  /* 0x000000ffff067224 */ /* 0x000fe200078e007b */
[----:B------:R-:W-:Y:S03]  /*49560*/  LDS R34, [R3+0x36600] ;  /* 0x0366000003227984 */ /* 0x000fe60000000800 */
[----:B------:R-:W-:Y:S01]  /*49570*/  HMMA.1688.F32.TF32 R120, R164, R138, R44 ;  /* 0x0000008aa478723c */ /* 0x000fe2000008102c */
[----:B------:R-:W-:Y:S04]  /*49580*/  LDS R33, [R0+0x34600] ;  /* 0x0346000000217984 */ /* 0x000fe80000000800 */
[----:B------:R-:W1:Y:S03]  /*49590*/  LDS R35, [R0+0x36600] ;  /* 0x0366000000237984 */ /* 0x000e660000000800 */
[C---:B------:R-:W-:Y:S01]  /*495a0*/  HMMA.1688.F32.TF32 R164, R220.reuse, R158, R56 ;  /* 0x0000009edca4723c */ /* 0x040fe20000081038 */
[----:B------:R-:W-:Y:S04]  /*495b0*/  LDS R36, [R3+0x34700] ;  /* 0x0347000003247984 */ /* 0x000fe80000000800 */
[----:B------:R-:W-:Y:S04]  /*495c0*/  LDS R38, [R3+0x36700] ;  /* 0x0367000003267984 */ /* 0x000fe80000000800 */
[----:B------:R-:W-:Y:S04]  /*495d0*/  LDS R37, [R0+0x34700] ;  /* 0x0347000000257984 */ /* 0x000fe80000000800 */
[----:B------:R-:W-:Y:S04]  /*495e0*/  LDS R39, [R0+0x36700] ;  /* 0x0367000000277984 */ /* 0x000fe80000000800 */
        /* <DEDUP_REMOVED lines=9> */
[----:B------:R2:W-:Y:S02]  /*49680*/  STL.64 [R1+0x1d8], R10 ;  /* 0x0001d80a01007387 */ /* 0x0005e40000100a00 */
[C---:B--2---:R-:W-:Y:S02]  /*49690*/  HMMA.1688.F32.TF32 R8, R220.reuse, R150, R64 ;  /* 0x00000096dc08723c */ /* 0x044fe40000081040 */
[----:B------:R-:W-:Y:S04]  /*496a0*/  STL [R1+0x1afc], R164 ;  /* 0x001afca401007387 */ /* 0x000fe80000100800 */
[----:B------:R-:W-:Y:S04]  /*496b0*/  STL [R1+0x1af8], R165 ;  /* 0x001af8a501007387 */ /* 0x000fe80000100800 */
[----:B------:R-:W-:Y:S04]  /*496c0*/  STL [R1+0x1af4], R166 ;  /* 0x001af4a601007387 */ /* 0x000fe80000100800 */
[----:B------:R-:W-:Y:S04]  /*496d0*/  STL [R1+0x1ad0], R167 ;  /* 0x001ad0a701007387 */ /* 0x000fe80000100800 */
[----:B------:R-:W-:Y:S04]  /*496e0*/  STL.64 [R1+0x1c0], R12 ;  /* 0x0001c00c01007387 */ /* 0x000fe80000100a00 */
[----:B------:R2:W-:Y:S04]  /*496f0*/  STL.64 [R1+0x1c8], R14 ;  /* 0x0001c80e01007387 */ /* 0x0005e80000100a00 */
[----:B------:R-:W-:Y:S04]  /*49700*/  STL.64 [R1+0x1b0], R8 ;  /* 0x0001b00801007387 */ /* 0x000fe80000100a00 */
[----:B------:R3:W-:Y:S01]  /*49710*/  STL.64 [R1+0x1b8], R10 ;  /* 0x0001b80a01007387 */ /* 0x0007e20000100a00 */
[C---:B--2---:R-:W-:Y:S08]  /*49720*/  HMMA.1688.F32.TF32 R12, R220.reuse, R146, R68 ;  /* 0x00000092dc0c723c */ /* 0x044ff00000081044 */
[C---:B---3--:R-:W-:Y:S11]  /*49730*/  HMMA.1688.F32.TF32 R8, R220.reuse, R142, R72 ;  /* 0x0000008edc08723c */ /* 0x048ff60000081048 */
[----:B------:R-:W-:Y:S04]  /*49740*/  @!UPT UIADD3 URZ, URZ, URZ, URZ ;  /* 0x0000003f3f3ff290 */ /* 0x000fe8000fffe03f */
[----:B------:R-:W-:Y:S04]  /*49750*/  STL.64 [R1+0x1a0], R12 ;  /* 0x0001a00c01007387 */ /* 0x000fe80000100a00 */
[----:B------:R2:W-:Y:S04]  /*49760*/  STL.64 [R1+0x1a8], R14 ;  /* 0x0001a80e01007387 */ /* 0x0005e80000100a00 */
[----:B------:R-:W-:Y:S04]  /*49770*/  STL.64 [R1+0x190], R8 ;  /* 0x0001900801007387 */ /* 0x000fe80000100a00 */
[----:B------:R3:W-:Y:S01]  /*49780*/  STL.64 [R1+0x198], R10 ;  /* 0x0001980a01007387 */ /* 0x0007e20000100a00 */
[C---:B--2---:R-:W-:Y:S08]  /*49790*/  HMMA.1688.F32.TF32 R12, R220.reuse, R134, R80 ;  /* 0x00000086dc0c723c */ /* 0x044ff00000081050 */
[----:B---3--:R-:W-:Y:S01]  /*497a0*/  HMMA.1688.F32.TF32 R8, R220, R130, R84 ;  /* 0x00000082dc08723c */ /* 0x008fe20000081054 */
[----:B------:R-:W-:Y:S04]  /*497b0*/  STL.64 [R1+0x180], R16 ;  /* 0x0001801001007387 */ /* 0x000fe80000100a00 */
[----:B------:R-:W-:Y:S10]  /*497c0*/  STL.64 [R1+0x188], R18 ;  /* 0x0001881201007387 */ /* 0x000ff40000100a00 */
        /* <DEDUP_REMOVED lines=8> */
[----:B------:R-:W-:Y:S04]  /*49850*/  STL.64 [R1+0x158], R14 ;  /* 0x0001580e01007387 */ /* 0x000fe80000100a00 */
[----:B------:R-:W-:Y:S04]  /*49860*/  STL.64 [R1+0x140], R8 ;  /* 0x0001400801007387 */ /* 0x000fe80000100a00 */
[----:B------:R2:W-:Y:S02]  /*49870*/  STL.64 [R1+0x148], R10 ;  /* 0x0001480a01007387 */ /* 0x0005e40000100a00 */
[C---:B--2---:R-:W-:Y:S01]  /*49880*/  HMMA.1688.F32.TF32 R8, R224.reuse, R150, R96 ;  /* 0x00000096e008723c */ /* 0x044fe20000081060 */
[----:B------:R-:W-:Y:S01]  /*49890*/  IMAD.MOV.U32 R15, RZ, RZ, R247 ;  /* 0x000000ffff0f7224 */ /* 0x000fe200078e00f7 */
[----:B------:R-:W-:Y:S01]  /*498a0*/  MOV R72, R199 ;  /* 0x000000c700487202 */ /* 0x000fe20000000f00 */
[----:B------:R-:W-:Y:S01]  /*498b0*/  IMAD.MOV.U32 R14, RZ, RZ, R244 ;  /* 0x000000ffff0e7224 */ /* 0x000fe200078e00f4 */
[----:B------:R-:W-:Y:S04]  /*498c0*/  LDS R247, [R0+0x36400] ;  /* 0x0364000000f77984 */ /* 0x000fe80000000800 */
[----:B------:R-:W-:Y:S01]  /*498d0*/  LDS R244, [R3+0x34400] ;  /* 0x0344000003f47984 */ /* 0x000fe20000000800 */
[----:B------:R-:W-:Y:S01]  /*498e0*/  HMMA.1688.F32.TF32 R220, R224, R134, R112 ;  /* 0x00000086e0dc723c */ /* 0x000fe20000081070 */
[----:B------:R-:W-:Y:S01]  /*498f0*/  IMAD.MOV.U32 R73, RZ, RZ, R203 ;  /* 0x000000ffff497224 */ /* 0x000fe200078e00cb */
[----:B------:R-:W-:Y:S01]  /*49900*/  MOV R75, R207 ;  /* 0x000000cf004b7202 */ /* 0x000fe20000000f00 */
[----:B------:R-:W-:-:S05]  /*49910*/  IMAD.MOV.U32 R74, RZ, RZ, R206 ;  /* 0x000000ffff4a7224 */ /* 0x000fca00078e00ce */
[C---:B-1----:R-:W-:Y:S01]  /*49920*/  HMMA.1688.F32.TF32 R20, R32.reuse, R142, R20 ;  /* 0x0000008e2014723c */ /* 0x042fe20000081014 */
[----:B------:R-:W-:Y:S01]  /*49930*/  IMAD.MOV.U32 R68, RZ, RZ, R152 ;  /* 0x000000ffff447224 */ /* 0x000fe200078e0098 */
[----:B------:R-:W-:Y:S01]  /*49940*/  MOV R69, R153 ;  /* 0x0000009900457202 */ /* 0x000fe20000000f00 */
[----:B------:R-:W-:Y:S01]  /*49950*/  IMAD.MOV.U32 R70, RZ, RZ, R157 ;  /* 0x000000ffff467224 */ /* 0x000fe200078e009d */
[----:B------:R-:W-:Y:S03]  /*49960*/  LDS R96, [R3+0x38000] ;  /* 0x0380000003607984 */ /* 0x000fe60000000800 */
[----:B------:R-:W-:Y:S01]  /*49970*/  MOV R164, R8 ;  /* 0x0000000800a47202 */ /* 0x000fe20000000f00 */
[----:B------:R-:W-:Y:S01]  /*49980*/  IMAD.MOV.U32 R165, RZ, RZ, R9 ;  /* 0x000000ffffa57224 */ /* 0x000fe200078e0009 */
[----:B------:R-:W-:Y:S01]  /*49990*/  MOV R124, R11 ;  /* 0x0000000b007c7202 */ /* 0x000fe20000000f00 */
[----:B------:R-:W-:Y:S01]  /*499a0*/  IMAD.MOV.U32 R166, RZ, RZ, R10 ;  /* 0x000000ffffa67224 */ /* 0x000fe200078e000a */
[----:B------:R-:W-:Y:S01]  /*499b0*/  HMMA.1688.F32.TF32 R24, R32, R138, R24 ;  /* 0x0000008a2018723c */ /* 0x000fe20000081018 */
[----:B------:R-:W-:Y:S01]  /*499c0*/  IMAD.MOV.U32 R71, RZ, RZ, R156 ;  /* 0x000000ffff477224 */ /* 0x000fe200078e009c */
[----:B------:R-:W-:Y:S04]  /*499d0*/  LDS R98, [R3+0x3a000] ;  /* 0x03a0000003627984 */ /* 0x000fe80000000800 */
[----:B------:R-:W-:Y:S02]  /*499e0*/  LDS R97, [R0+0x38000] ;  /* 0x0380000000617984 */ /* 0x000fe40000000800 */
[C---:B------:R-:W-:Y:S02]  /*499f0*/  HMMA.1688.F32.TF32 R8, R224.reuse, R146, R100 ;  /* 0x00000092e008723c */ /* 0x040fe40000081064 */
[----:B------:R-:W-:Y:S11]  /*49a00*/  LDS R99, [R0+0x3a000] ;  /* 0x03a0000000637984 */ /* 0x000ff60000000800 */
[----:B------:R-:W-:Y:S11]  /*49a10*/  @!UPT UIADD3 URZ, URZ, URZ, URZ ;  /* 0x0000003f3f3ff290 */ /* 0x000ff6000fffe03f */
        /* <DEDUP_REMOVED lines=13> */
[----:B------:R-:W-:Y:S01]  /*49af0*/  @!UPT UIADD3 URZ, URZ, URZ, URZ ;  /* 0x0000003f3f3ff290 */ /* 0x000fe2000fffe03f */
[----:B------:R1:W-:Y:S02]  /*49b00*/  STL.64 [R1+0x100], R8 ;  /* 0x0001000801007387 */ /* 0x0003e40000100a00 */
[----:B-1----:R-:W-:Y:S01]  /*49b10*/  MOV R8, R246 ;  /* 0x000000f600087202 */ /* 0x002fe20000000f00 */
[----:B------:R-:W-:Y:S01]  /*49b20*/  IMAD.MOV.U32 R9, RZ, RZ, R245 ;  /* 0x000000ffff097224 */ /* 0x000fe200078e00f5 */
[----:B------:R-:W-:Y:S04]  /*49b30*/  LDS R246, [R3+0x36400] ;  /* 0x0364000003f67984 */ /* 0x000fe80000000800 */
[----:B------:R-:W1:Y:S01]  /*49b40*/  LDS R245, [R0+0x34400] ;  /* 0x0344000000f57984 */ /* 0x000e620000000800 */
[----:B------:R-:W-:Y:S03]  /*49b50*/  HMMA.1688.F32.TF32 R224, R224, R130, R116 ;  /* 0x00000082e0e0723c */ /* 0x000fe60000081074 */
[----:B------:R-:W-:Y:S04]  /*49b60*/  STL.64 [R1+0x108], R10 ;  /* 0x0001080a01007387 */ /* 0x000fe80000100a00 */
[----:B------:R-:W-:Y:S04]  /*49b70*/  STL [R1+0x1a9c], R220 ;  /* 0x001a9cdc01007387 */ /* 0x000fe80000100800 */
[----:B------:R-:W-:Y:S04]  /*49b80*/  STL [R1+0x1a98], R221 ;  /* 0x001a98dd01007387 */ /* 0x000fe80000100800 */
[----:B------:R-:W-:Y:S04]  /*49b90*/  STL [R1+0x1a94], R222 ;  /* 0x001a94de01007387 */ /* 0x000fe80000100800 */
[----:B------:R-:W-:Y:S01]  /*49ba0*/  STL [R1+0x1a90], R223 ;  /* 0x001a90df01007387 */ /* 0x000fe20000100800 */
[C---:B-1----:R-:W-:Y:S03]  /*49bb0*/  HMMA.1688.F32.TF32 R16, R244.reuse, R158, R168 ;  /* 0x0000009ef410723c */ /* 0x042fe600000810a8 */
[----:B------:R-:W-:Y:S04]  /*49bc0*/  STL [R1+0x1aac], R224 ;  /* 0x001aace001007387 */ /* 0x000fe80000100800 */
[----:B------:R-:W-:Y:S04]  /*49bd0*/  STL [R1+0x1aa8], R225 ;  /* 0x001aa8e101007387 */ /* 0x000fe80000100800 */
[----:B------:R-:W-:Y:S04]  /*49be0*/  STL [R1+0x1aa4], R226 ;  /* 0x001aa4e201007387 */ /* 0x000fe80000100800 */
[----:B------:R-:W-:Y:S08]  /*49bf0*/  STL [R1+0x1aa0], R227 ;  /* 0x001aa0e301007387 */ /* 0x000ff00000100800 */
[----:B------:R-:W-:Y:S04]  /*49c00*/  STL.64 [R1+0x290], R16 ;  /* 0x0002901001007387 */ /* 0x000fe80000100a00 */
[----:B------:R1:W-:Y:S02]  /*49c10*/  STL.64 [R1+0x298], R18 ;  /* 0x0002981201007387 */ /* 0x0003e40000100a00 */
[C---:B-1----:R-:W-:Y:S11]  /*49c20*/  HMMA.1688.F32.TF32 R16, R244.reuse, R154, R172 ;  /* 0x0000009af410723c */ /* 0x042ff600000810ac */
[----:B------:R-:W-:Y:S11]  /*49c30*/  @!UPT UIADD3 URZ, URZ, URZ, URZ ;  /* 0x0000003f3f3ff290 */ /* 0x000ff6000fffe03f */
[----:B------:R-:W-:Y:S02]  /*49c40*/  @!UPT UIADD3 URZ, URZ, URZ, URZ ;  /* 0x0000003f3f3ff290 */ /* 0x000fe4000fffe03f */
[----:B------:R-:W-:Y:S01]  /*49c50*/  MOV R220, R16 ;  /* 0x0000001000dc7202 */ /* 0x000fe20000000f00 */
[----:B------:R-:W-:Y:S01]  /*49c60*/  IMAD.MOV.U32 R221, RZ, RZ, R17 ;  /* 0x000000ffffdd7224 */ /* 0x000fe200078e0011 */
[----:B------:R-:W-:Y:S01]  /*49c70*/  MOV R223, R19 ;  /* 0x0000001300df7202 */ /* 0x000fe20000000f00 */
[----:B------:R-:W-:Y:S02]  /*49c80*/  IMAD.MOV.U32 R222, RZ, RZ, R18 ;  /* 0x000000ffffde7224 */ /* 0x000fe400078e0012 */
[C---:B------:R-:W-:Y:S02]  /*49c90*/  HMMA.1688.F32.TF32 R16, R244.reuse, R150, R176 ;  /* 0x00000096f410723c */ /* 0x040fe400000810b0 */
[----:B------:R1:W-:Y:S11]  /*49ca0*/  STL [R1+0x1abc], R223 ;  /* 0x001abcdf01007387 */ /* 0x0003f60000100800 */
[----:B------:R-:W-:Y:S11]  /*49cb0*/  @!UPT UIADD3 URZ, URZ, URZ, URZ ;  /* 0x0000003f3f3ff290 */ /* 0x000ff6000fffe03f */
[----:B------:R-:W-:Y:S01]  /*49cc0*/  IMAD.MOV.U32 R224, RZ, RZ, R16 ;  /* 0x000000ffffe07224 */ /* 0x000fe200078e0010 */
[----:B------:R-:W-:Y:S01]  /*49cd0*/  MOV R226, R18 ;  /* 0x0000001200e27202 */ /* 0x000fe20000000f00 */
[----:B------:R-:W-:Y:S02]  /*49ce0*/  IMAD.MOV.U32 R225, RZ, RZ, R17 ;  /* 0x000000ffffe17224 */ /* 0x000fe400078e0011 */
[----:B------:R-:W-:Y:S02]  /*49cf0*/  IMAD.MOV.U32 R227, RZ, RZ, R19 ;  /* 0x000000ffffe37224 */ /* 0x000fe400078e0013 */
[----:B------:R-:W-:Y:S01]  /*49d00*/  HMMA.1688.F32.TF32 R16, R244, R146, R180 ;  /* 0x00000092f410723c */ /* 0x000fe200000810b4 */
[----:B------:R2:W-:Y:S04]  /*49d10*/  STL [R1+0x1ab8], R222 ;  /* 0x001ab8de01007387 */ /* 0x0005e80000100800 */
[----:B------:R3:W-:Y:S04]  /*49d20*/  STL [R1+0x1ab4], R220 ;  /* 0x001ab4dc01007387 */ /* 0x0007e80000100800 */
[----:B------:R4:W-:Y:S01]  /*49d30*/  STL [R1+0x1ab0], R221 ;  /* 0x001ab0dd01007387 */ /* 0x0009e20000100800 */
[----:B------:R-:W-:Y:S01]  /*49d40*/  MOV R11, R6 ;  /* 0x00000006000b7202 */ /* 0x000fe20000000f00 */
[----:B------:R-:W-:Y:S01]  /*49d50*/  IMAD.MOV.U32 R10, RZ, RZ, R7 ;  /* 0x000000ffff0a7224 */ /* 0x000fe200078e0007 */
[----:B------:R-:W-:Y:S01]  /*49d60*/  MOV R12, R14 ;  /* 0x0000000e000c7202 */ /* 0x000fe20000000f00 */
[----:B------:R-:W-:-:S11]  /*49d70*/  IMAD.MOV.U32 R13, RZ, RZ, R15 ;  /* 0x000000ffff0d7224 */ /* 0x000fd600078e000f */
[----:B-1----:R-:W-:Y:S01]  /*49d80*/  IMAD.MOV.U32 R223, RZ, RZ, R16 ;  /* 0x000000ffffdf7224 */ /* 0x002fe200078e0010 */
[----:B--2---:R-:W-:Y:S01]  /*49d90*/  MOV R222, R17 ;  /* 0x0000001100de7202 */ /* 0x004fe20000000f00 */
[----:B---3--:R-:W-:Y:S02]  /*49da0*/  IMAD.MOV.U32 R220, RZ, RZ, R18 ;  /* 0x000000ffffdc7224 */ /* 0x008fe400078e0012 */
[----:B----4-:R-:W-:Y:S01]  /*49db0*/  IMAD.MOV.U32 R221, RZ, RZ, R19 ;  /* 0x000000ffffdd7224 */ /* 0x010fe200078e0013 */
[----:B------:R-:W-:Y:S01]  /*49dc0*/  STL [R1+0x1acc], R227 ;  /* 0x001acce301007387 */ /* 0x000fe20000100800 */
        /* <DEDUP_REMOVED lines=8> */
[----:B------:R-:W-:Y:S01]  /*49e50*/  MOV R241, R243 ;  /* 0x000000f300f17202 */ /* 0x000fe20000000f00 */
[----:B------:R-:W-:Y:S01]  /*49e60*/  IMAD.MOV.U32 R240, RZ, RZ, R242 ;  /* 0x000000fffff07224 */ /* 0x000fe200078e00f2 */
[----:B------:R-:W1:Y:S01]  /*49e70*/  LDS R7, [R0+0x36500] ;  /* 0x0365000000077984 */ /* 0x000e620000000800 */
[----:B------:R-:W-:Y:S01]  /*49e80*/  IMAD.MOV.U32 R242, RZ, RZ, R128 ;  /* 0x000000fffff27224 */ /* 0x000fe200078e0080 */
[----:B------:R-:W-:Y:S01]  /*49e90*/  MOV R128, R132 ;  /* 0x0000008400807202 */ /* 0x000fe20000000f00 */
[----:B------:R-:W-:-:S02]  /*49ea0*/  IMAD.MOV.U32 R243, RZ, RZ, R129 ;  /* 0x000000fffff37224 */ /* 0x000fc400078e0081 */
[----:B------:R-:W-:Y:S01]  /*49eb0*/  IMAD.MOV.U32 R129, RZ, RZ, R133 ;  /* 0x000000ffff817224 */ /* 0x000fe200078e0085 */
[----:B------:R-:W-:Y:S01]  /*49ec0*/  MOV R133, R137 ;  /* 0x0000008900857202 */ /* 0x000fe20000000f00 */
[----:B------:R-:W-:Y:S02]  /*49ed0*/  IMAD.MOV.U32 R132, RZ, RZ, R136 ;  /* 0x000000ffff847224 */ /* 0x000fe400078e0088 */
[----:B------:R-:W-:Y:S01]  /*49ee0*/  IMAD.MOV.U32 R136, RZ, RZ, R140 ;  /* 0x000000ffff887224 */ /* 0x000fe200078e008c */
[----:B------:R-:W-:Y:S01]  /*49ef0*/  MOV R140, R248 ;  /* 0x000000f8008c7202 */ /* 0x000fe20000000f00 */
[----:B------:R-:W-:Y:S02]  /*49f00*/  IMAD.MOV.U32 R137, RZ, RZ, R141 ;  /* 0x000000ffff897224 */ /* 0x000fe400078e008d */
[----:B------:R-:W-:Y:S01]  /*49f10*/  IMAD.MOV.U32 R141, RZ, RZ, R249 ;  /* 0x000000ffff8d7224 */ /* 0x000fe200078e00f9 */
[----:B------:R-:W-:Y:S01]  /*49f20*/  MOV R249, R251 ;  /* 0x000000fb00f97202 */ /* 0x000fe20000000f00 */
[----:B------:R-:W-:Y:S01]  /*49f30*/  IMAD.MOV.U32 R248, RZ, RZ, R250 ;  /* 0x000000fffff87224 */ /* 0x000fe200078e00fa */
[----:B------:R-:W-:Y:S01]  /*49f40*/  STL [R1+0x1ac8], R226 ;  /* 0x001ac8e201007387 */ /* 0x000fe20000100800 */
        /* <DEDUP_REMOVED lines=8> */
[----:B------:R-:W-:-:S02]  /*49fd0*/  IMAD.MOV.U32 R252, RZ, RZ, R18 ;  /* 0x000000fffffc7224 */ /* 0x000fc400078e0012 */
[----:B------:R-:W-:Y:S01]  /*49fe0*/  IMAD.MOV.U32 R2, RZ, RZ, R19 ;  /* 0x000000ffff027224 */ /* 0x000fe200078e0013 */
[----:B------:R2:W-:Y:S04]  /*49ff0*/  STL.64 [R1+0x250], R16 ;  /* 0x0002501001007387 */ /* 0x0005e80000100a00 */
[----:B------:R-:W3:Y:S04]  /*4a000*/  LDL.LU R216, [R1+0x1b6c] ;  /* 0x001b6c0001d87983 */ /* 0x000ee80000300800 */
[----:B------:R-:W3:Y:S01]  /*4a010*/  LDL.LU R217, [R1+0x1b68] ;  /* 0x001b680001d97983 */ /* 0x000ee20000300800 */
[----:B--2---:R-:W-:Y:S03]  /*4a020*/  HMMA.1688.F32.TF32 R16, R244, R138, R188 ;  /* 0x0000008af410723c */ /* 0x004fe600000810bc */
[----:B------:R-:W3:Y:S04]  /*4a030*/  LDL.LU R218, [R1+0x1b64] ;  /* 0x001b640001da7983 */ /* 0x000ee80000300800 */
[----:B------:R-:W3:Y:S04]  /*4a040*/  LDL.LU R219, [R1+0x1b60] ;  /* 0x001b600001db7983 */ /* 0x000ee80000300800 */
[----:B------:R-:W2:Y:S04]  /*4a050*/  LDL.LU R212, [R1+0x1b5c] ;  /* 0x001b5c0001d47983 */ /* 0x000ea80000300800 */
[----:B------:R-:W2:Y:S04]  /*4a060*/  LDL.LU R213, [R1+0x1b58] ;  /* 0x001b580001d57983 */ /* 0x000ea80000300800 */
[----:B------:R-:W2:Y:S01]  /*4a070*/  LDL.LU R214, [R1+0x1b54] ;  /* 0x001b540001d67983 */ /* 0x000ea20000300800 */
[----:B------:R-:W-:-:S03]  /*4a080*/  IMAD.MOV.U32 R160, RZ, RZ, R12 ;  /* 0x000000ffffa07224 */ /* 0x000fc600078e000c */
[----:B------:R-:W2:Y:S01]  /*4a090*/  LDL.LU R215, [R1+0x1b50] ;  /* 0x001b500001d77983 */ /* 0x000ea20000300800 */
[----:B------:R-:W-:-:S03]  /*4a0a0*/  IMAD.MOV.U32 R161, RZ, RZ, R13 ;  /* 0x000000ffffa17224 */ /* 0x000fc600078e000d */
[----:B------:R-:W4:Y:S01]  /*4a0b0*/  LDL.LU R208, [R1+0x1b4c] ;  /* 0x001b4c0001d07983 */ /* 0x000f220000300800 */
[----:B------:R-:W-:-:S03]  /*4a0c0*/  MOV R12, R204 ;  /* 0x000000cc000c7202 */ /* 0x000fc60000000f00 */
[----:B------:R-:W4:Y:S01]  /*4a0d0*/  LDL.LU R209, [R1+0x1b48] ;  /* 0x001b480001d17983 */ /* 0x000f220000300800 */
[----:B------:R-:W-:Y:S01]  /*4a0e0*/  MOV R162, R14 ;  /* 0x0000000e00a27202 */ /* 0x000fe20000000f00 */
[----:B------:R-:W-:Y:S02]  /*4a0f0*/  IMAD.MOV.U32 R13, RZ, RZ, R205 ;  /* 0x000000ffff0d7224 */ /* 0x000fe400078e00cd */
[----:B------:R-:W4:Y:S01]  /*4a100*/  LDL.LU R210, [R1+0x1b44] ;  /* 0x001b440001d27983 */ /* 0x000f220000300800 */
[----:B------:R-:W-:-:S03]  /*4a110*/  IMAD.MOV.U32 R163, RZ, RZ, R15 ;  /* 0x000000ffffa37224 */ /* 0x000fc600078e000f */
[----:B------:R-:W4:Y:S01]  /*4a120*/  LDL.LU R211, [R1+0x1b40] ;  /* 0x001b400001d37983 */ /* 0x000f220000300800 */
[----:B------:R-:W-:Y:S01]  /*4a130*/  IMAD.MOV.U32 R14, RZ, RZ, R200 ;  /* 0x000000ffff0e7224 */ /* 0x000fe200078e00c8 */
[----:B------:R-:W-:Y:S02]  /*4a140*/  MOV R15, R201 ;  /* 0x000000c9000f7202 */ /* 0x000fe40000000f00 */
[----:B------:R-:W4:Y:S01]  /*4a150*/  LDL.LU R204, [R1+0x1b3c] ;  /* 0x001b3c0001cc7983 */ /* 0x000f220000300800 */
[----:B------:R-:W-:Y:S01]  /*4a160*/  IMAD.MOV.U32 R40, RZ, RZ, R8 ;  /* 0x000000ffff287224 */ /* 0x000fe200078e0008 */
[----:B------:R-:W-:Y:S02]  /*4a170*/  MOV R41, R9 ;  /* 0x0000000900297202 */ /* 0x000fe40000000f00 */
[----:B------:R-:W4:Y:S01]  /*4a180*/  LDL.LU R205, [R1+0x1b38] ;  /* 0x001b380001cd7983 */ /* 0x000f220000300800 */
[----:B------:R-:W-:-:S03]  /*4a190*/  IMAD.MOV.U32 R8, RZ, RZ, R202 ;  /* 0x000000ffff087224 */ /* 0x000fc600078e00ca */
[----:B------:R-:W4:Y:S01]  /*4a1a0*/  LDL.LU R200, [R1+0x1b34] ;  /* 0x001b340001c87983 */ /* 0x000f220000300800 */
[----:B------:R-:W-:Y:S01]  /*4a1b0*/  IMAD.MOV.U32 R42, RZ, RZ, R10 ;  /* 0x000000ffff2a7224 */ /* 0x000fe200078e000a */
[----:B------:R-:W-:Y:S01]  /*4a1c0*/  MOV R10, R197 ;  /* 0x000000c5000a7202 */ /* 0x000fe20000000f00 */
[----:B------:R-:W-:Y:S01]  /*4a1d0*/  IMAD.MOV.U32 R9, RZ, RZ, R196 ;  /* 0x000000ffff097224 */ /* 0x000fe200078e00c4 */
[----:B------:R-:W4:Y:S01]  /*4a1e0*/  LDL.LU R201, [R1+0x1b30] ;  /* 0x001b300001c97983 */ /* 0x000f220000300800 */
[----:B------:R-:W-:-:S03]  /*4a1f0*/  IMAD.MOV.U32 R43, RZ, RZ, R11 ;  /* 0x000000ffff2b7224 */ /* 0x000fc600078e000b */
[----:B------:R-:W4:Y:S01]  /*4a200*/  LDL.LU R202, [R1+0x1b2c] ;  /* 0x001b2c0001ca7983 */ /* 0x000f220000300800 */
[----:B------:R-:W-:-:S03]  /*4a210*/  IMAD.MOV.U32 R11, RZ, RZ, R192 ;  /* 0x000000ffff0b7224 */ /* 0x000fc600078e00c0 */
[----:B------:R-:W4:Y:S04]  /*4a220*/  LDL.LU R196, [R1+0x1b28] ;  /* 0x001b280001c47983 */ /* 0x000f280000300800 */
[----:B------:R-:W4:Y:S01]  /*4a230*/  LDL.LU R197, [R1+0x1b24] ;  /* 0x001b240001c57983 */ /* 0x000f220000300800 */
[----:B------:R-:W-:-:S03]  /*4a240*/  MOV R227, R16 ;  /* 0x0000001000e37202 */ /* 0x000fc60000000f00 */
        /* <DEDUP_REMOVED lines=8> */
[----:B------:R-:W-:Y:S01]  /*4a2d0*/  MOV R225, R19 ;  /* 0x0000001300e17202 */ /* 0x000fe20000000f00 */
[----:B------:R-:W-:Y:S02]  /*4a2e0*/  IMAD.MOV.U32 R18, RZ, RZ, R195 ;  /* 0x000000ffff127224 */ /* 0x000fe400078e00c3 */
        /* <DEDUP_REMOVED lines=19> */
[----:B------:R-:W-:Y:S01]  /*4a420*/  MOV R56, R248 ;  /* 0x000000f800387202 */ /* 0x000fe20000000f00 */
[----:B------:R-:W-:Y:S01]  /*4a430*/  IMAD.MOV.U32 R57, RZ, RZ, R249 ;  /* 0x000000ffff397224 */ /* 0x000fe200078e00f9 */
[----:B------:R-:W-:Y:S01]  /*4a440*/  MOV R59, R251 ;  /* 0x000000fb003b7202 */ /* 0x000fe20000000f00 */
[----:B------:R-:W-:Y:S01]  /*4a450*/  IMAD.MOV.U32 R58, RZ, RZ, R250 ;  /* 0x000000ffff3a7224 */ /* 0x000fe200078e00fa */
[----:B------:R-:W-:Y:S01]  /*4a460*/  MOV R62, R148 ;  /* 0x00000094003e7202 */ /* 0x000fe20000000f00 */
[----:B------:R-:W-:-:S02]  /*4a470*/  IMAD.MOV.U32 R60, RZ, RZ, R144 ;  /* 0x000000ffff3c7224 */ /* 0x000fc400078e0090 */
[----:B------:R-:W-:Y:S02]  /*4a480*/  IMAD.MOV.U32 R61, RZ, RZ, R145 ;  /* 0x000000ffff3d7224 */ /* 0x000fe400078e0091 */
[----:B------:R-:W-:Y:S01]  /*4a490*/  IMAD.MOV.U32 R63, RZ, RZ, R149 ;  /* 0x000000ffff3f7224 */ /* 0x000fe200078e0095 */
[----:B------:R-:W-:Y:S01]  /*4a4a0*/  HMMA.1688.F32.TF32 R16, R32, R146, R16 ;  /* 0x000000922010723c */ /* 0x000fe20000081010 */
[----:B------:R-:W-:Y:S01]  /*4a4b0*/  MOV R44, R240 ;  /* 0x000000f0002c7202 */ /* 0x000fe20000000f00 */
[----:B------:R-:W-:-:S06]  /*4a4c0*/  IMAD.MOV.U32 R45, RZ, RZ, R241 ;  /* 0x000000ffff2d7224 */ /* 0x000fcc00078e00f1 */
[----:B------:R-:W-:Y:S01]  /*4a4d0*/  HMMA.1688.F32.TF32 R12, R32, R150, R12 ;  /* 0x00000096200c723c */ /* 0x000fe2000008100c */
[----:B------:R-:W-:Y:S01]  /*4a4e0*/  IMAD.MOV.U32 R46, RZ, RZ, R242 ;  /* 0x000000ffff2e7224 */ /* 0x000fe200078e00f2 */
[----:B------:R-:W-:-:S06]  /*4a4f0*/  MOV R47, R243 ;  /* 0x000000f3002f7202 */ /* 0x000fcc0000000f00 */
[----:B------:R-:W-:Y:S08]  /*4a500*/  HMMA.1688.F32.TF32 R8, R32, R154, R8 ;  /* 0x0000009a2008723c */ /* 0x000ff00000081008 */
[C---:B-1----:R-:W-:Y:S08]  /*4a510*/  HMMA.1688.F32.TF32 R228, R4.reuse, R138, R228 ;  /* 0x0000008a04e4723c */ /* 0x042ff000000810e4 */
[C---:B------:R-:W-:Y:S08]  /*4a520*/  HMMA.1688.F32.TF32 R232, R4.reuse, R134, R232 ;  /* 0x0000008604e8723c */ /* 0x040ff000000810e8 */
[----:B------:R-:W-:Y:S08]  /*4a530*/  HMMA.1688.F32.TF32 R236, R4, R130, R236 ;  /* 0x0000008204ec723c */ /* 0x000ff000000810ec */
[----:B------:R-:W-:Y:S08]  /*4a540*/  HMMA.1688.F32.TF32 R28, R32, R134, R28 ;  /* 0x00000086201c723c */ /* 0x000ff0000008101c */
[-C--:B---3--:R-:W-:Y:S08]  /*4a550*/  HMMA.1688.F32.TF32 R216, R4, R142.reuse, R216 ;  /* 0x0000008e04d8723c */ /* 0x088ff000000810d8 */
[----:B------:R-:W-:Y:S08]  /*4a560*/  HMMA.1688.F32.TF32 R140, R36, R142, R48 ;  /* 0x0000008e248c723c */ /* 0x000ff00000081030 */
[-C--:B--2---:R-:W-:Y:S08]  /*4a570*/  HMMA.1688.F32.TF32 R212, R4, R146.reuse, R212 ;  /* 0x0000009204d4723c */ /* 0x084ff000000810d4 */
[----:B------:R-:W-:Y:S08]  /*4a580*/  HMMA.1688.F32.TF32 R144, R36, R146, R52 ;  /* 0x000000922490723c */ /* 0x000ff00000081034 */
[-C--:B----4-:R-:W-:Y:S08]  /*4a590*/  HMMA.1688.F32.TF32 R208, R4, R150.reuse, R208 ;  /* 0x0000009604d0723c */ /* 0x090ff000000810d0 */
[----:B------:R-:W-:Y:S08]  /*4a5a0*/  HMMA.1688.F32.TF32 R148, R36, R150, R56 ;  /* 0x000000962494723c */ /* 0x000ff00000081038 */
[C---:B------:R-:W-:Y:S01]  /*4a5b0*/  HMMA.1688.F32.TF32 R248, R244.reuse, R134, R192 ;  /* 0x00000086f4f8723c */ /* 0x040fe200000810c0 */
[----:B------:R-:W-:Y:S04]  /*4a5c0*/  LDS R192, [R3+0x38200] ;  /* 0x0382000003c07984 */ /* 0x000fe80000000800 */
[----:B------:R-:W-:Y:S03]  /*4a5d0*/  LDS R194, [R3+0x3a200] ;  /* 0x03a2000003c27984 */ /* 0x000fe60000000800 */
[----:B------:R-:W-:Y:S01]  /*4a5e0*/  HMMA.1688.F32.TF32 R244, R244, R130, R196 ;  /* 0x00000082f4f4723c */ /* 0x000fe200000810c4 */
[----:B------:R-:W-:Y:S04]  /*4a5f0*/  LDS R196, [R3+0x38300] ;  /* 0x0383000003c47984 */ /* 0x000fe80000000800 */
[----:B------:R-:W-:Y:S03]  /*4a600*/  LDS R198, [R3+0x3a300] ;  /* 0x03a3000003c67984 */ /* 0x000fe60000000800 */
[-C--:B------:R-:W-:Y:S01]  /*4a610*/  HMMA.1688.F32.TF32 R204, R4, R154.reuse, R204 ;  /* 0x0000009a04cc723c */ /* 0x080fe200000810cc */
[----:B------:R-:W-:Y:S04]  /*4a620*/  LDS R197, [R0+0x38300] ;  /* 0x0383000000c57984 */ /* 0x000fe80000000800 */
[----:B------:R-:W1:Y:S04]  /*4a630*/  LDSM.16.M88.4 R48, [R67+0x103180] ;  /* 0x103180004330783b */ /* 0x000e680000000200 */
[----:B------:R-:W2:Y:S01]  /*4a640*/  LDSM.16.M88.4 R52, [R67+0x104180] ;  /* 0x104180004334783b */ /* 0x000ea20000000200 */
[----:B------:R-:W-:Y:S03]  /*4a650*/  HMMA.1688.F32.TF32 R152, R36, R154, R60 ;  /* 0x0000009a2498723c */ /* 0x000fe6000008103c */
[----:B------:R-:W3:Y:S04]  /*4a660*/  LDSM.16.M88.4 R56, [R67+0x105180] ;  /* 0x105180004338783b */ /* 0x000ee80000000200 */
[----:B------:R-:W4:Y:S01]  /*4a670*/  LDSM.16.M88.4 R60, [R67+0x106180] ;  /* 0x10618000433c783b */ /* 0x000f220000000200 */
[----:B------:R-:W-:Y:S03]  /*4a680*/  HMMA.1688.F32.TF32 R240, R4, R158, R200 ;  /* 0x0000009e04f0723c */ /* 0x000fe600000810c8 */
[----:B------:R-:W-:Y:S04]  /*4a690*/  STL.64 [R1+0x1a38], R250 ;  /* 0x001a38fa01007387 */ /* 0x000fe80000100a00 */
[----:B------:R-:W-:Y:S04]  /*4a6a0*/  STL.64 [R1+0x1a30], R248 ;  /* 0x001a30f801007387 */ /* 0x000fe80000100a00 */
[----:B------:R-:W-:Y:S04]  /*4a6b0*/  STL.64 [R1+0x1a48], R246 ;  /* 0x001a48f601007387 */ /* 0x000fe80000100a00 */
[----:B------:R-:W-:Y:S01]  /*4a6c0*/  STL.64 [R1+0x1a40], R244 ;  /* 0x001a40f401007387 */ /* 0x000fe20000100a00 */
[----:B------:R-:W-:Y:S03]  /*4a6d0*/  HMMA.1688.F32.TF32 R136, R36, R138, R44 ;  /* 0x0000008a2488723c */ /* 0x000fe6000008102c */
[----:B------:R-:W-:Y:S04]  /*4a6e0*/  LDSM.16.M88.4 R44, [R67+0x102180] ;  /* 0x10218000432c783b */ /* 0x000fe80000000200 */
        /* <DEDUP_REMOVED lines=8> */
[----:B-1----:R-:W-:Y:S04]  /*4a770*/  STL [R1+0x19d4], R50 ;  /* 0x0019d43201007387 */ /* 0x002fe80000100800 */
[----:B------:R-:W-:Y:S04]  /*4a780*/  STL [R1+0x19d0], R51 ;  /* 0x0019d03301007387 */ /* 0x000fe80000100800 */
[----:B--2---:R-:W-:Y:S04]  /*4a790*/  STL [R1+0x19dc], R54 ;  /* 0x0019dc3601007387 */ /* 0x004fe80000100800 */
[----:B------:R-:W-:Y:S04]  /*4a7a0*/  STL [R1+0x19d8], R55 ;  /* 0x0019d83701007387 */ /* 0x000fe80000100800 */
[----:B---3--:R-:W-:Y:S04]  /*4a7b0*/  STL [R1+0x19c8], R58 ;  /* 0x0019c83a01007387 */ /* 0x008fe80000100800 */
[----:B------:R-:W-:Y:S04]  /*4a7c0*/  STL [R1+0x19c4], R59 ;  /* 0x0019c43b01007387 */ /* 0x000fe80000100800 */
[----:B----4-:R-:W-:Y:S04]  /*4a7d0*/  STL [R1+0x19e0], R62 ;  /* 0x0019e03e01007387 */ /* 0x010fe80000100800 */
[----:B------:R-:W-:Y:S04]  /*4a7e0*/  STL [R1+0x19cc], R63 ;  /* 0x0019cc3f01007387 */ /* 0x000fe80000100800 */
[----:B------:R-:W2:Y:S04]  /*4a7f0*/  LDL.LU R108, [R1+0x200] ;  /* 0x00020000016c7983 */ /* 0x000ea80000300800 */
[----:B------:R-:W2:Y:S04]  /*4a800*/  LDL.LU R109, [R1+0x204] ;  /* 0x00020400016d7983 */ /* 0x000ea80000300800 */
[----:B------:R-:W2:Y:S04]  /*4a810*/  LDL.LU R110, [R1+0x208] ;  /* 0x00020800016e7983 */ /* 0x000ea80000300800 */
[----:B------:R-:W2:Y:S04]  /*4a820*/  LDL.LU R111, [R1+0x20c] ;  /* 0x00020c00016f7983 */ /* 0x000ea80000300800 */
[----:B------:R-:W3:Y:S04]  /*4a830*/  LDL.LU R104, [R1+0x210] ;  /* 0x0002100001687983 */ /* 0x000ee80000300800 */
[----:B------:R-:W3:Y:S04]  /*4a840*/  LDL.LU R105, [R1+0x214] ;  /* 0x0002140001697983 */ /* 0x000ee80000300800 */
[----:B------:R-:W3:Y:S04]  /*4a850*/  LDL.LU R106, [R1+0x218] ;  /* 0x00021800016a7983 */ /* 0x000ee80000300800 */
[----:B------:R-:W3:Y:S01]  /*4a860*/  LDL.LU R107, [R1+0x21c] ;  /* 0x00021c00016b7983 */ /* 0x000ee20000300800 */
[C---:B------:R-:W-:Y:S03]  /*4a870*/  HMMA.1688.F32.TF32 R4, R32.reuse, R158, R76 ;  /* 0x0000009e2004723c */ /* 0x040fe6000008104c */
[----:B------:R-:W4:Y:S04]  /*4a880*/  LDL.LU R80, [R1+0x2d0] ;  /* 0x0002d00001507983 */ /* 0x000f280000300800 */
[----:B------:R-:W4:Y:S04]  /*4a890*/  LDL.LU R81, [R1+0x2d4] ;  /* 0x0002d40001517983 */ /* 0x000f280000300800 */
[----:B------:R-:W4:Y:S04]  /*4a8a0*/  LDL.LU R82, [R1+0x2d8] ;  /* 0x0002d80001527983 */ /* 0x000f280000300800 */
[----:B------:R-:W4:Y:S01]  /*4a8b0*/  LDL.LU R83, [R1+0x2dc] ;  /* 0x0002dc0001537983 */ /* 0x000f220000300800 */
[----:B------:R-:W-:Y:S03]  /*4a8c0*/  HMMA.1688.F32.TF32 R32, R32, R130, R72 ;  /* 0x000000822020723c */ /* 0x000fe60000081048 */
[----:B------:R-:W2:Y:S04]  /*4a8d0*/  LDL.LU R76, [R1+0x2e0] ;  /* 0x0002e000014c7983 */ /* 0x000ea80000300800 */
[----:B------:R-:W2:Y:S04]  /*4a8e0*/  LDL.LU R77, [R1+0x2e4] ;  /* 0x0002e400014d7983 */ /* 0x000ea80000300800 */
[----:B------:R-:W2:Y:S04]  /*4a8f0*/  LDL.LU R78, [R1+0x2e8] ;  /* 0x0002e800014e7983 */ /* 0x000ea80000300800 */
[----:B------:R-:W2:Y:S01]  /*4a900*/  LDL.LU R79, [R1+0x2ec] ;  /* 0x0002ec00014f7983 */ /* 0x000ea20000300800 */
[C---:B------:R-:W-:Y:S03]  /*4a910*/  HMMA.1688.F32.TF32 R156, R36.reuse, R158, R68 ;  /* 0x0000009e249c723c */ /* 0x040fe60000081044 */
        /* <DEDUP_REMOVED lines=28> */
[C---:B------:R-:W-:Y:S03]  /*4aae0*/  HMMA.1688.F32.TF32 R132, R36.reuse, R134, R40 ;  /* 0x000000862484723c */ /* 0x040fe60000081028 */
[----:B------:R-:W-:Y:S04]  /*4aaf0*/  LDSM.16.M88.4 R40, [R67+0x101180] ;  /* 0x101180004328783b */ /* 0x000fe80000000200 */
[----:B------:R-:W-:Y:S01]  /*4ab00*/  LDS R199, [R0+0x3a300] ;  /* 0x03a3000000c77984 */ /* 0x000fe20000000800 */
[----:B------:R-:W-:Y:S03]  /*4ab10*/  HMMA.1688.F32.TF32 R128, R36, R130, R160 ;  /* 0x000000822480723c */ /* 0x000fe600000810a0 */
[----:B------:R-:W-:Y:S04]  /*4ab20*/  LDSM.16.M88.4 R36, [R67+0x100180] ;  /* 0x100180004324783b */ /* 0x000fe80000000200 */
[----:B------:R-:W1:Y:S04]  /*4ab30*/  LDSM.16.M88.4 R64, [R67+0x107180] ;  /* 0x107180004340783b */ /* 0x000e680000000200 */
[----:B------:R-:W-:Y:S04]  /*4ab40*/  LDS R160, [R3+0x38100] ;  /* 0x0381000003a07984 */ /* 0x000fe80000000800 */
[----:B------:R-:W-:Y:S04]  /*4ab50*/  LDS R162, [R3+0x3a100] ;  /* 0x03a1000003a27984 */ /* 0x000fe80000000800 */
[----:B------:R-:W-:Y:S04]  /*4ab60*/  LDS R161, [R0+0x38100] ;  /* 0x0381000000a17984 */ /* 0x000fe80000000800 */
[----:B------:R-:W3:Y:S04]  /*4ab70*/  LDS R163, [R0+0x3a100] ;  /* 0x03a1000000a37984 */ /* 0x000ee80000000800 */
[----:B------:R-:W-:Y:S04]  /*4ab80*/  LDS R193, [R0+0x38200] ;  /* 0x0382000000c17984 */ /* 0x000fe80000000800 */
[----:B------:R-:W2:Y:S04]  /*4ab90*/  LDS R195, [R0+0x3a200] ;  /* 0x03a2000000c37984 */ /* 0x000ea80000000800 */
[----:B-1----:R-:W-:Y:S04]  /*4aba0*/  STL [R1+0x19e4], R66 ;  /* 0x0019e44201007387 */ /* 0x002fe80000100800 */
[----:B------:R-:W-:Y:S01]  /*4abb0*/  STL [R1+0x19c0], R67 ;  /* 0x0019c04301007387 */ /* 0x000fe20000100800 */
[----:B------:R-:W-:Y:S01]  /*4abc0*/  IMAD.MOV.U32 R240, RZ, RZ, R164 ;  /* 0x000000fffff07224 */ /* 0x000fe200078e00a4 */
[----:B------:R-:W-:Y:S01]  /*4abd0*/  MOV R242, R166 ;  /* 0x000000a600f27202 */ /* 0x000fe20000000f00 */
[----:B------:R-:W-:-:S02]  /*4abe0*/  IMAD.MOV.U32 R241, RZ, RZ, R165 ;  /* 0x000000fffff17224 */ /* 0x000fc400078e00a5 */
[----:B------:R-:W-:Y:S01]  /*4abf0*/  IMAD.MOV.U32 R243, RZ, RZ, R124 ;  /* 0x000000fffff37224 */ /* 0x000fe200078e007c */
[----:B------:R-:W-:Y:S01]  /*4ac00*/  MOV R201, R126 ;  /* 0x0000007e00c97202 */ /* 0x000fe20000000f00 */
[----:B------:R-:W-:Y:S01]  /*4ac10*/  IMAD.MOV.U32 R200, RZ, RZ, R125 ;  /* 0x000000ffffc87224 */ /* 0x000fe200078e007d */
[----:B----4-:R-:W-:Y:S08]  /*4ac20*/  HMMA.1688.F32.TF32 R80, R96, R48, R80 ;  /* 0x000000306050723c */ /* 0x010ff00000081050 */
[----:B---3--:R-:W-:Y:S08]  /*4ac30*/  HMMA.1688.F32.TF32 R104, R160, R40, R104 ;  /* 0x00000028a068723c */ /* 0x008ff00000081068 */
[C---:B--2---:R-:W-:Y:S07]  /*4ac40*/  HMMA.1688.F32.TF32 R76, R96.reuse, R44, R76 ;  /* 0x0000002c604c723c */ /* 0x044fee000008104c */
[----:B------:R1:W-:Y:S01]  /*4ac50*/  STL [R1+0x19f4], R80 ;  /* 0x0019f45001007387 */ /* 0x0003e20000100800 */
[C---:B------:R-:W-:Y:S03]  /*4ac60*/  HMMA.1688.F32.TF32 R72, R96.reuse, R40, R72 ;  /* 0x000000286048723c */ /* 0x040fe60000081048 */
[----:B------:R2:W-:Y:S04]  /*4ac70*/  STL [R1+0x19f0], R81 ;  /* 0x0019f05101007387 */ /* 0x0005e80000100800 */
[----:B------:R3:W-:Y:S01]  /*4ac80*/  STL [R1+0x19ec], R82 ;  /* 0x0019ec5201007387 */ /* 0x0007e20000100800 */
[C---:B------:R-:W-:Y:S03]  /*4ac90*/  HMMA.1688.F32.TF32 R68, R96.reuse, R36, R68 ;  /* 0x000000246044723c */ /* 0x040fe60000081044 */
[----:B------:R2:W-:Y:S05]  /*4aca0*/  STL [R1+0x19e8], R83 ;  /* 0x0019e85301007387 */ /* 0x0005ea0000100800 */
[C---:B------:R-:W-:Y:S08]  /*4acb0*/  HMMA.1688.F32.TF32 R84, R96.reuse, R52, R84 ;  /* 0x000000346054723c */ /* 0x040ff00000081054 */
[C---:B------:R-:W-:Y:S08]  /*4acc0*/  HMMA.1688.F32.TF32 R88, R96.reuse, R56, R88 ;  /* 0x000000386058723c */ /* 0x040ff00000081058 */
[C---:B------:R-:W-:Y:S07]  /*4acd0*/  HMMA.1688.F32.TF32 R92, R96.reuse, R60, R92 ;  /* 0x0000003c605c723c */ /* 0x040fee000008105c */
[----:B------:R-:W-:Y:S01]  /*4ace0*/  STL [R1+0x1a04], R84 ;  /* 0x001a045401007387 */ /* 0x000fe20000100800 */
[----:B------:R-:W-:Y:S03]  /*4acf0*/  HMMA.1688.F32.TF32 R96, R96, R64, R112 ;  /* 0x000000406060723c */ /* 0x000fe60000081070 */
[----:B------:R-:W-:Y:S04]  /*4ad00*/  STL [R1+0x1a00], R85 ;  /* 0x001a005501007387 */ /* 0x000fe80000100800 */
[----:B------:R-:W-:Y:S04]  /*4ad10*/  STL [R1+0x19fc], R86 ;  /* 0x0019fc5601007387 */ /* 0x000fe80000100800 */
[----:B------:R-:W-:Y:S04]  /*4ad20*/  STL [R1+0x19f8], R87 ;  /* 0x0019f85701007387 */ /* 0x000fe80000100800 */
[----:B------:R-:W-:Y:S04]  /*4ad30*/  STL [R1+0x1a14], R88 ;  /* 0x001a145801007387 */ /* 0x000fe80000100800 */
[----:B------:R-:W-:Y:S04]  /*4ad40*/  STL [R1+0x1a10], R89 ;  /* 0x001a105901007387 */ /* 0x000fe80000100800 */
[----:B------:R-:W-:Y:S04]  /*4ad50*/  STL [R1+0x1a0c], R90 ;  /* 0x001a0c5a01007387 */ /* 0x000fe80000100800 */
[----:B------:R1:W-:Y:S04]  /*4ad60*/  STL [R1+0x1a08], R91 ;  /* 0x001a085b01007387 */ /* 0x0003e80000100800 */
        /* <DEDUP_REMOVED lines=39> */
[----:B--2---:R-:W2:Y:S04]  /*4afe0*/  LDL.LU R81, [R1+0x1d4] ;  /* 0x0001d40001517983 */ /* 0x004ea80000300800 */
[----:B---3--:R-:W2:Y:S04]  /*4aff0*/  LDL.LU R82, [R1+0x1d8] ;  /* 0x0001d80001527983 */ /* 0x008ea80000300800 */
        /* <DEDUP_REMOVED lines=14> */
[----:B------:R-:W3:Y:S01]  /*4b0e0*/  LDL.LU R165, [R1+0x1af8] ;  /* 0x001af80001a57983 */ /* 0x000ee20000300800 */
[----:B------:R-:W-:-:S03]  /*4b0f0*/  IMAD.MOV.U32 R202, RZ, RZ, R127 ;  /* 0x000000ffffca7224 */ /* 0x000fc600078e007f */
        /* <DEDUP_REMOVED lines=8> */
[----:B------:R-:W3:Y:S01]  /*4b180*/  LDL.LU R127, [R1+0x1ae4] ;  /* 0x001ae400017f7983 */ /* 0x000ee20000300800 */
[----:B------:R-:W-:-:S03]  /*4b190*/  MOV R247, R167 ;  /* 0x000000a700f77202 */ /* 0x000fc60000000f00 */
        /* <DEDUP_REMOVED lines=9> */
[C---:B------:R-:W-:Y:S08]  /*4b230*/  HMMA.1688.F32.TF32 R100, R160.reuse, R36, R100 ;  /* 0x00000024a064723c */ /* 0x040ff00000081064 */
[----:B------:R-:W-:Y:S08]  /*4b240*/  HMMA.1688.F32.TF32 R108, R160, R44, R108 ;  /* 0x0000002ca06c723c */ /* 0x000ff0000008106c */
[C---:B----4-:R-:W-:Y:S11]  /*4b250*/  HMMA.1688.F32.TF32 R88, R196.reuse, R36, R208 ;  /* 0x00000024c458723c */ /* 0x050ff600000810d0 */
[----:B------:R-:W-:Y:S11]  /*4b260*/  @!UPT UIADD3 URZ, URZ, URZ, URZ ;  /* 0x0000003f3f3ff290 */ /* 0x000ff6000fffe03f */
[----:B------:R-:W-:Y:S01]  /*4b270*/  @!UPT UIADD3 URZ, URZ, URZ, URZ ;  /* 0x0000003f3f3ff290 */ /* 0x000fe2000fffe03f */
[----:B------:R-:W-:Y:S04]  /*4b280*/  STL.64 [R1], R88 ;  /* 0x0000005801007387 */ /* 0x000fe80000100a00 */
[----:B------:R1:W-:Y:S02]  /*4b290*/  STL.64 [R1+0x8], R90 ;  /* 0x0000085a01007387 */ /* 0x0003e40000100a00 */
[----:B-1----:R-:W-:Y:S08]  /*4b2a0*/  HMMA.1688.F32.TF32 R88, R196, R44, R240 ;  /* 0x0000002cc458723c */ /* 0x002ff000000810f0 */
[----:B------:R-:W-:Y:S01]  /*4b2b0*/  HMMA.1688.F32.TF32 R112, R160, R48, R112 ;  /* 0x00000030a070723c */ /* 0x000fe20000081070 */
[----:B------:R-:W-:Y:S01]  /*4b2c0*/  IMAD.MOV.U32 R240, RZ, RZ, R223 ;  /* 0x000000fffff07224 */ /* 0x000fe200078e00df */
[----:B------:R-:W-:Y:S01]  /*4b2d0*/  MOV R242, R220 ;  /* 0x000000dc00f27202 */ /* 0x000fe20000000f00 */
[----:B------:R-:W-:-:S05]  /*4b2e0*/  IMAD.MOV.U32 R241, RZ, RZ, R222 ;  /* 0x000000fffff17224 */ /* 0x000fca00078e00de */
[----:B------:R-:W-:Y:S01]  /*4b2f0*/  HMMA.1688.F32.TF32 R116, R160, R52, R116 ;  /* 0x00000034a074723c */ /* 0x000fe20000081074 */
[----:B------:R-:W-:-:S07]  /*4b300*/  IMAD.MOV.U32 R243, RZ, RZ, R221 ;  /* 0x000000fffff37224 */ /* 0x000fce00078e00dd */
[----:B--2---:R-:W-:Y:S11]  /*4b310*/  HMMA.1688.F32.TF32 R84, R196, R40, R204 ;  /* 0x00000028c454723c */ /* 0x004ff600000810cc */
[----:B------:R-:W-:Y:S11]  /*4b320*/  @!UPT UIADD3 URZ, URZ, URZ, URZ ;  /* 0x0000003f3f3ff290 */ /* 0x000ff6000fffe03f */
[----:B------:R-:W-:Y:S02]  /*4b330*/  @!UPT UIADD3 URZ, URZ, URZ, URZ ;  /* 0x0000003f3f3ff290 */ /* 0x000fe4000fffe03f */
[----:B------:R-:W-:Y:S02]  /*4b340*/  IMAD.MOV.U32 R54, RZ, RZ, R87 ;  /* 0x000000ffff367224 */ /* 0x000fe400078e0057 */
[----:B------:R-:W-:Y:S01]  /*4b350*/  IMAD.MOV.U32 R87, RZ, RZ, R88 ;  /* 0x000000ffff577224 */ /* 0x000fe200078e0058 */
[C---:B---3--:R-:W-:Y:S08]  /*4b360*/  HMMA.1688.F32.TF32 R124, R160.reuse, R60, R124 ;  /* 0x0000003ca07c723c */ /* 0x048ff0000008107c */
[C---:B------:R-:W-:Y:S08]  /*4b370*/  HMMA.1688.F32.TF32 R120, R160.reuse, R56, R120 ;  /* 0x00000038a078723c */ /* 0x040ff00000081078 */
[----:B------:R-:W-:Y:S07]  /*4b380*/  HMMA.1688.F32.TF32 R160, R160, R64, R80 ;  /* 0x00000040a0a0723c */ /* 0x000fee0000081050 */
[----:B------:R-:W-:Y:S01]  /*4b390*/  MOV R80, R89 ;  /* 0x0000005900507202 */ /* 0x000fe20000000f00 */
[----:B------:R-:W-:-:S02]  /*4b3a0*/  IMAD.MOV.U32 R81, RZ, RZ, R90 ;  /* 0x000000ffff517224 */ /* 0x000fc400078e005a */
[----:B------:R-:W-:Y:S02]  /*4b3b0*/  IMAD.MOV.U32 R82, RZ, RZ, R91 ;  /* 0x000000ffff527224 */ /* 0x000fe400078e005b */
[C---:B------:R-:W-:Y:S08]  /*4b3c0*/  HMMA.1688.F32.TF32 R88, R196.reuse, R48, R200 ;  /* 0x00000030c458723c */ /* 0x040ff000000810c8 */
[----:B------:R-:W-:Y:S07]  /*4b3d0*/  HMMA.1688.F32.TF32 R200, R196, R56, R248 ;  /* 0x00000038c4c8723c */ /* 0x000fee00000810f8 */
[----:B------:R-:W-:Y:S01]  /*4b3e0*/  MOV R248, R227 ;  /* 0x000000e300f87202 */ /* 0x000fe20000000f00 */
[----:B------:R-:W-:Y:S01]  /*4b3f0*/  IMAD.MOV.U32 R249, RZ, RZ, R226 ;  /* 0x000000fffff97224 */ /* 0x000fe200078e00e2 */
[----:B------:R-:W2:Y:S01]  /*4b400*/  LDL.LU R227, [R1+0x1acc] ;  /* 0x001acc0001e37983 */ /* 0x000ea20000300800 */
[----:B------:R-:W-:Y:S01]  /*4b410*/  IMAD.MOV.U32 R250, RZ, RZ, R224 ;  /* 0x000000fffffa7224 */ /* 0x000fe200078e00e0 */
[----:B------:R-:W-:-:S02]  /*4b420*/  MOV R251, R225 ;  /* 0x000000e100fb7202 */ /* 0x000fc40000000f00 */
[----:B------:R-:W3:Y:S04]  /*4b430*/  LDL.LU R226, [R1+0x1ac8] ;  /* 0x001ac80001e27983 */ /* 0x000ee80000300800 */
        /* <DEDUP_REMOVED lines=14> */
[----:B------:R-:W-:Y:S01]  /*4b520*/  HMMA.1688.F32.TF32 R92, R196, R52, R244 ;  /* 0x00000034c45c723c */ /* 0x000fe200000810f4 */
[----:B--2---:R-:W-:-:S02]  /*4b530*/  IMAD.MOV.U32 R207, RZ, RZ, R227 ;  /* 0x000000ffffcf7224 */ /* 0x004fc400078e00e3 */
[----:B---3--:R-:W-:Y:S02]  /*4b540*/  IMAD.MOV.U32 R206, RZ, RZ, R226 ;  /* 0x000000ffffce7224 */ /* 0x008fe400078e00e2 */
[----:B----4-:R-:W-:Y:S02]  /*4b550*/  IMAD.MOV.U32 R204, RZ, RZ, R224 ;  /* 0x000000ffffcc7224 */ /* 0x010fe400078e00e0 */
[----:B------:R-:W2:Y:S01]  /*4b560*/  LDL.LU R224, [R1+0x1aac] ;  /* 0x001aac0001e07983 */ /* 0x000ea20000300800 */
[----:B------:R-:W-:-:S03]  /*4b570*/  MOV R205, R225 ;  /* 0x000000e100cd7202 */ /* 0x000fc60000000f00 */
[----:B------:R-:W2:Y:S04]  /*4b580*/  LDL.LU R225, [R1+0x1aa8] ;  /* 0x001aa80001e17983 */ /* 0x000ea80000300800 */
[----:B------:R-:W2:Y:S01]  /*4b590*/  LDL.LU R226, [R1+0x1aa4] ;  /* 0x001aa40001e27983 */ /* 0x000ea20000300800 */
[----:B------:R-:W-:Y:S01]  /*4b5a0*/  MOV R211, R223 ;  /* 0x000000df00d37202 */ /* 0x000fe20000000f00 */
[----:B------:R-:W-:Y:S02]  /*4b5b0*/  IMAD.MOV.U32 R210, RZ, RZ, R222 ;  /* 0x000000ffffd27224 */ /* 0x000fe400078e00de */
[----:B------:R-:W2:Y:S01]  /*4b5c0*/  LDL.LU R227, [R1+0x1aa0] ;  /* 0x001aa00001e37983 */ /* 0x000ea20000300800 */
[----:B------:R-:W-:-:S03]  /*4b5d0*/  MOV R208, R220 ;  /* 0x000000dc00d07202 */ /* 0x000fc60000000f00 */
[----:B------:R-:W3:Y:S01]  /*4b5e0*/  LDL.LU R220, [R1+0x1a9c] ;  /* 0x001a9c0001dc7983 */ /* 0x000ee20000300800 */
[----:B------:R-:W-:-:S03]  /*4b5f0*/  IMAD.MOV.U32 R209, RZ, RZ, R221 ;  /* 0x000000ffffd17224 */ /* 0x000fc600078e00dd */
        /* <DEDUP_REMOVED lines=14> */
[----:B------:R-:W-:-:S02]  /*4b6e0*/  IMAD.MOV.U32 R86, RZ, RZ, R95 ;  /* 0x000000ffff567224 */ /* 0x000fc400078e005f */
[----:B------:R-:W-:Y:S02]  /*4b6f0*/  IMAD.MOV.U32 R95, RZ, RZ, R200 ;  /* 0x000000ffff5f7224 */ /* 0x000fe400078e00c8 */
[----:B------:R-:W-:Y:S02]  /*4b700*/  IMAD.MOV.U32 R89, RZ, RZ, R202 ;  /* 0x000000ffff597224 */ /* 0x000fe400078e00ca */
[----:B------:R-:W-:Y:S02]  /*4b710*/  IMAD.MOV.U32 R90, RZ, RZ, R203 ;  /* 0x000000ffff5a7224 */ /* 0x000fe400078e00cb */
[----:B------:R-:W-:Y:S02]  /*4b720*/  IMAD.MOV.U32 R246, RZ, RZ, R252 ;  /* 0x000000fffff67224 */ /* 0x000fe400078e00fc */
[----:B------:R-:W-:Y:S01]  /*4b730*/  IMAD.MOV.U32 R247, RZ, RZ, R2 ;  /* 0x000000fffff77224 */ /* 0x000fe200078e0002 */
[----:B---3--:R-:W-:Y:S01]  /*4b740*/  HMMA.1688.F32.TF32 R200, R196, R60, R220 ;  /* 0x0000003cc4c8723c */ /* 0x008fe200000810dc */
[----:B------:R-:W-:Y:S01]  /*4b750*/  IMAD.MOV.U32 R83, RZ, RZ, R84 ;  /* 0x000000ffff537224 */ /* 0x000fe200078e0054 */
[----:B------:R-:W-:-:S06]  /*4b760*/  MOV R63, R91 ;  /* 0x0000005b003f7202 */ /* 0x000fcc0000000f00 */
[----:B--2---:R-:W-:Y:S01]  /*4b770*/  HMMA.1688.F32.TF32 R196, R196, R64, R224 ;  /* 0x00000040c4c4723c */ /* 0x004fe200000810e0 */
[----:B------:R-:W-:Y:S01]  /*4b780*/  IMAD.MOV.U32 R66, RZ, RZ, R85 ;  /* 0x000000ffff427224 */ /* 0x000fe200078e0055 */
[----:B------:R-:W-:Y:S01]  /*4b790*/  LDS R220, [R3+0x38600] ;  /* 0x0386000003dc7984 */ /* 0x000fe20000000800 */
[----:B------:R-:W-:Y:S02]  /*4b7a0*/  IMAD.MOV.U32 R91, RZ, RZ, R92 ;  /* 0x000000ffff5b7224 */ /* 0x000fe400078e005c */
[----:B------:R-:W-:Y:S01]  /*4b7b0*/  IMAD.MOV.U32 R84, RZ, RZ, R93 ;  /* 0x000000ffff547224 */ /* 0x000fe200078e005d */
[----:B------:R-:W-:Y:S04]  /*4b7c0*/  LDS R222, [R3+0x3a600] ;  /* 0x03a6000003de7984 */ /* 0x000fe80000000800 */
[----:B------:R-:W-:Y:S04]  /*4b7d0*/  LDS R221, [R0+0x38600] ;  /* 0x0386000000dd7984 */ /* 0x000fe80000000800 */
[----:B------:R-:W-:Y:S02]  /*4b7e0*/  LDS R223, [R0+0x3a600] ;  /* 0x03a6000000df7984 */ /* 0x000fe40000000800 */
[----:B------:R-:W-:-:S02]  /*4b7f0*/  MOV R99, R200 ;  /* 0x000000c800637202 */ /* 0x000fc40000000f00 */
[----:B------:R-:W-:Y:S04]  /*4b800*/  LDS R224, [R3+0x38700] ;  /* 0x0387000003e07984 */ /* 0x000fe80000000800 */
[----:B------:R-:W-:Y:S02]  /*4b810*/  LDS R226, [R3+0x3a700] ;  /* 0x03a7000003e27984 */ /* 0x000fe40000000800 */
[----:B------:R-:W-:Y:S01]  /*4b820*/  IMAD.MOV.U32 R58, RZ, RZ, R196 ;  /* 0x000000ffff3a7224 */ /* 0x000fe200078e00c4 */
[----:B------:R-:W-:Y:S01]  /*4b830*/  MOV R67, R198 ;  /* 0x000000c600437202 */ /* 0x000fe20000000f00 */
[----:B------:R-:W-:Y:S01]  /*4b840*/  IMAD.MOV.U32 R59, RZ, RZ, R197 ;  /* 0x000000ffff3b7224 */ /* 0x000fe200078e00c5 */
[----:B------:R-:W-:Y:S01]  /*4b850*/  LDS R196, [R3+0x38400] ;  /* 0x0384000003c47984 */ /* 0x000fe20000000800 */
[----:B------:R-:W-:-:S03]  /*4b860*/  IMAD.MOV.U32 R107, RZ, RZ, R199 ;  /* 0x000000ffff6b7224 */ /* 0x000fc600078e00c7 */
[----:B------:R-:W-:Y:S04]  /*4b870*/  LDS R198, [R3+0x3a400] ;  /* 0x03a4000003c67984 */ /* 0x000fe80000000800 */
[----:B------:R-:W-:Y:S04]  /*4b880*/  LDS R197, [R0+0x38400] ;  /* 0x0384000000c57984 */ /* 0x000fe80000000800 */
[----:B------:R-:W4:Y:S01]  /*4b890*/  LDS R199, [R0+0x3a400] ;  /* 0x03a4000000c77984 */ /* 0x000f220000000800 */
[----:B------:R-:W-:Y:S01]  /*4b8a0*/  MOV R85, R94 ;  /* 0x0000005e00557202 */ /* 0x000fe20000000f00 */
[----:B------:R-:W-:-:S02]  /*4b8b0*/  IMAD.MOV.U32 R92, RZ, RZ, R201 ;  /* 0x000000ffff5c7224 */ /* 0x000fc400078e00c9 */
[----:B------:R-:W-:Y:S01]  /*4b8c0*/  IMAD.MOV.U32 R93, RZ, RZ, R202 ;  /* 0x000000ffff5d7224 */ /* 0x000fe200078e00ca */
[----:B------:R-:W-:Y:S04]  /*4b8d0*/  LDS R200, [R3+0x38500] ;  /* 0x0385000003c87984 */ /* 0x000fe80000000800 */
[----:B------:R-:W-:Y:S04]  /*4b8e0*/  LDS R225, [R0+0x38700] ;  /* 0x0387000000e17984 */ /* 0x000fe80000000800 */
[----:B------:R-:W1:Y:S01]  /*4b8f0*/  LDS R227, [R0+0x3a700] ;  /* 0x03a7000000e37984 */ /* 0x000e620000000800 */
[C---:B----4-:R-:W-:Y:S08]  /*4b900*/  HMMA.1688.F32.TF32 R212, R196.reuse, R36, R212 ;  /* 0x00000024c4d4723c */ /* 0x050ff000000810d4 */
[C---:B------:R-:W-:Y:S08]  /*4b910*/  HMMA.1688.F32.TF32 R208, R196.reuse, R40, R208 ;  /* 0x00000028c4d0723c */ /* 0x040ff000000810d0 */
[C---:B------:R-:W-:Y:S08]  /*4b920*/  HMMA.1688.F32.TF32 R204, R196.reuse, R44, R204 ;  /* 0x0000002cc4cc723c */ /* 0x040ff000000810cc */
[C---:B------:R-:W-:Y:S01]  /*4b930*/  HMMA.1688.F32.TF32 R240, R196.reuse, R48, R240 ;  /* 0x00000030c4f0723c */ /* 0x040fe200000810f0 */
[----:B------:R-:W-:Y:S07]  /*4b940*/  STL.64 [R1+0xc0], R212 ;  /* 0x0000c0d401007387 */ /* 0x000fee0000100a00 */
[C---:B------:R-:W-:Y:S01]  /*4b950*/  HMMA.1688.F32.TF32 R244, R196.reuse, R52, R244 ;  /* 0x00000034c4f4723c */ /* 0x040fe200000810f4 */
[----:B------:R2:W-:Y:S07]  /*4b960*/  STL.64 [R1+0xc8], R214 ;  /* 0x0000c8d601007387 */ /* 0x0005ee0000100a00 */
[----:B------:R-:W-:Y:S01]  /*4b970*/  HMMA.1688.F32.TF32 R248, R196, R56, R248 ;  /* 0x00000038c4f8723c */ /* 0x000fe200000810f8 */
[----:B------:R-:W-:Y:S01]  /*4b980*/  MOV R94, R203 ;  /* 0x000000cb005e7202 */ /* 0x000fe20000000f00 */
[----:B------:R-:W-:Y:S04]  /*4b990*/  LDS R202, [R3+0x3a500] ;  /* 0x03a5000003ca7984 */ /* 0x000fe80000000800 */
[----:B--2---:R-:W2:Y:S04]  /*4b9a0*/  LDL.LU.64 R214, [R1+0x1a88] ;  /* 0x001a880001d67983 */ /* 0x004ea80000300a00 */
[----:B------:R-:W2:Y:S04]  /*4b9b0*/  LDL.LU.64 R212, [R1+0x1a80] ;  /* 0x001a800001d47983 */ /* 0x000ea80000300a00 */
[----:B------:R-:W-:Y:S04]  /*4b9c0*/  STL.64 [R1+0xe0], R208 ;  /* 0x0000e0d001007387 */ /* 0x000fe80000100a00 */
[----:B------:R3:W-:Y:S04]  /*4b9d0*/  STL.64 [R1+0xe8], R210 ;  /* 0x0000e8d201007387 */ /* 0x0007e80000100a00 */
[----:B------:R-:W-:Y:S04]  /*4b9e0*/  LDS R201, [R0+0x38500] ;  /* 0x0385000000c97984 */ /* 0x000fe80000000800 */
[----:B------:R-:W2:Y:S04]  /*4b9f0*/  LDS R203, [R0+0x3a500] ;  /* 0x03a5000000cb7984 */ /* 0x000ea80000000800 */
[----:B---3--:R-:W3:Y:S04]  /*4ba00*/  LDL.LU.64 R210, [R1+0x1a78] ;  /* 0x001a780001d27983 */ /* 0x008ee80000300a00 */
[----:B------:R-:W3:Y:S04]  /*4ba10*/  LDL.LU.64 R208, [R1+0x1a70] ;  /* 0x001a700001d07983 */ /* 0x000ee80000300a00 */
[----:B------:R-:W-:Y:S04]  /*4ba20*/  STL.64 [R1+0x100], R204 ;  /* 0x000100cc01007387 */ /* 0x000fe80000100a00 */
[----:B------:R4:W-:Y:S04]  /*4ba30*/  STL.64 [R1+0x108], R206 ;  /* 0x000108ce01007387 */ /* 0x0009e80000100a00 */
[----:B----4-:R-:W4:Y:S04]  /*4ba40*/  LDL.LU.64 R206, [R1+0x1a68] ;  /* 0x001a680001ce7983 */ /* 0x010f280000300a00 */
[----:B------:R-:W4:Y:S04]  /*4ba50*/  LDL.LU.64 R204, [R1+0x1a60] ;  /* 0x001a600001cc7983 */ /* 0x000f280000300a00 */
[----:B------:R-:W-:Y:S04]  /*4ba60*/  STL.64 [R1+0x140], R240 ;  /* 0x000140f001007387 */ /* 0x000fe80000100a00 */
[----:B------:R1:W-:Y:S04]  /*4ba70*/  STL.64 [R1+0x148], R242 ;  /* 0x000148f201007387 */ /* 0x0003e80000100a00 */
[----:B-1----:R-:W3:Y:S04]  /*4ba80*/  LDL.LU.64 R242, [R1+0x1a58] ;  /* 0x001a580001f27983 */ /* 0x002ee80000300a00 */
[----:B------:R-:W3:Y:S04]  /*4ba90*/  LDL.LU.64 R240, [R1+0x1a50] ;  /* 0x001a500001f07983 */ /* 0x000ee80000300a00 */
[----:B------:R-:W-:Y:S04]  /*4baa0*/  STL.64 [R1+0x1a0], R244 ;  /* 0x0001a0f401007387 */ /* 0x000fe80000100a00 */
[----:B------:R1:W-:Y:S04]  /*4bab0*/  STL.64 [R1+0x1a8], R246 ;  /* 0x0001a8f601007387 */ /* 0x0003e80000100a00 */
[----:B-1----:R-:W3:Y:S04]  /*4bac0*/  LDL.LU.64 R246, [R1+0x1a48] ;  /* 0x001a480001f67983 */ /* 0x002ee80000300a00 */
[----:B------:R-:W3:Y:S04]  /*4bad0*/  LDL.LU.64 R244, [R1+0x1a40] ;  /* 0x001a400001f47983 */ /* 0x000ee80000300a00 */
[----:B------:R-:W-:Y:S04]  /*4bae0*/  STL.64 [R1+0x1c0], R248 ;  /* 0x0001c0f801007387 */ /* 0x000fe80000100a00 */
[----:B------:R1:W-:Y:S04]  /*4baf0*/  STL.64 [R1+0x1c8], R250 ;  /* 0x0001c8fa01007387 */ /* 0x0003e80000100a00 */
[----:B-1----:R-:W3:Y:S04]  /*4bb00*/  LDL.LU.64 R250, [R1+0x1a38] ;  /* 0x001a380001fa7983 */ /* 0x002ee80000300a00 */
[----:B------:R-:W3:Y:S01]  /*4bb10*/  LDL.LU.64 R248, [R1+0x1a30] ;  /* 0x001a300001f87983 */ /* 0x000ee20000300a00 */
[----:B------:R-:W-:Y:S08]  /*4bb20*/  HMMA.1688.F32.TF32 R4, R220, R36, R4 ;  /* 0x00000024dc04723c */ /* 0x000ff00000081004 */
[C---:B------:R-:W-:Y:S08]  /*4bb30*/  HMMA.1688.F32.TF32 R144, R224.reuse, R48, R144 ;  /* 0x00000030e090723c */ /* 0x040ff00000081090 */
[C---:B------:R-:W-:Y:S08]  /*4bb40*/  HMMA.1688.F32.TF32 R140, R224.reuse, R52, R140 ;  /* 0x00000034e08c723c */ /* 0x040ff0000008108c */
[----:B------:R-:W-:Y:S08]  /*4bb50*/  HMMA.1688.F32.TF32 R136, R224, R56, R136 ;  /* 0x00000038e088723c */ /* 0x000ff00000081088 */
[C---:B--2---:R-:W-:Y:S08]  /*4bb60*/  HMMA.1688.F32.TF32 R212, R200.reuse, R48, R212 ;  /* 0x00000030c8d4723c */ /* 0x044ff000000810d4 */
[C---:B----4-:R-:W-:Y:S08]  /*4bb70*/  HMMA.1688.F32.TF32 R204, R200.reuse, R40, R204 ;  /* 0x00000028c8cc723c */ /* 0x050ff000000810cc */
[----:B---3--:R-:W-:Y:S08]  /*4bb80*/  HMMA.1688.F32.TF32 R240, R200, R36, R240 ;  /* 0x00000024c8f0723c */ /* 0x008ff000000810f0 */
[C---:B------:R-:W-:Y:S08]  /*4bb90*/  HMMA.1688.F32.TF32 R248, R196.reuse, R60, R248 ;  /* 0x0000003cc4f8723c */ /* 0x040ff000000810f8 */
[----:B------:R-:W-:Y:S11]  /*4bba0*/  HMMA.1688.F32.TF32 R196, R196, R64, R244 ;  /* 0x00000040c4c4723c */ /* 0x000ff600000810f4 */
[----:B------:R-:W-:Y:S04]  /*4bbb0*/  @!UPT UIADD3 URZ, URZ, URZ, URZ ;  /* 0x0000003f3f3ff290 */ /* 0x000fe8000fffe03f */
[----:B------:R-:W-:Y:S04]  /*4bbc0*/  STL.64 [R1+0x1b0], R248 ;  /* 0x0001b0f801007387 */ /* 0x000fe80000100a00 */
[----:B------:R-:W-:Y:S04]  /*4bbd0*/  STL.64 [R1+0x1b8], R250 ;  /* 0x0001b8fa01007387 */ /* 0x000fe80000100a00 */
[----:B------:R-:W-:Y:S04]  /*4bbe0*/  STL.64 [R1+0x190], R196 ;  /* 0x000190c401007387 */ /* 0x000fe80000100a00 */
[----:B------:R1:W-:Y:S02]  /*4bbf0*/  STL.64 [R1+0x198], R198 ;  /* 0x000198c601007387 */ /* 0x0003e40000100a00 */
[----:B-1----:R-:W-:Y:S02]  /*4bc00*/  HMMA.1688.F32.TF32 R196, R200, R44, R208 ;  /* 0x0000002cc8c4723c */ /* 0x002fe400000810d0 */
[----:B------:R-:W-:Y:S04]  /*4bc10*/  STL.64 [R1+0x180], R240 ;  /* 0x000180f001007387 */ /* 0x000fe80000100a00 */
[----:B------:R-:W-:Y:S04]  /*4bc20*/  STL.64 [R1+0x188], R242 ;  /* 0x000188f201007387 */ /* 0x000fe80000100a00 */
[----:B------:R-:W-:Y:S04]  /*4bc30*/  STL.64 [R1+0x170], R204 ;  /* 0x000170cc01007387 */ /* 0x000fe80000100a00 */
[----:B------:R-:W-:Y:S09]  /*4bc40*/  STL.64 [R1+0x178], R206 ;  /* 0x000178ce01007387 */ /* 0x000ff20000100a00 */
[----:B------:R1:W-:Y:S01]  /*4bc50*/  STL.64 [R1+0x160], R196 ;  /* 0x000160c401007387 */ /* 0x0003e20000100a00 */
[----:B------:R-:W-:Y:S01]  /*4bc60*/  IMAD.MOV.U32 R2, RZ, RZ, R198 ;  /* 0x000000ffff027224 */ /* 0x000fe200078e00c6 */
[----:B------:R-:W-:-:S02]  /*4bc70*/  MOV R252, R199 ;  /* 0x000000c700fc7202 */ /* 0x000fc40000000f00 */
[C---:B-1----:R-:W-:Y:S03]  /*4bc80*/  HMMA.1688.F32.TF32 R196, R200.reuse, R52, R216 ;  /* 0x00000034c8c4723c */ /* 0x042fe600000810d8 */
[----:B------:R-:W-:Y:S04]  /*4bc90*/  STL [R1+0x19a0], R252 ;  /* 0x0019a0fc01007387 */ /* 0x000fe80000100800 */
[----:B------:R-:W-:Y:S04]  /*4bca0*/  STL [R1+0x199c], R2 ;  /* 0x00199c0201007387 */ /* 0x000fe80000100800 */
[----:B------:R-:W-:Y:S01]  /*4bcb0*/  STL.64 [R1+0x1990], R214 ;  /* 0x001990d601007387 */ /* 0x000fe20000100a00 */
[C---:B------:R-:W-:Y:S03]  /*4bcc0*/  HMMA.1688.F32.TF32 R216, R200.reuse, R56, R228 ;  /* 0x00000038c8d8723c */ /* 0x040fe600000810e4 */
[----:B------:R1:W-:Y:S09]  /*4bcd0*/  STL.64 [R1+0x1988], R212 ;  /* 0x001988d401007387 */ /* 0x0003f20000100a00 */
[----:B------:R-:W-:Y:S01]  /*4bce0*/  IMAD.MOV.U32 R211, RZ, RZ, R196 ;  /* 0x000000ffffd37224 */ /* 0x000fe200078e00c4 */
[----:B------:R-:W-:Y:S01]  /*4bcf0*/  MOV R209, R198 ;  /* 0x000000c600d17202 */ /* 0x000fe20000000f00 */
[----:B------:R-:W-:Y:S01]  /*4bd00*/  IMAD.MOV.U32 R210, RZ, RZ, R197 ;  /* 0x000000ffffd27224 */ /* 0x000fe200078e00c5 */
[----:B-1----:R-:W-:Y:S01]  /*4bd10*/  HMMA.1688.F32.TF32 R212, R200, R64, R236 ;  /* 0x00000040c8d4723c */ /* 0x002fe200000810ec */
[----:B------:R-:W-:-:S07]  /*4bd20*/  IMAD.MOV.U32 R208, RZ, RZ, R199 ;  /* 0x000000ffffd07224 */ /* 0x000fce00078e00c7 */
[----:B------:R-:W-:Y:S07]  /*4bd30*/  HMMA.1688.F32.TF32 R196, R200, R60, R232 ;  /* 0x0000003cc8c4723c */ /* 0x000fee00000810e8 */
[----:B------:R-:W-:Y:S01]  /*4bd40*/  MOV R203, R4 ;  /* 0x0000000400cb7202 */ /* 0x000fe20000000f00 */
[----:B------:R-:W-:Y:S01]  /*4bd50*/  IMAD.MOV.U32 R202, RZ, RZ, R5 ;  /* 0x000000ffffca7224 */ /* 0x000fe200078e0005 */
[----:B------:R-:W-:Y:S01]  /*4bd60*/  MOV R200, R7 ;  /* 0x0000000700c87202 */ /* 0x000fe20000000f00 */
[----:B------:R-:W-:-:S02]  /*4bd70*/  IMAD.MOV.U32 R201, RZ, RZ, R6 ;  /* 0x000000ffffc97224 */ /* 0x000fc400078e0006 */
[----:B------:R-:W-:Y:S04]  /*4bd80*/  HMMA.1688.F32.TF32 R4, R220, R40, R8 ;  /* 0x00000028dc04723c */ /* 0x000fe80000081008 */
[----:B------:R-:W-:Y:S01]  /*4bd90*/  IMAD.MOV.U32 R207, RZ, RZ, R212 ;  /* 0x000000ffffcf7224 */ /* 0x000fe200078e00d4 */
[----:B------:R-:W-:Y:S01]  /*4bda0*/  MOV R206, R213 ;  /* 0x000000d500ce7202 */ /* 0x000fe20000000f00 */
[----:B------:R-:W-:Y:S02]  /*4bdb0*/  IMAD.MOV.U32 R205, RZ, RZ, R214 ;  /* 0x000000ffffcd7224 */ /* 0x000fe400078e00d6 */
[----:B------:R-:W-:Y:S01]  /*4bdc0*/  IMAD.MOV.U32 R204, RZ, RZ, R215 ;  /* 0x000000ffffcc7224 */ /* 0x000fe200078e00d7 */
[C---:B------:R-:W-:Y:S08]  /*4bdd0*/  HMMA.1688.F32.TF32 R248, R224.reuse, R36, R156 ;  /* 0x00000024e0f8723c */ /* 0x040ff0000008109c */
[C---:B------:R-:W-:Y:S01]  /*4bde0*/  HMMA.1688.F32.TF32 R244, R224.reuse, R40, R152 ;  /* 0x00000028e0f4723c */ /* 0x040fe20000081098 */
[----:B------:R-:W-:Y:S04]  /*4bdf0*/  STL [R1+0x19b0], R208 ;  /* 0x0019b0d001007387 */ /* 0x000fe80000100800 */
[----:B------:R-:W-:Y:S02]  /*4be00*/  LDS R8, [R3+0x3c200] ;  /* 0x03c2000003087984 */ /* 0x000fe40000000800 */
[----:B------:R-:W-:Y:S01]  /*4be10*/  IMAD.MOV.U32 R215, RZ, RZ, R4 ;  /* 0x000000ffffd77224 */ /* 0x000fe200078e0004 */
[----:B------:R-:W-:Y:S01]  /*4be20*/  MOV R213, R6 ;  /* 0x0000000600d57202 */ /* 0x000fe20000000f00 */
[----:B------:R-:W-:Y:S01]  /*4be30*/  IMAD.MOV.U32 R214, RZ, RZ, R5 ;  /* 0x000000ffffd67224 */ /* 0x000fe200078e0005 */
[-C--:B------:R-:W-:Y:S01]  /*4be40*/  HMMA.1688.F32.TF32 R240, R224, R44.reuse, R148 ;  /* 0x0000002ce0f0723c */ /* 0x080fe20000081094 */
[----:B------:R-:W-:Y:S01]  /*4be50*/  IMAD.MOV.U32 R212, RZ, RZ, R7 ;  /* 0x000000ffffd47224 */ /* 0x000fe200078e0007 */
[----:B------:R-:W-:Y:S04]  /*4be60*/  LDS R10, [R3+0x3e200] ;  /* 0x03e20000030a7984 */ /* 0x000fe80000000800 */
[----:B------:R-:W-:Y:S02]  /*4be70*/  LDS R9, [R0+0x3c200] ;  /* 0x03c2000000097984 */ /* 0x000fe40000000800 */
[----:B------:R-:W-:Y:S02]  /*4be80*/  HMMA.1688.F32.TF32 R4, R220, R44, R12 ;  /* 0x0000002cdc04723c */ /* 0x000fe4000008100c */
[----:B------:R-:W-:Y:S06]  /*4be90*/  STL [R1+0x19ac], R209 ;  /* 0x0019acd101007387 */ /* 0x000fec0000100800 */
[C---:B------:R-:W-:Y:S08]  /*4bea0*/  HMMA.1688.F32.TF32 R132, R224.reuse, R60, R132 ;  /* 0x0000003ce084723c */ /* 0x040ff00000081084 */
[----:B------:R-:W-:Y:S01]  /*4beb0*/  HMMA.1688.F32.TF32 R128, R224, R64, R128 ;  /* 0x00000040e080723c */ /* 0x000fe20000081080 */
[----:B------:R-:W-:Y:S01]  /*4bec0*/  MOV R152, R83 ;  /* 0x0000005300987202 */ /* 0x000fe20000000f00 */
        /* <DEDUP_REMOVED lines=10> */
[----:B------:R-:W-:-:S02]  /*4bf70*/  IMAD.MOV.U32 R228, RZ, RZ, R7 ;  /* 0x000000ffffe47224 */ /* 0x000fc400078e0007 */
[----:B------:R-:W-:Y:S01]  /*4bf80*/  HMMA.1688.F32.TF32 R4, R220, R48, R16 ;  /* 0x00000030dc04723c */ /* 0x000fe20000081010 */
[----:B------:R-:W-:Y:S04]  /*4bf90*/  LDS R16, [R3+0x3c000] ;  /* 0x03c0000003107984 */ /* 0x000fe80000000800 */
[----:B------:R-:W-:Y:S04]  /*4bfa0*/  LDS R18, [R3+0x3e000] ;  /* 0x03e0000003127984 */ /* 0x000fe80000000800 */
[----:B------:R-:W-:Y:S04]  /*4bfb0*/  LDS R17, [R0+0x3c000] ;  /* 0x03c0000000117984 */ /* 0x000fe80000000800 */
[----:B------:R-:W1:Y:S01]  /*4bfc0*/  LDS R19, [R0+0x3e000] ;  /* 0x03e0000000137984 */ /* 0x000e620000000800 */
[----:B------:R-:W-:-:S02]  /*4bfd0*/  IMAD.MOV.U32 R158, RZ, RZ, R67 ;  /* 0x000000ffff9e7224 */ /* 0x000fc400078e0043 */
[----:B------:R-:W-:Y:S01]  /*4bfe0*/  IMAD.MOV.U32 R159, RZ, RZ, R107 ;  /* 0x000000ffff9f7224 */ /* 0x000fe200078e006b */
[----:B------:R-:W-:Y:S04]  /*4bff0*/  LDS R14, [R3+0x3e100] ;  /* 0x03e10000030e7984 */ /* 0x000fe80000000800 */
[----:B------:R-:W-:Y:S03]  /*4c000*/  LDS R13, [R0+0x3c100] ;  /* 0x03c10000000d7984 */ /* 0x000fe60000000800 */
[----:B------:R-:W-:Y:S01]  /*4c010*/  MOV R235, R4 ;  /* 0x0000000400eb7202 */ /* 0x000fe20000000f00 */
[----:B------:R-:W-:Y:S01]  /*4c020*/  IMAD.MOV.U32 R234, RZ, RZ, R5 ;  /* 0x000000ffffea7224 */ /* 0x000fe200078e0005 */
[----:B------:R-:W-:Y:S01]  /*4c030*/  MOV R232, R7 ;  /* 0x0000000700e87202 */ /* 0x000fe20000000f00 */
[----:B------:R-:W-:Y:S01]  /*4c040*/  IMAD.MOV.U32 R233, RZ, RZ, R6 ;  /* 0x000000ffffe97224 */ /* 0x000fe200078e0006 */
[----:B------:R-:W-:Y:S01]  /*4c050*/  LDS R15, [R0+0x3e100] ;  /* 0x03e10000000f7984 */ /* 0x000fe20000000800 */
        /* <DEDUP_REMOVED lines=8> */
[----:B------:R2:W-:Y:S04]  /*4c0e0*/  STL [R1+0x19a8], R210 ;  /* 0x0019a8d201007387 */ /* 0x0005e80000100800 */
[----:B------:R3:W-:Y:S03]  /*4c0f0*/  STL [R1+0x19a4], R211 ;  /* 0x0019a4d301007387 */ /* 0x0007e60000100800 */
[C---:B-1----:R-:W-:Y:S01]  /*4c100*/  HMMA.1688.F32.TF32 R24, R16.reuse, R42, R72 ;  /* 0x0000002a1018723c */ /* 0x042fe20000081048 */
[----:B------:R1:W-:Y:S04]  /*4c110*/  STL [R1+0x19b8], R218 ;  /* 0x0019b8da01007387 */ /* 0x0003e80000100800 */
[----:B------:R4:W-:Y:S03]  /*4c120*/  STL [R1+0x19b4], R219 ;  /* 0x0019b4db01007387 */ /* 0x0009e60000100800 */
[----:B------:R-:W-:Y:S08]  /*4c130*/  HMMA.1688.F32.TF32 R20, R16, R46, R76 ;  /* 0x0000002e1014723c */ /* 0x000ff0000008104c */
[----:B--2---:R-:W-:Y:S01]  /*4c140*/  IMAD.MOV.U32 R210, RZ, RZ, R4 ;  /* 0x000000ffffd27224 */ /* 0x004fe200078e0004 */
[----:B---3--:R-:W-:Y:S01]  /*4c150*/  MOV R211, R5 ;  /* 0x0000000500d37202 */ /* 0x008fe20000000f00 */
[----:B------:R-:W-:-:S02]  /*4c160*/  IMAD.MOV.U32 R252, RZ, RZ, R6 ;  /* 0x000000fffffc7224 */ /* 0x000fc400078e0006 */
[----:B------:R-:W-:Y:S02]  /*4c170*/  IMAD.MOV.U32 R2, RZ, RZ, R7 ;  /* 0x000000ffff027224 */ /* 0x000fe400078e0007 */
[----:B------:R-:W-:Y:S01]  /*4c180*/  HMMA.1688.F32.TF32 R4, R220, R60, R28 ;  /* 0x0000003cdc04723c */ /* 0x000fe2000008101c */
[----:B------:R-:W-:Y:S07]  /*4c190*/  STL.64 [R1+0x1900], R250 ;  /* 0x001900fa01007387 */ /* 0x000fee0000100a00 */
[----:B------:R-:W-:Y:S01]  /*4c1a0*/  HMMA.1688.F32.TF32 R28, R16, R38, R68 ;  /* 0x00000026101c723c */ /* 0x000fe20000081044 */
        /* <DEDUP_REMOVED lines=13> */
[----:B-1----:R-:W-:-:S03]  /*4c280*/  MOV R218, R4 ;  /* 0x0000000400da7202 */ /* 0x002fc60000000f00 */
[----:B------:R-:W-:Y:S01]  /*4c290*/  STL.64 [R1+0x1970], R130 ;  /* 0x0019708201007387 */ /* 0x000fe20000100a00 */
[----:B----4-:R-:W-:Y:S01]  /*4c2a0*/  IMAD.MOV.U32 R219, RZ, RZ, R5 ;  /* 0x000000ffffdb7224 */ /* 0x010fe200078e0005 */
[----:B------:R-:W-:Y:S02]  /*4c2b0*/  MOV R209, R7 ;  /* 0x0000000700d17202 */ /* 0x000fe40000000f00 */
[----:B------:R-:W-:Y:S01]  /*4c2c0*/  STL.64 [R1+0x1968], R128 ;  /* 0x0019688001007387 */ /* 0x000fe20000100a00 */
[----:B------:R-:W-:-:S03]  /*4c2d0*/  IMAD.MOV.U32 R208, RZ, RZ, R6 ;  /* 0x000000ffffd07224 */ /* 0x000fc600078e0006 */
[----:B------:R1:W-:Y:S01]  /*4c2e0*/  STL.64 [R1+0x200], R28 ;  /* 0x0002001c01007387 */ /* 0x0003e20000100a00 */
[----:B------:R-:W-:Y:S03]  /*4c2f0*/  HMMA.1688.F32.TF32 R4, R220, R64, R32 ;  /* 0x00000040dc04723c */ /* 0x000fe60000081020 */
[----:B------:R2:W-:Y:S04]  /*4c300*/  STL.64 [R1+0x208], R30 ;  /* 0x0002081e01007387 */ /* 0x0005e80000100a00 */
[----:B------:R3:W-:Y:S01]  /*4c310*/  STL.64 [R1+0x1f0], R24 ;  /* 0x0001f01801007387 */ /* 0x0007e20000100a00 */
[----:B------:R-:W-:-:S03]  /*4c320*/  IMAD.MOV.U32 R32, RZ, RZ, R99 ;  /* 0x000000ffff207224 */ /* 0x000fc600078e0063 */
[----:B------:R2:W-:Y:S01]  /*4c330*/  STL.64 [R1+0x1f8], R26 ;  /* 0x0001f81a01007387 */ /* 0x0005e20000100a00 */
[----:B------:R-:W-:-:S03]  /*4c340*/  MOV R33, R92 ;  /* 0x0000005c00217202 */ /* 0x000fc60000000f00 */
[----:B------:R-:W4:Y:S01]  /*4c350*/  LDL.LU R99, [R1+0x1a28] ;  /* 0x001a280001637983 */ /* 0x000f220000300800 */
[----:B------:R-:W-:-:S03]  /*4c360*/  IMAD.MOV.U32 R34, RZ, RZ, R93 ;  /* 0x000000ffff227224 */ /* 0x000fc600078e005d */
[----:B------:R2:W-:Y:S01]  /*4c370*/  STL.64 [R1+0x1e0], R20 ;  /* 0x0001e01401007387 */ /* 0x0005e20000100a00 */
[----:B------:R-:W-:-:S03]  /*4c380*/  IMAD.MOV.U32 R35, RZ, RZ, R94 ;  /* 0x000000ffff237224 */ /* 0x000fc600078e005e */
[----:B------:R3:W-:Y:S01]  /*4c390*/  STL.64 [R1+0x1e8], R22 ;  /* 0x0001e81601007387 */ /* 0x0007e20000100a00 */
[----:B-1----:R-:W-:-:S03]  /*4c3a0*/  MOV R28, R95 ;  /* 0x0000005f001c7202 */ /* 0x002fc60000000f00 */
[----:B------:R-:W4:Y:S01]  /*4c3b0*/  LDL.LU R92, [R1+0x1a24] ;  /* 0x001a2400015c7983 */ /* 0x000f220000300800 */
[----:B------:R-:W-:-:S03]  /*4c3c0*/  IMAD.MOV.U32 R29, RZ, RZ, R88 ;  /* 0x000000ffff1d7224 */ /* 0x000fc600078e0058 */
[----:B------:R-:W4:Y:S01]  /*4c3d0*/  LDL.LU R93, [R1+0x1a20] ;  /* 0x001a2000015d7983 */ /* 0x000f220000300800 */
[----:B--2---:R-:W-:-:S03]  /*4c3e0*/  IMAD.MOV.U32 R30, RZ, RZ, R89 ;  /* 0x000000ffff1e7224 */ /* 0x004fc600078e0059 */
[----:B------:R-:W4:Y:S01]  /*4c3f0*/  LDL.LU R94, [R1+0x1a1c] ;  /* 0x001a1c00015e7983 */ /* 0x000f220000300800 */
[----:B------:R-:W-:-:S03]  /*4c400*/  MOV R31, R90 ;  /* 0x0000005a001f7202 */ /* 0x000fc60000000f00 */
[----:B------:R-:W4:Y:S01]  /*4c410*/  LDL.LU R95, [R1+0x1a18] ;  /* 0x001a1800015f7983 */ /* 0x000f220000300800 */
[----:B---3--:R-:W-:-:S03]  /*4c420*/  IMAD.MOV.U32 R24, RZ, RZ, R91 ;  /* 0x000000ffff187224 */ /* 0x008fc600078e005b */
        /* <DEDUP_REMOVED lines=8> */
[----:B------:R-:W3:Y:S01]  /*4c4b0*/  LDL.LU R84, [R1+0x1a04] ;  /* 0x001a040001547983 */ /* 0x000ee20000300800 */
[----:B------:R-:W-:-:S03]  /*4c4c0*/  MOV R249, R80 ;  /* 0x0000005000f97202 */ /* 0x000fc60000000f00 */
[----:B------:R-:W3:Y:S01]  /*4c4d0*/  LDL.LU R85, [R1+0x1a00] ;  /* 0x001a000001557983 */ /* 0x000ee20000300800 */
[----:B------:R-:W-:-:S03]  /*4c4e0*/  IMAD.MOV.U32 R250, RZ, RZ, R81 ;  /* 0x000000fffffa7224 */ /* 0x000fc600078e0051 */
[----:B------:R-:W3:Y:S01]  /*4c4f0*/  LDL.LU R86, [R1+0x19fc] ;  /* 0x0019fc0001567983 */ /* 0x000ee20000300800 */
[----:B------:R-:W-:-:S03]  /*4c500*/  IMAD.MOV.U32 R251, RZ, RZ, R82 ;  /* 0x000000fffffb7224 */ /* 0x000fc600078e0052 */
[----:B------:R-:W3:Y:S04]  /*4c510*/  LDL.LU R87, [R1+0x19f8] ;  /* 0x0019f80001577983 */ /* 0x000ee80000300800 */
[----:B------:R-:W2:Y:S04]  /*4c520*/  LDL.LU R80, [R1+0x19f4] ;  /* 0x0019f40001507983 */ /* 0x000ea80000300800 */
[----:B------:R-:W2:Y:S04]  /*4c530*/  LDL.LU R81, [R1+0x19f0] ;  /* 0x0019f00001517983 */ /* 0x000ea80000300800 */
[----:B------:R-:W2:Y:S04]  /*4c540*/  LDL.LU R82, [R1+0x19ec] ;  /* 0x0019ec0001527983 */ /* 0x000ea80000300800 */
[----:B------:R-:W2:Y:S04]  /*4c550*/  LDL.LU R83, [R1+0x19e8] ;  /* 0x0019e80001537983 */ /* 0x000ea80000300800 */
[----:B------:R-:W2:Y:S04]  /*4c560*/  LDL.LU R66, [R1+0x19e4] ;  /* 0x0019e40001427983 */ /* 0x000ea80000300800 */
[----:B------:R-:W2:Y:S04]  /*4c570*/  LDL.LU R62, [R1+0x19e0] ;  /* 0x0019e000013e7983 */ /* 0x000ea80000300800 */
[----:B------:R-:W3:Y:S01]  /*4c580*/  LDL.LU R54, [R1+0x19dc] ;  /* 0x0019dc0001367983 */ /* 0x000ee20000300800 */
[----:B------:R-:W-:-:S03]  /*4c590*/  IMAD.MOV.U32 R20, RZ, RZ, R55 ;  /* 0x000000ffff147224 */ /* 0x000fc600078e0037 */
[----:B------:R-:W2:Y:S01]  /*4c5a0*/  LDL.LU R244, [R1] ;  /* 0x0000000001f47983 */ /* 0x000ea20000300800 */
[----:B------:R-:W-:-:S03]  /*4c5b0*/  IMAD.MOV.U32 R21, RZ, RZ, R50 ;  /* 0x000000ffff157224 */ /* 0x000fc600078e0032 */
[----:B------:R-:W2:Y:S01]  /*4c5c0*/  LDL.LU R245, [R1+0x4] ;  /* 0x0000040001f57983 */ /* 0x000ea20000300800 */
[----:B------:R-:W-:-:S03]  /*4c5d0*/  MOV R22, R51 ;  /* 0x0000003300167202 */ /* 0x000fc60000000f00 */
[----:B------:R-:W2:Y:S04]  /*4c5e0*/  LDL.LU R246, [R1+0x8] ;  /* 0x0000080001f67983 */ /* 0x000ea80000300800 */
[----:B------:R-:W2:Y:S04]  /*4c5f0*/  LDL.LU R247, [R1+0xc] ;  /* 0x00000c0001f77983 */ /* 0x000ea80000300800 */
[----:B------:R-:W3:Y:S04]  /*4c600*/  LDL.LU R55, [R1+0x19d8] ;  /* 0x0019d80001377983 */ /* 0x000ee80000300800 */
[----:B------:R-:W2:Y:S04]  /*4c610*/  LDL.LU R50, [R1+0x19d4] ;  /* 0x0019d40001327983 */ /* 0x000ea80000300800 */
[----:B------:R-:W2:Y:S01]  /*4c620*/  LDL.LU R51, [R1+0x19d0] ;  /* 0x0019d00001337983 */ /* 0x000ea20000300800 */
[----:B------:R-:W-:-:S03]  /*4c630*/  IMAD.MOV.U32 R23, RZ, RZ, R63 ;  /* 0x000000ffff177224 */ /* 0x000fc600078e003f */
[----:B------:R-:W4:Y:S04]  /*4c640*/  LDL.LU R63, [R1+0x19cc] ;  /* 0x0019cc00013f7983 */ /* 0x000f280000300800 */
[----:B------:R-:W4:Y:S04]  /*4c650*/  LDL.LU R58, [R1+0x19c8] ;  /* 0x0019c800013a7983 */ /* 0x000f280000300800 */
[----:B------:R-:W4:Y:S04]  /*4c660*/  LDL.LU R59, [R1+0x19c4] ;  /* 0x0019c400013b7983 */ /* 0x000f280000300800 */
[----:B------:R-:W4:Y:S01]  /*4c670*/  LDL.LU R67, [R1+0x19c0] ;  /* 0x0019c00001437983 */ /* 0x000f220000300800 */
        /* <DEDUP_REMOVED lines=8> */
[C---:B------:R-:W-:Y:S03]  /*4c700*/  HMMA.1688.F32.TF32 R164, R8.reuse, R38, R164 ;  /* 0x0000002608a4723c */ /* 0x040fe600000810a4 */
[----:B------:R-:W4:Y:S05]  /*4c710*/  LDL.LU R107, [R1+0x19bc] ;  /* 0x0019bc00016b7983 */ /* 0x000f2a0000300800 */
[----:B------:R-:W-:Y:S01]  /*4c720*/  HMMA.1688.F32.TF32 R168, R8, R42, R168 ;  /* 0x0000002a08a8723c */ /* 0x000fe200000810a8 */
[----:B------:R-:W-:-:S07]  /*4c730*/  IMAD.MOV.U32 R240, RZ, RZ, R210 ;  /* 0x000000fffff07224 */ /* 0x000fce00078e00d2 */
[----:B------:R-:W-:Y:S01]  /*4c740*/  HMMA.1688.F32.TF32 R172, R8, R46, R172 ;  /* 0x0000002e08ac723c */ /* 0x000fe200000810ac */
[----:B------:R-:W-:-:S07]  /*4c750*/  MOV R241, R211 ;  /* 0x000000d300f17202 */ /* 0x000fce0000000f00 */
[C---:B---3--:R-:W-:Y:S08]  /*4c760*/  HMMA.1688.F32.TF32 R84, R16.reuse, R54, R84 ;  /* 0x000000361054723c */ /* 0x048ff00000081054 */
[-C--:B--2---:R-:W-:Y:S08]  /*4c770*/  HMMA.1688.F32.TF32 R68, R16, R50.reuse, R80 ;  /* 0x000000321044723c */ /* 0x084ff00000081050 */
[C---:B------:R-:W-:Y:S07]  /*4c780*/  HMMA.1688.F32.TF32 R176, R8.reuse, R50, R176 ;  /* 0x0000003208b0723c */ /* 0x040fee00000810b0 */
[----:B------:R-:W-:Y:S01]  /*4c790*/  STL.64 [R1+0x1980], R86 ;  /* 0x0019805601007387 */ /* 0x000fe20000100a00 */
[C---:B------:R-:W-:Y:S07]  /*4c7a0*/  HMMA.1688.F32.TF32 R180, R8.reuse, R54, R180 ;  /* 0x0000003608b4723c */ /* 0x040fee00000810b4 */
[----:B------:R2:W-:Y:S01]  /*4c7b0*/  STL.64 [R1+0x1d0], R68 ;  /* 0x0001d04401007387 */ /* 0x0005e20000100a00 */
[C---:B----4-:R-:W-:Y:S03]  /*4c7c0*/  HMMA.1688.F32.TF32 R184, R8.reuse, R58, R184 ;  /* 0x0000003a08b8723c */ /* 0x050fe600000810b8 */
[----:B------:R3:W-:Y:S05]  /*4c7d0*/  STL.64 [R1+0x1d8], R70 ;  /* 0x0001d84601007387 */ /* 0x0007ea0000100a00 */
[C---:B------:R-:W-:Y:S01]  /*4c7e0*/  HMMA.1688.F32.TF32 R188, R8.reuse, R62, R188 ;  /* 0x0000003e08bc723c */ /* 0x040fe200000810bc */
[----:B------:R4:W-:Y:S07]  /*4c7f0*/  STL.64 [R1+0x1978], R84 ;  /* 0x0019785401007387 */ /* 0x0009ee0000100a00 */
[----:B------:R-:W-:Y:S08]  /*4c800*/  HMMA.1688.F32.TF32 R192, R8, R66, R192 ;  /* 0x0000004208c0723c */ /* 0x000ff000000810c0 */
[----:B-1----:R-:W-:Y:S07]  /*4c810*/  HMMA.1688.F32.TF32 R8, R4, R38, R244 ;  /* 0x000000260408723c */ /* 0x002fee00000810f4 */
        /* <DEDUP_REMOVED lines=8> */
[----:B------:R-:W4:Y:S04]  /*4c8a0*/  LDL.LU R210, [R1+0x19a8] ;  /* 0x0019a80001d27983 */ /* 0x000f280000300800 */
[----:B------:R-:W4:Y:S01]  /*4c8b0*/  LDL.LU R211, [R1+0x19a4] ;  /* 0x0019a40001d37983 */ /* 0x000f220000300800 */
[----:B------:R-:W-:Y:S01]  /*4c8c0*/  HMMA.1688.F32.TF32 R100, R12, R38, R100 ;  /* 0x000000260c64723c */ /* 0x000fe20000081064 */
[----:B------:R-:W-:-:S02]  /*4c8d0*/  IMAD.MOV.U32 R242, RZ, RZ, R252 ;  /* 0x000000fffff27224 */ /* 0x000fc400078e00fc */
[----:B------:R-:W4:Y:S01]  /*4c8e0*/  LDL.LU R252, [R1+0x19a0] ;  /* 0x0019a00001fc7983 */ /* 0x000f220000300800 */
[----:B------:R-:W-:-:S03]  /*4c8f0*/  IMAD.MOV.U32 R243, RZ, RZ, R2 ;  /* 0x000000fffff37224 */ /* 0x000fc600078e0002 */
[----:B------:R-:W4:Y:S01]  /*4c900*/  LDL.LU R2, [R1+0x199c] ;  /* 0x00199c0001027983 */ /* 0x000f220000300800 */
        /* <DEDUP_REMOVED lines=16> */
[C---:B------:R-:W-:Y:S08]  /*4ca10*/  HMMA.1688.F32.TF32 R88, R16.reuse, R58, R88 ;  /* 0x0000003a1058723c */ /* 0x040ff00000081058 */
[C---:B------:R-:W-:Y:S08]  /*4ca20*/  HMMA.1688.F32.TF32 R92, R16.reuse, R62, R92 ;  /* 0x0000003e105c723c */ /* 0x040ff0000008105c */
[----:B------:R-:W-:Y:S08]  /*4ca30*/  HMMA.1688.F32.TF32 R96, R16, R66, R96 ;  /* 0x000000421060723c */ /* 0x000ff00000081060 */
[C---:B------:R-:W-:Y:S08]  /*4ca40*/  HMMA.1688.F32.TF32 R16, R4.reuse, R46, R248 ;  /* 0x0000002e0410723c */ /* 0x040ff000000810f8 */
[----:B------:R-:W-:Y:S01]  /*4ca50*/  HMMA.1688.F32.TF32 R20, R4, R50, R20 ;  /* 0x000000320414723c */ /* 0x000fe20000081014 */
[----:B------:R-:W-:Y:S01]  /*4ca60*/  MOV R251, R220 ;  /* 0x000000dc00fb7202 */ /* 0x000fe20000000f00 */
[----:B------:R-:W-:-:S06]  /*4ca70*/  IMAD.MOV.U32 R250, RZ, RZ, R221 ;  /* 0x000000fffffa7224 */ /* 0x000fcc00078e00dd */
[----:B------:R-:W-:Y:S01]  /*4ca80*/  HMMA.1688.F32.TF32 R24, R4, R54, R24 ;  /* 0x000000360418723c */ /* 0x000fe20000081018 */
[----:B------:R-:W-:-:S07]  /*4ca90*/  IMAD.MOV.U32 R249, RZ, RZ, R222 ;  /* 0x000000fffff97224 */ /* 0x000fce00078e00de */
[C---:B------:R-:W-:Y:S08]  /*4caa0*/  HMMA.1688.F32.TF32 R28, R4.reuse, R58, R28 ;  /* 0x0000003a041c723c */ /* 0x040ff0000008101c */
[----:B------:R-:W-:Y:S01]  /*4cab0*/  HMMA.1688.F32.TF32 R32, R4, R62, R32 ;  /* 0x0000003e0420723c */ /* 0x000fe20000081020 */
[----:B------:R-:W-:-:S07]  /*4cac0*/  MOV R248, R223 ;  /* 0x000000df00f87202 */ /* 0x000fce0000000f00 */
[----:B------:R-:W-:Y:S01]  /*4cad0*/  HMMA.1688.F32.TF32 R4, R4, R66, R156 ;  /* 0x000000420404723c */ /* 0x000fe2000008109c */
[----:B--2---:R-:W-:Y:S02]  /*4cae0*/  IMAD.MOV.U32 R155, RZ, RZ, R208 ;  /* 0x000000ffff9b7224 */ /* 0x004fe400078e00d0 */
[----:B------:R-:W2:Y:S01]  /*4caf0*/  LDL.LU R208, [R1+0x170] ;  /* 0x0001700001d07983 */ /* 0x000ea20000300800 */
[----:B---3--:R-:W-:-:S03]  /*4cb00*/  IMAD.MOV.U32 R154, RZ, RZ, R209 ;  /* 0x000000ffff9a7224 */ /* 0x008fc600078e00d1 */
[----:B------:R-:W2:Y:S01]  /*4cb10*/  LDL.LU R209, [R1+0x174] ;  /* 0x0001740001d17983 */ /* 0x000ea20000300800 */
[----:B----4-:R-:W-:-:S03]  /*4cb20*/  MOV R153, R210 ;  /* 0x000000d200997202 */ /* 0x010fc60000000f00 */
[----:B------:R-:W2:Y:S01]  /*4cb30*/  LDL.LU R210, [R1+0x178] ;  /* 0x0001780001d27983 */ /* 0x000ea20000300800 */
[----:B------:R-:W-:-:S03]  /*4cb40*/  IMAD.MOV.U32 R152, RZ, RZ, R211 ;  /* 0x000000ffff987224 */ /* 0x000fc600078e00d3 */
        /* <DEDUP_REMOVED lines=44> */
[----:B------:R-:W2:Y:S01]  /*4ce10*/  LDS R207, [R0+0x3e400] ;  /* 0x03e4000000cf7984 */ /* 0x000ea20000000800 */
[----:B------:R-:W-:-:S03]  /*4ce20*/  MOV R150, R2 ;  /* 0x0000000200967202 */ /* 0x000fc60000000f00 */
[----:B------:R-:W4:Y:S04]  /*4ce30*/  LDL.LU R148, [R1+0x160] ;  /* 0x0001600001947983 */ /* 0x000f280000300800 */
[----:B------:R-:W4:Y:S04]  /*4ce40*/  LDL.LU R149, [R1+0x164] ;  /* 0x0001640001957983 */ /* 0x000f280000300800 */
[----:B------:R-:W4:Y:S01]  /*4ce50*/  LDL.LU R2, [R1+0x1998] ;  /* 0x0019980001027983 */ /* 0x000f220000300800 */
        /* <DEDUP_REMOVED lines=8> */
[----:B------:R-:W2:Y:S04]  /*4cee0*/  LDL.LU.64 R214, [R1+0x1990] ;  /* 0x0019900001d67983 */ /* 0x000ea80000300a00 */
[----:B------:R-:W2:Y:S01]  /*4cef0*/  LDL.LU.64 R212, [R1+0x1988] ;  /* 0x0019880001d47983 */ /* 0x000ea20000300a00 */
        /* <DEDUP_REMOVED lines=8> */
[----:B------:R-:W-:Y:S01]  /*4cf80*/  IMAD.MOV.U32 R136, RZ, RZ, R231 ;  /* 0x000000ffff887224 */ /* 0x000fe200078e00e7 */
[----:B------:R-:W-:Y:S01]  /*4cf90*/  MOV R137, R230 ;  /* 0x000000e600897202 */ /* 0x000fe20000000f00 */
[----:B------:R-:W-:Y:S01]  /*4cfa0*/  IMAD.MOV.U32 R138, RZ, RZ, R229 ;  /* 0x000000ffff8a7224 */ /* 0x000fe200078e00e5 */
[----:B------:R-:W-:Y:S01]  /*4cfb0*/  LDS R230, [R3+0x3e500] ;  /* 0x03e5000003e67984 */ /* 0x000fe20000000800 */
[----:B------:R-:W-:-:S03]  /*4cfc0*/  IMAD.MOV.U32 R139, RZ, RZ, R228 ;  /* 0x000000ffff8b7224 */ /* 0x000fc600078e00e4 */
[----:B------:R-:W-:Y:S04]  /*4cfd0*/  LDS R228, [R3+0x3c500] ;  /* 0x03c5000003e47984 */ /* 0x000fe80000000800 */
[----:B------:R-:W-:Y:S04]  /*4cfe0*/  LDS R229, [R0+0x3c500] ;  /* 0x03c5000000e57984 */ /* 0x000fe80000000800 */
[----:B------:R-:W3:Y:S01]  /*4cff0*/  LDS R231, [R0+0x3e500] ;  /* 0x03e5000000e77984 */ /* 0x000ee20000000800 */
[----:B------:R-:W-:Y:S01]  /*4d000*/  MOV R144, R239 ;  /* 0x000000ef00907202 */ /* 0x000fe20000000f00 */
        /* <DEDUP_REMOVED lines=8> */
[C---:B-1----:R-:W-:Y:S08]  /*4d090*/  HMMA.1688.F32.TF32 R128, R232.reuse, R38, R128 ;  /* 0x00000026e880723c */ /* 0x042ff00000081080 */
[C---:B------:R-:W-:Y:S08]  /*4d0a0*/  HMMA.1688.F32.TF32 R132, R232.reuse, R42, R132 ;  /* 0x0000002ae884723c */ /* 0x040ff00000081084 */
[C---:B------:R-:W-:Y:S08]  /*4d0b0*/  HMMA.1688.F32.TF32 R136, R232.reuse, R46, R136 ;  /* 0x0000002ee888723c */ /* 0x040ff00000081088 */
[C---:B------:R-:W-:Y:S08]  /*4d0c0*/  HMMA.1688.F32.TF32 R140, R232.reuse, R50, R140 ;  /* 0x00000032e88c723c */ /* 0x040ff0000008108c */
[----:B------:R-:W-:Y:S08]  /*4d0d0*/  HMMA.1688.F32.TF32 R144, R232, R54, R144 ;  /* 0x00000036e890723c */ /* 0x000ff00000081090 */
[C---:B---3--:R-:W-:Y:S08]  /*4d0e0*/  HMMA.1688.F32.TF32 R80, R228.reuse, R38, R80 ;  /* 0x00000026e450723c */ /* 0x048ff00000081050 */
[C---:B------:R-:W-:Y:S08]  /*4d0f0*/  HMMA.1688.F32.TF32 R208, R228.reuse, R42, R208 ;  /* 0x0000002ae4d0723c */ /* 0x040ff000000810d0 */
[C---:B------:R-:W-:Y:S08]  /*4d100*/  HMMA.1688.F32.TF32 R148, R228.reuse, R46, R148 ;  /* 0x0000002ee494723c */ /* 0x040ff00000081094 */
[C---:B------:R-:W-:Y:S08]  /*4d110*/  HMMA.1688.F32.TF32 R152, R228.reuse, R54, R152 ;  /* 0x00000036e498723c */ /* 0x040ff00000081098 */
[C---:B------:R-:W-:Y:S08]  /*4d120*/  HMMA.1688.F32.TF32 R216, R228.reuse, R58, R216 ;  /* 0x0000003ae4d8723c */ /* 0x040ff000000810d8 */
[----:B------:R-:W-:Y:S08]  /*4d130*/  HMMA.1688.F32.TF32 R196, R228, R62, R196 ;  /* 0x0000003ee4c4723c */ /* 0x000ff000000810c4 */
[C---:B------:R-:W-:Y:S08]  /*4d140*/  HMMA.1688.F32.TF32 R240, R232.reuse, R58, R240 ;  /* 0x0000003ae8f0723c */ /* 0x040ff000000810f0 */
[C---:B------:R-:W-:Y:S08]  /*4d150*/  HMMA.1688.F32.TF32 R244, R232.reuse, R62, R244 ;  /* 0x0000003ee8f4723c */ /* 0x040ff000000810f4 */
[----:B------:R-:W-:Y:S08]  /*4d160*/  HMMA.1688.F32.TF32 R232, R232, R66, R248 ;  /* 0x00000042e8e8723c */ /* 0x000ff000000810f8 */
[C---:B--2---:R-:W-:Y:S08]  /*4d170*/  HMMA.1688.F32.TF32 R212, R228.reuse, R50, R212 ;  /* 0x00000032e4d4723c */ /* 0x044ff000000810d4 */
[----:B------:R-:W-:Y:S01]  /*4d180*/  HMMA.1688.F32.TF32 R228, R228, R66, R84 ;  /* 0x00000042e4e4723c */ /* 0x000fe20000081054 */
[----:B------:R1:W5:Y:S04]  /*4d190*/  LDL.LU.64 R86, [R1+0x1980] ;  /* 0x0019800001567983 */ /* 0x0003680000300a00 */
[----:B------:R1:W5:Y:S04]  /*4d1a0*/  LDL.LU.64 R84, [R1+0x1978] ;  /* 0x0019780001547983 */ /* 0x0003680000300a00 */
[----:B------:R-:W-:Y:S04]  /*4d1b0*/  STL.64 [R1+0x90], R128 ;  /* 0x0000908001007387 */ /* 0x000fe80000100a00 */
[----:B------:R2:W-:Y:S04]  /*4d1c0*/  STL.64 [R1+0x98], R130 ;  /* 0x0000988201007387 */ /* 0x0005e80000100a00 */
[----:B--2---:R-:W2:Y:S04]  /*4d1d0*/  LDL.LU.64 R130, [R1+0x1970] ;  /* 0x0019700001827983 */ /* 0x004ea80000300a00 */
[----:B------:R-:W2:Y:S04]  /*4d1e0*/  LDL.LU.64 R128, [R1+0x1968] ;  /* 0x0019680001807983 */ /* 0x000ea80000300a00 */
[----:B------:R-:W3:Y:S04]  /*4d1f0*/  LDL R40, [R1+0x39c] ;  /* 0x00039c0001287983 */ /* 0x000ee80000100800 */
        /* <DEDUP_REMOVED lines=18> */
[----:B-1----:R-:W4:Y:S04]  /*4d320*/  LDL.LU.64 R242, [R1+0x1920] ;  /* 0x0019200001f27983 */ /* 0x002f280000300a00 */
[----:B------:R-:W4:Y:S04]  /*4d330*/  LDL.LU.64 R240, [R1+0x1918] ;  /* 0x0019180001f07983 */ /* 0x000f280000300a00 */
[----:B------:R-:W-:Y:S04]  /*4d340*/  STL.64 [R1+0xd0], R244 ;  /* 0x0000d0f401007387 */ /* 0x000fe80000100a00 */
[----:B------:R1:W-:Y:S04]  /*4d350*/  STL.64 [R1+0xd8], R246 ;  /* 0x0000d8f601007387 */ /* 0x0003e80000100a00 */
[----:B-1----:R-:W3:Y:S04]  /*4d360*/  LDL.LU.64 R246, [R1+0x1910] ;  /* 0x0019100001f67983 */ /* 0x002ee80000300a00 */
[----:B------:R-:W3:Y:S04]  /*4d370*/  LDL.LU.64 R244, [R1+0x1908] ;  /* 0x0019080001f47983 */ /* 0x000ee80000300a00 */
[----:B------:R-:W3:Y:S04]  /*4d380*/  LDL.LU.64 R250, [R1+0x1900] ;  /* 0x0019000001fa7983 */ /* 0x000ee80000300a00 */
[----:B------:R-:W3:Y:S04]  /*4d390*/  LDL.LU.64 R248, [R1+0x18f8] ;  /* 0x0018f80001f87983 */ /* 0x000ee80000300a00 */
[----:B------:R-:W-:Y:S04]  /*4d3a0*/  STL.64 [R1+0xc0], R232 ;  /* 0x0000c0e801007387 */ /* 0x000fe80000100a00 */
[----:B------:R4:W-:Y:S01]  /*4d3b0*/  STL.64 [R1+0xc8], R234 ;  /* 0x0000c8ea01007387 */ /* 0x0009e20000100a00 */
[----:B------:R-:W-:Y:S01]  /*4d3c0*/  MOV R41, 0x7f ;  /* 0x0000007f00297802 */ /* 0x000fe20000000f00 */
[----:B------:R-:W-:-:S02]  /*4d3d0*/  IMAD.MOV.U32 R252, RZ, RZ, c[0x0][0x188] ;  /* 0x00006200fffc7624 */ /* 0x000fc400078e00ff */
[----:B------:R-:W-:Y:S01]  /*4d3e0*/  IMAD.MOV.U32 R0, RZ, RZ, c[0x0][0x180] ;  /* 0x00006000ff007624 */ /* 0x000fe200078e00ff */
[----:B------:R-:W-:Y:S01]  /*4d3f0*/  UIADD3 UR5, UR5, 0x1, URZ ;  /* 0x0000000105057890 */ /* 0x000fe2000fffe03f */
[----:B------:R-:W-:Y:S01]  /*4d400*/  BAR.SYNC.DEFER_BLOCKING 0x0 ;  /* 0x0000000000007b1d */ /* 0x000fe20000010000 */
[C---:B----4-:R-:W-:Y:S08]  /*4d410*/  HMMA.1688.F32.TF32 R232, R236.reuse, R46, R240 ;  /* 0x0000002eece8723c */ /* 0x050ff000000810f0 */
[C---:B--2---:R-:W-:Y:S08]  /*4d420*/  HMMA.1688.F32.TF32 R44, R236.reuse, R50, R144 ;  /* 0x00000032ec2c723c */ /* 0x044ff00000081090 */
[C---:B---3--:R-:W-:Y:S08]  /*4d430*/  HMMA.1688.F32.TF32 R248, R236.reuse, R38, R248 ;  /* 0x00000026ecf8723c */ /* 0x048ff000000810f8 */
[C---:B------:R-:W-:Y:S08]  /*4d440*/  HMMA.1688.F32.TF32 R36, R236.reuse, R42, R244 ;  /* 0x0000002aec24723c */ /* 0x040ff000000810f4 */
[C---:B------:R-:W-:Y:S07]  /*4d450*/  HMMA.1688.F32.TF32 R48, R236.reuse, R54, R140 ;  /* 0x00000036ec30723c */ /* 0x040fee000008108c */
[----:B------:R-:W-:Y:S04]  /*4d460*/  STL.64 [R1+0xa0], R248 ;  /* 0x0000a0f801007387 */ /* 0x000fe80000100a00 */
[----:B------:R-:W-:Y:S04]  /*4d470*/  STL.64 [R1+0xa8], R250 ;  /* 0x0000a8fa01007387 */ /* 0x000fe80000100a00 */
[----:B------:R1:W-:Y:S04]  /*4d480*/  STL.64 [R1+0x70], R36 ;  /* 0x0000702401007387 */ /* 0x0003e80000100a00 */
[----:B------:R-:W-:Y:S04]  /*4d490*/  STL.64 [R1+0x78], R38 ;  /* 0x0000782601007387 */ /* 0x000fe80000100a00 */
[----:B-1----:R-:W2:Y:S04]  /*4d4a0*/  LDL.LU R37, [R1+0x15b4] ;  /* 0x0015b40001257983 */ /* 0x002ea80000300800 */
[----:B------:R-:W-:Y:S04]  /*4d4b0*/  STL.64 [R1+0x60], R232 ;  /* 0x000060e801007387 */ /* 0x000fe80000100a00 */
[----:B------:R-:W-:Y:S04]  /*4d4c0*/  STL.64 [R1+0x68], R234 ;  /* 0x000068ea01007387 */ /* 0x000fe80000100a00 */
[----:B------:R-:W3:Y:S04]  /*4d4d0*/  LDL.LU R36, [R1+0x15bc] ;  /* 0x0015bc0001247983 */ /* 0x000ee80000300800 */
[----:B------:R-:W-:Y:S04]  /*4d4e0*/  STL.64 [R1+0x40], R44 ;  /* 0x0000402c01007387 */ /* 0x000fe80000100a00 */
[----:B------:R1:W-:Y:S04]  /*4d4f0*/  STL.64 [R1+0x48], R46 ;  /* 0x0000482e01007387 */ /* 0x0003e80000100a00 */
[----:B------:R-:W4:Y:S01]  /*4d500*/  LDL.LU R52, [R1+0x15ac] ;  /* 0x0015ac0001347983 */ /* 0x000f220000300800 */
[----:B-1----:R-:W-:Y:S03]  /*4d510*/  HMMA.1688.F32.TF32 R44, R236, R58, R136 ;  /* 0x0000003aec2c723c */ /* 0x002fe60000081088 */
[----:B------:R-:W-:Y:S04]  /*4d520*/  STL.64 [R1+0x20], R48 ;  /* 0x0000203001007387 */ /* 0x000fe80000100a00 */
[----:B------:R1:W-:Y:S04]  /*4d530*/  STL.64 [R1+0x28], R50 ;  /* 0x0000283201007387 */ /* 0x0003e80000100a00 */
[----:B-1----:R-:W4:Y:S11]  /*4d540*/  LDL.LU R51, [R1+0x15b8] ;  /* 0x0015b80001337983 */ /* 0x002f360000300800 */
[----:B------:R-:W-:Y:S01]  /*4d550*/  @!UPT UIADD3 URZ, URZ, URZ, URZ ;  /* 0x0000003f3f3ff290 */ /* 0x000fe2000fffe03f */
[----:B------:R-:W-:Y:S04]  /*4d560*/  STL.64 [R1], R44 ;  /* 0x0000002c01007387 */ /* 0x000fe80000100a00 */
[----:B------:R1:W-:Y:S04]  /*4d570*/  STL.64 [R1+0x8], R46 ;  /* 0x0000082e01007387 */ /* 0x0003e80000100a00 */
[----:B------:R-:W4:Y:S04]  /*4d580*/  LDL.LU R50, [R1+0x15a4] ;  /* 0x0015a40001327983 */ /* 0x000f280000300800 */
[----:B------:R-:W4:Y:S04]  /*4d590*/  LDL.LU R49, [R1+0x15b0] ;  /* 0x0015b00001317983 */ /* 0x000f280000300800 */
[----:B------:R-:W4:Y:S04]  /*4d5a0*/  LDL.LU R48, [R1+0x159c] ;  /* 0x00159c0001307983 */ /* 0x000f280000300800 */
[----:B-1----:R-:W4:Y:S04]  /*4d5b0*/  LDL.LU R47, [R1+0x15a8] ;  /* 0x0015a800012f7983 */ /* 0x002f280000300800 */
[----:B------:R-:W4:Y:S04]  /*4d5c0*/  LDL.LU R39, [R1+0x1534] ;  /* 0x0015340001277983 */ /* 0x000f280000300800 */
[----:B------:R-:W4:Y:S01]  /*4d5d0*/  LDL.LU R38, [R1+0x1540] ;  /* 0x0015400001267983 */ /* 0x000f220000300800 */
[----:B------:R-:W-:-:S04]  /*4d5e0*/  IADD3 R41, R41, c[0x0][0x180], RZ ;  /* 0x0000600029297a10 */ /* 0x000fc80007ffe0ff */
[----:B------:R-:W-:-:S04]  /*4d5f0*/  SHF.R.S32.HI R3, RZ, 0x1f, R41 ;  /* 0x0000001fff037819 */ /* 0x000fc80000011429 */
[----:B------:R-:W-:Y:S02]  /*4d600*/  LEA.HI R3, R3, R41, RZ, 0x7 ;  /* 0x0000002903037211 */ /* 0x000fe400078f38ff */
[----:B------:R-:W1:Y:S01]  /*4d610*/  S2R R41, SR_TID.X ;  /* 0x0000000000297919 */ /* 0x000e620000002100 */
[----:B------:R-:W-:Y:S02]  /*4d620*/  SHF.L.U32 R252, R252, 0x7, RZ ;  /* 0x00000007fcfc7819 */ /* 0x000fe400000006ff */
[----:B------:R-:W-:Y:S02]  /*4d630*/  IADD3 R0, R0, -0x200, RZ ;  /* 0xfffffe0000007810 */ /* 0x000fe40007ffe0ff */
[----:B------:R-:W-:Y:S01]  /*4d640*/  SHF.R.S32.HI R3, RZ, 0x7, R3 ;  /* 0x00000007ff037819 */ /* 0x000fe20000011403 */
[----:B------:R-:W-:Y:S02]  /*4d650*/  IMAD.SHL.U32 R252, R252, 0x4, RZ ;  /* 0x00000004fcfc7824 */ /* 0x000fe400078e00ff */
[----:B------:R-:W-:Y:S01]  /*4d660*/  IMAD R0, R40, -0x80, R0 ;  /* 0xffffff8028007824 */ /* 0x000fe200078e0200 */
[----:B------:R-:W-:-:S04]  /*4d670*/  IADD3 R3, R3, -0x4, RZ ;  /* 0xfffffffc03037810 */ /* 0x000fc80007ffe0ff */
[----:B------:R-:W-:Y:S02]  /*4d680*/  ISETP.GT.AND P1, PT, R0, RZ, PT ;  /* 0x000000ff0000720c */ /* 0x000fe40003f24270 */
[----:B------:R-:W-:Y:S01]  /*4d690*/  ISETP.GE.AND P0, PT, R40, R3, PT ;  /* 0x000000032800720c */ /* 0x000fe20003f06270 */
[----:B------:R-:W-:Y:S01]  /*4d6a0*/  UISETP.GT.AND UP0, UPT, UR5, 0x3, UPT ;  /* 0x000000030500788c */ /* 0x000fe2000bf04270 */
[----:B------:R-:W-:-:S03]  /*4d6b0*/  SEL R3, RZ, 0x4, !P1 ;  /* 0x00000004ff037807 */ /* 0x000fc60004800000 */
[----:B------:R-:W-:Y:S01]  /*4d6c0*/  USEL UR5, UR5, URZ, !UP0 ;  /* 0x0000003f05057287 */ /* 0x000fe2000c000000 */
[----:B------:R-:W-:Y:S02]  /*4d6d0*/  SEL R3, R3, RZ, !P0 ;  /* 0x000000ff03037207 */ /* 0x000fe40004000000 */
[----:B-1----:R-:W-:Y:S02]  /*4d6e0*/  LOP3.LUT R45, R41, 0x7f, RZ, 0xc0, !PT ;  /* 0x0000007f292d7812 */ /* 0x002fe400078ec0ff */
[----:B------:R-:W-:Y:S02]  /*4d6f0*/  ISETP.NE.U32.AND P1, PT, R3, RZ, PT ;  /* 0x000000ff0300720c */ /* 0x000fe40003f25070 */
[----:B------:R-:W-:Y:S01]  /*4d700*/  MOV R3, UR5 ;  /* 0x0000000500037c02 */ /* 0x000fe20008000f00 */
[----:B------:R-:W-:-:S04]  /*4d710*/  IMAD.SHL.U32 R41, R45, 0x4, RZ ;  /* 0x000000042d297824 */ /* 0x000fc800078e00ff */
[----:B------:R-:W-:Y:S01]  /*4d720*/  IMAD R3, R3, 0x40000, R41 ;  /* 0x0004000003037824 */ /* 0x000fe200078e0229 */
[----:B---3--:R-:W-:-:S05]  /*4d730*/  IADD3 R36, P2, R36, R252, RZ ;  /* 0x000000fc24247210 */ /* 0x008fca0007f5e0ff */
[----:B--2---:R-:W-:Y:S01]  /*4d740*/  IMAD.X R37, R37, 0x1, R2, P2 ;  /* 0x0000000125257824 */ /* 0x004fe200010e0602 */
[----:B------:R1:W-:Y:S04]  /*4d750*/  STL [R1+0x15bc], R36 ;  /* 0x0015bc2401007387 */ /* 0x0003e80000100800 */
[----:B------:R2:W-:Y:S04]  /*4d760*/  STL [R1+0x15b4], R37 ;  /* 0x0015b42501007387 */ /* 0x0005e80000100800 */
[----:B------:R-:W3:Y:S04]  /*4d770*/  LDL.LU R46, [R1+0x152c] ;  /* 0x00152c00012e7983 */ /* 0x000ee80000300800 */
[----:B------:R-:W3:Y:S04]  /*4d780*/  LDL.LU R44, [R1+0x1538] ;  /* 0x00153800012c7983 */ /* 0x000ee80000300800 */
[----:B------:R-:W3:Y:S04]  /*4d790*/  LDL.LU R43, [R1+0x1524] ;  /* 0x00152400012b7983 */ /* 0x000ee80000300800 */
[----:B------:R-:W3:Y:S04]  /*4d7a0*/  LDL.LU R42, [R1+0x1530] ;  /* 0x00153000012a7983 */ /* 0x000ee80000300800 */
[----:B------:R-:W-:Y:S01]  /*4d7b0*/  @!PT LDS RZ, [RZ] ;  /* 0x00000000fffff984 */ /* 0x000fe20000000800 */
[----:B------:R-:W-:Y:S01]  /*4d7c0*/  @!PT LDS RZ, [RZ] ;  /* 0x00000000fffff984 */ /* 0x000fe20000000800 */
[----:B------:R-:W-:Y:S01]  /*4d7d0*/  @!PT LDS RZ, [RZ] ;  /* 0x00000000fffff984 */ /* 0x000fe20000000800 */
[----:B------:R1:W-:Y:S01]  /*4d7e0*/  LDGSTS.E [R3], [R36.64], P1 ;  /* 0x0000000024037fae */ /* 0x0003e20008921848 */
[----:B----4-:R-:W-:-:S04]  /*4d7f0*/  IADD3 R51, P2, R51, R252, RZ ;  /* 0x000000fc33337210 */ /* 0x010fc80007f5e0ff */
[----:B------:R-:W-:Y:S01]  /*4d800*/  IADD3.X R52, R52, R2, RZ, P2, !PT ;  /* 0x0000000234347210 */ /* 0x000fe200017fe4ff */
[----:B-1----:R-:W-:Y:S01]  /*4d810*/  IMAD.MOV.U32 R36, RZ, RZ, R51 ;  /* 0x000000ffff247224 */ /* 0x002fe200078e0033 */
[----:B------:R-:W-:Y:S02]  /*4d820*/  STL [R1+0x15b8], R51 ;  /* 0x0015b83301007387 */ /* 0x000fe40000100800 */
[----:B--2---:R-:W-:Y:S02]  /*4d830*/  MOV R37, R52 ;  /* 0x0000003400257202 */ /* 0x004fe40000000f00 */
[----:B------:R1:W-:Y:S01]  /*4d840*/  STL [R1+0x15ac], R52 ;  /* 0x0015ac3401007387 */ /* 0x0003e20000100800 */
[----:B------:R-:W-:-:S03]  /*4d850*/  IADD3 R49, P3, R49, R252, RZ ;  /* 0x000000fc31317210 */ /* 0x000fc60007f7e0ff */
[----:B------:R2:W-:Y:S02]  /*4d860*/  LDGSTS.E [R3+0x200], [R36.64], P1 ;  /* 0x0020000024037fae */ /* 0x0005e40008921848 */
[----:B------:R-:W-:Y:S02]  /*4d870*/  IMAD.X R50, R50, 0x1, R2, P3 ;  /* 0x0000000132327824 */ /* 0x000fe400018e0602 */
[----:B------:R-:W-:Y:S04]  /*4d880*/  STL [R1+0x15b0], R49 ;  /* 0x0015b03101007387 */ /* 0x000fe80000100800 */
[----:B------:R4:W-:Y:S01]  /*4d890*/  STL [R1+0x15a4], R50 ;  /* 0x0015a43201007387 */ /* 0x0009e20000100800 */
[----:B------:R-:W-:Y:S01]  /*4d8a0*/  ISETP.GT.AND P2, PT, R0, 0x4, PT ;  /* 0x000000040000780c */ /* 0x000fe20003f44270 */
[----:B--2---:R-:W-:-:S02]  /*4d8b0*/  IMAD.MOV.U32 R36, RZ, RZ, R49 ;  /* 0x000000ffff247224 */ /* 0x004fc400078e0031 */
[----:B-1----:R-:W2:Y:S01]  /*4d8c0*/  LDL.LU R52, [R1+0x151c] ;  /* 0x00151c0001347983 */ /* 0x002ea20000300800 */
[----:B------:R-:W-:-:S03]  /*4d8d0*/  IMAD.MOV.U32 R37, RZ, RZ, R50 ;  /* 0x000000ffff257224 */ /* 0x000fc600078e0032 */
[----:B------:R-:W2:Y:S04]  /*4d8e0*/  LDL.LU R51, [R1+0x1528] ;  /* 0x0015280001337983 */ /* 0x000ea80000300800 */
[----:B----4-:R-:W2:Y:S04]  /*4d8f0*/  LDL.LU R50, [R1+0x14b4] ;  /* 0x0014b40001327983 */ /* 0x010ea80000300800 */
[----:B------:R-:W2:Y:S01]  /*4d900*/  LDL.LU R49, [R1+0x14c0] ;  /* 0x0014c00001317983 */ /* 0x000ea20000300800 */
[----:B------:R-:W-:-:S03]  /*4d910*/  IADD3 R47, P3, R47, R252, RZ ;  /* 0x000000fc2f2f7210 */ /* 0x000fc60007f7e0ff */
[----:B------:R1:W-:Y:S01]  /*4d920*/  LDGSTS.E [R3+0x400], [R36.64], P1 ;  /* 0x0040000024037fae */ /* 0x0003e20008921848 */
[----:B------:R-:W-:Y:S02]  /*4d930*/  IADD3 R38, P4, R38, R252, RZ ;  /* 0x000000fc26267210 */ /* 0x000fe40007f9e0ff */
[----:B------:R-:W-:Y:S02]  /*4d940*/  IADD3.X R48, R48, R2, RZ, P3, !PT ;  /* 0x0000000230307210 */ /* 0x000fe40001ffe4ff */
[----:B-1----:R-:W-:-:S04]  /*4d950*/  SEL R36, RZ, 0x4, !P2 ;  /* 0x00000004ff247807 */ /* 0x002fc80005000000 */
[----:B------:R-:W-:Y:S01]  /*4d960*/  SEL R36, R36, RZ, !P0 ;  /* 0x000000ff24247207 */ /* 0x000fe20004000000 */
[----:B------:R-:W-:Y:S01]  /*4d970*/  IMAD.X R39, R39, 0x1, R2, P4 ;  /* 0x0000000127277824 */ /* 0x000fe200020e0602 */
[----:B------:R-:W-:Y:S02]  /*4d980*/  MOV R37, R48 ;  /* 0x0000003000257202 */ /* 0x000fe40000000f00 */
[----:B------:R-:W-:Y:S01]  /*4d990*/  ISETP.NE.U32.AND P2, PT, R36, RZ, PT ;  /* 0x000000ff2400720c */ /* 0x000fe20003f45070 */
[----:B------:R-:W-:Y:S01]  /*4d9a0*/  IMAD.MOV.U32 R36, RZ, RZ, R47 ;  /* 0x000000ffff247224 */ /* 0x000fe200078e002f */
[----:B------:R-:W-:Y:S04]  /*4d9b0*/  STL [R1+0x15a8], R47 ;  /* 0x0015a82f01007387 */ /* 0x000fe80000100800 */
[----:B------:R1:W-:Y:S04]  /*4d9c0*/  STL [R1+0x159c], R48 ;  /* 0x00159c3001007387 */ /* 0x0003e80000100800 */
[----:B------:R-:W-:Y:S04]  /*4d9d0*/  STL [R1+0x1540], R38 ;  /* 0x0015402601007387 */ /* 0x000fe80000100800 */
[----:B------:R1:W-:Y:S04]  /*4d9e0*/  STL [R1+0x1534], R39 ;  /* 0x0015342701007387 */ /* 0x0003e80000100800 */
[----:B------:R1:W-:Y:S04]  /*4d9f0*/  LDGSTS.E [R3+0x600], [R36.64], P1 ;  /* 0x0060000024037fae */ /* 0x0003e80008921848 */
[----:B-1----:R-:W2:Y:S04]  /*4da00*/  LDL.LU R48, [R1+0x14ac] ;  /* 0x0014ac0001307983 */ /* 0x002ea80000300800 */
[----:B------:R-:W2:Y:S01]  /*4da10*/  LDL.LU R47, [R1+0x14b8] ;  /* 0x0014b800012f7983 */ /* 0x000ea20000300800 */
[----:B------:R-:W-:-:S02]  /*4da20*/  IMAD.MOV.U32 R37, RZ, RZ, R39 ;  /* 0x000000ffff257224 */ /* 0x000fc400078e0027 */
[----:B------:R-:W-:Y:S01]  /*4da30*/  IMAD.MOV.U32 R36, RZ, RZ, R38 ;  /* 0x000000ffff247224 */ /* 0x000fe200078e0026 */
[----:B------:R-:W2:Y:S04]  /*4da40*/  LDL.LU R39, [R1+0x14a4] ;  /* 0x0014a40001277983 */ /* 0x000ea80000300800 */
[----:B------:R-:W2:Y:S04]  /*4da50*/  LDL.LU R38, [R1+0x14b0] ;  /* 0x0014b00001267983 */ /* 0x000ea80000300800 */
[----:B------:R1:W-:Y:S01]  /*4da60*/  LDGSTS.E [R3+0x2000], [R36.64], P2 ;  /* 0x0200000024037fae */ /* 0x0003e20009121848 */
[----:B---3--:R-:W-:-:S04]  /*4da70*/  IADD3 R44, P1, R44, R252, RZ ;  /* 0x000000fc2c2c7210 */ /* 0x008fc80007f3e0ff */
[----:B------:R-:W-:Y:S02]  /*4da80*/  IADD3.X R46, R46, R2, RZ, P1, !PT ;  /* 0x000000022e2e7210 */ /* 0x000fe40000ffe4ff */
[----:B------:R-:W-:Y:S01]  /*4da90*/  IADD3 R42, P3, R42, R252, RZ ;  /* 0x000000fc2a2a7210 */ /* 0x000fe20007f7e0ff */
[----:B-1----:R-:W-:Y:S01]  /*4daa0*/  IMAD.MOV.U32 R36, RZ, RZ, R44 ;  /* 0x000000ffff247224 */ /* 0x002fe200078e002c */
[----:B------:R-:W-:Y:S01]  /*4dab0*/  MOV R37, R46 ;  /* 0x0000002e00257202 */ /* 0x000fe20000000f00 */
[----:B------:R-:W-:Y:S02]  /*4dac0*/  STL [R1+0x1538], R44 ;  /* 0x0015382c01007387 */ /* 0x000fe40000100800 */
[----:B------:R-:W-:Y:S02]  /*4dad0*/  IMAD.X R43, R43, 0x1, R2, P3 ;  /* 0x000000012b2b7824 */ /* 0x000fe400018e0602 */
[----:B------:R1:W-:Y:S04]  /*4dae0*/  STL [R1+0x152c], R46 ;  /* 0x00152c2e01007387 */ /* 0x0003e80000100800 */
[----:B------:R-:W-:Y:S04]  /*4daf0*/  STL [R1+0x1530], R42 ;  /* 0x0015302a01007387 */ /* 0x000fe80000100800 */
[----:B------:R3:W-:Y:S01]  /*4db00*/  STL [R1+0x1524], R43 ;  /* 0x0015242b01007387 */ /* 0x0007e20000100800 */
[----:B------:R-:W-:-:S03]  /*4db10*/  ISETP.GT.AND P1, PT, R0, 0x8, PT ;  /* 0x000000080000780c */ /* 0x000fc60003f24270 */
[----:B------:R3:W-:Y:S04]  /*4db20*/  LDGSTS.E [R3+0x2200], [R36.64], P2 ;  /* 0x0220000024037fae */ /* 0x0007e80009121848 */
[----:B-1----:R-:W4:Y:S04]  /*4db30*/  LDL.LU R46, [R1+0x149c] ;  /* 0x00149c00012e7983 */ /* 0x002f280000300800 */
[----:B------:R-:W4:Y:S01]  /*4db40*/  LDL.LU R44, [R1+0x14a8] ;  /* 0x0014a800012c7983 */ /* 0x000f220000300800 */
[----:B---3--:R-:W-:Y:S02]  /*4db50*/  IMAD.MOV.U32 R36, RZ, RZ, R42 ;  /* 0x000000ffff247224 */ /* 0x008fe400078e002a */
[----:B------:R-:W-:-:S02]  /*4db60*/  IMAD.MOV.U32 R37, RZ, RZ, R43 ;  /* 0x000000ffff257224 */ /* 0x000fc400078e002b */
[----:B------:R-:W3:Y:S04]  /*4db70*/  LDL.LU R43, [R1+0x1434] ;  /* 0x00143400012b7983 */ /* 0x000ee80000300800 */
[----:B------:R-:W3:Y:S04]  /*4db80*/  LDL.LU R42, [R1+0x1440] ;  /* 0x00144000012a7983 */ /* 0x000ee80000300800 */
[----:B------:R1:W-:Y:S01]  /*4db90*/  LDGSTS.E [R3+0x2400], [R36.64], P2 ;  /* 0x0240000024037fae */ /* 0x0003e20009121848 */
[----:B--2---:R-:W-:Y:S02]  /*4dba0*/  IADD3 R51, P3, R51, R252, RZ ;  /* 0x000000fc33337210 */ /* 0x004fe40007f7e0ff */
[----:B-1----:R-:W-:-:S02]  /*4dbb0*/  SEL R36, RZ, 0x4, !P1 ;  /* 0x00000004ff247807 */ /* 0x002fc40004800000 */
[----:B------:R-:W-:Y:S02]  /*4dbc0*/  IADD3 R49, P4, R49, R252, RZ ;  /* 0x000000fc31317210 */ /* 0x000fe40007f9e0ff */
[----:B------:R-:W-:Y:S02]  /*4dbd0*/  SEL R36, R36, RZ, !P0 ;  /* 0x000000ff24247207 */ /* 0x000fe40004000000 */
[----:B------:R-:W-:Y:S01]  /*4dbe0*/  IADD3.X R52, R52, R2, RZ, P3, !PT ;  /* 0x0000000234347210 */ /* 0x000fe20001ffe4ff */
[----:B------:R-:W-:Y:S01]  /*4dbf0*/  IMAD.X R50, R50, 0x1, R2, P4 ;  /* 0x0000000132327824 */ /* 0x000fe200020e0602 */
[----:B------:R-:W-:Y:S01]  /*4dc00*/  ISETP.NE.U32.AND P1, PT, R36, RZ, PT ;  /* 0x000000ff2400720c */ /* 0x000fe20003f25070 */
[----:B------:R-:W-:Y:S01]  /*4dc10*/  IMAD.MOV.U32 R36, RZ, RZ, R51 ;  /* 0x000000ffff247224 */ /* 0x000fe200078e0033 */
[----:B------:R-:W-:Y:S01]  /*4dc20*/  MOV R37, R52 ;  /* 0x0000003400257202 */ /* 0x000fe20000000f00 */
[----:B------:R-:W-:Y:S04]  /*4dc30*/  STL [R1+0x1528], R51 ;  /* 0x0015283301007387 */ /* 0x000fe80000100800 */
[----:B------:R1:W-:Y:S04]  /*4dc40*/  STL [R1+0x151c], R52 ;  /* 0x00151c3401007387 */ /* 0x0003e80000100800 */
[----:B------:R-:W-:Y:S04]  /*4dc50*/  STL [R1+0x14c0], R49 ;  /* 0x0014c03101007387 */ /* 0x000fe80000100800 */
[----:B------:R2:W-:Y:S04]  /*4dc60*/  STL [R1+0x14b4], R50 ;  /* 0x0014b43201007387 */ /* 0x0005e80000100800 */
[----:B------:R2:W-:Y:S04]  /*4dc70*/  LDGSTS.E [R3+0x2600], [R36.64], P2 ;  /* 0x0260000024037fae */ /* 0x0005e80009121848 */
[----:B-1----:R-:W3:Y:S04]  /*4dc80*/  LDL.LU R52, [R1+0x142c] ;  /* 0x00142c0001347983 */ /* 0x002ee80000300800 */
[----:B------:R-:W3:Y:S01]  /*4dc90*/  LDL.LU R51, [R1+0x1438] ;  /* 0x0014380001337983 */ /* 0x000ee20000300800 */
[----:B--2---:R-:W-:-:S02]  /*4dca0*/  IMAD.MOV.U32 R37, RZ, RZ, R50 ;  /* 0x000000ffff257224 */ /* 0x004fc400078e0032 */
[----:B------:R-:W-:Y:S01]  /*4dcb0*/  IMAD.MOV.U32 R36, RZ, RZ, R49 ;  /* 0x000000ffff247224 */ /* 0x000fe200078e0031 */
[----:B------:R-:W3:Y:S04]  /*4dcc0*/  LDL.LU R50, [R1+0x1424] ;  /* 0x0014240001327983 */ /* 0x000ee80000300800 */
[----:B------:R-:W3:Y:S01]  /*4dcd0*/  LDL.LU R49, [R1+0x1430] ;  /* 0x0014300001317983 */ /* 0x000ee20000300800 */
[----:B------:R-:W-:-:S03]  /*4dce0*/  IADD3 R47, P2, R47, R252, RZ ;  /* 0x000000fc2f2f7210 */ /* 0x000fc60007f5e0ff */
[----:B------:R1:W-:Y:S01]  /*4dcf0*/  LDGSTS.E [R3+0x4000], [R36.64], P1 ;  /* 0x0400000024037fae */ /* 0x0003e20008921848 */
[----:B------:R-:W-:Y:S02]  /*4dd00*/  IADD3.X R48, R48, R2, RZ, P2, !PT ;  /* 0x0000000230307210 */ /* 0x000fe400017fe4ff */
[----:B------:R-:W-:Y:S01]  /*4dd10*/  IADD3 R38, P3, R38, R252, RZ ;  /* 0x000000fc26267210 */ /* 0x000fe20007f7e0ff */
[----:B------:R-:W-:Y:S01]  /*4dd20*/  STL [R1+0x14b8], R47 ;  /* 0x0014b82f01007387 */ /* 0x000fe20000100800 */
[----:B-1----:R-:W-:Y:S01]  /*4dd30*/  IMAD.MOV.U32 R36, RZ, RZ, R47 ;  /* 0x000000ffff247224 */ /* 0x002fe200078e002f */
[----:B------:R-:W-:Y:S02]  /*4dd40*/  MOV R37, R48 ;  /* 0x0000003000257202 */ /* 0x000fe40000000f00 */
[----:B------:R-:W-:Y:S01]  /*4dd50*/  IMAD.X R39, R39, 0x1, R2, P3 ;  /* 0x0000000127277824 */ /* 0x000fe200018e0602 */
[----:B------:R1:W-:Y:S04]  /*4dd60*/  STL [R1+0x14ac], R48 ;  /* 0x0014ac3001007387 */ /* 0x0003e80000100800 */
[----:B------:R-:W-:Y:S04]  /*4dd70*/  STL [R1+0x14b0], R38 ;  /* 0x0014b02601007387 */ /* 0x000fe80000100800 */
[----:B------:R1:W-:Y:S04]  /*4dd80*/  STL [R1+0x14a4], R39 ;  /* 0x0014a42701007387 */ /* 0x0003e80000100800 */
[----:B------:R1:W-:Y:S04]  /*4dd90*/  LDGSTS.E [R3+0x4200], [R36.64], P1 ;  /* 0x0420000024037fae */ /* 0x0003e80008921848 */
[----:B-1----:R-:W3:Y:S04]  /*4dda0*/  LDL.LU R48, [R1+0x141c] ;  /* 0x00141c0001307983 */ /* 0x002ee80000300800 */
[----:B------:R-:W3:Y:S01]  /*4ddb0*/  LDL.LU R47, [R1+0x1428] ;  /* 0x00142800012f7983 */ /* 0x000ee20000300800 */
[----:B------:R-:W-:-:S02]  /*4ddc0*/  IMAD.MOV.U32 R37, RZ, RZ, R39 ;  /* 0x000000ffff257224 */ /* 0x000fc400078e0027 */
[----:B------:R-:W-:Y:S01]  /*4ddd0*/  IMAD.MOV.U32 R36, RZ, RZ, R38 ;  /* 0x000000ffff247224 */ /* 0x000fe200078e0026 */
[----:B------:R-:W3:Y:S04]  /*4dde0*/  LDL.LU R39, [R1+0x1360] ;  /* 0x0013600001277983 */ /* 0x000ee80000300800 */
[----:B------:R-:W3:Y:S01]  /*4ddf0*/  LDL.LU R38, [R1+0x1364] ;  /* 0x0013640001267983 */ /* 0x000ee20000300800 */
[----:B------:R-:W-:-:S03]  /*4de00*/  ISETP.GT.AND P2, PT, R0, 0xc, PT ;  /* 0x0000000c0000780c */ /* 0x000fc60003f44270 */
[----:B------:R1:W-:Y:S02]  /*4de10*/  LDGSTS.E [R3+0x4400], [R36.64], P1 ;  /* 0x0440000024037fae */ /* 0x0003e40008921848 */
[----:B-1----:R-:W-:-:S04]  /*4de20*/  SEL R36, RZ, 0x4, !P2 ;  /* 0x00000004ff247807 */ /* 0x002fc80005000000 */
[----:B------:R-:W-:-:S04]  /*4de30*/  SEL R36, R36, RZ, !P0 ;  /* 0x000000ff24247207 */ /* 0x000fc80004000000 */
[----:B------:R-:W-:Y:S02]  /*4de40*/  ISETP.NE.U32.AND P2, PT, R36, RZ, PT ;  /* 0x000000ff2400720c */ /* 0x000fe40003f45070 */
[----:B----4-:R-:W-:-:S04]  /*4de50*/  IADD3 R44, P3, R44, R252, RZ ;  /* 0x000000fc2c2c7210 */ /* 0x010fc80007f7e0ff */
[----:B------:R-:W-:Y:S01]  /*4de60*/  IADD3.X R46, R46, R2, RZ, P3, !PT ;  /* 0x000000022e2e7210 */ /* 0x000fe20001ffe4ff */
[----:B------:R-:W-:Y:S01]  /*4de70*/  IMAD.MOV.U32 R36, RZ, RZ, R44 ;  /* 0x000000ffff247224 */ /* 0x000fe200078e002c */
[----:B---3--:R-:W-:Y:S01]  /*4de80*/  IADD3 R42, P4, R42, R252, RZ ;  /* 0x000000fc2a2a7210 */ /* 0x008fe20007f9e0ff */
[----:B------:R-:W-:Y:S01]  /*4de90*/  STL [R1+0x14a8], R44 ;  /* 0x0014a82c01007387 */ /* 0x000fe20000100800 */
[----:B------:R-:W-:-:S03]  /*4dea0*/  MOV R37, R46 ;  /* 0x0000002e00257202 */ /* 0x000fc60000000f00 */
[----:B------:R-:W-:Y:S01]  /*4deb0*/  IMAD.X R43, R43, 0x1, R2, P4 ;  /* 0x000000012b2b7824 */ /* 0x000fe200020e0602 */
[----:B------:R1:W-:Y:S04]  /*4dec0*/  STL [R1+0x149c], R46 ;  /* 0x00149c2e01007387 */ /* 0x0003e80000100800 */
[----:B------:R-:W-:Y:S04]  /*4ded0*/  STL [R1+0x1440], R42 ;  /* 0x0014402a01007387 */ /* 0x000fe80000100800 */
[----:B------:R3:W-:Y:S04]  /*4dee0*/  STL [R1+0x1434], R43 ;  /* 0x0014342b01007387 */ /* 0x0007e80000100800 */
[----:B------:R4:W-:Y:S04]  /*4def0*/  LDGSTS.E [R3+0x4600], [R36.64], P1 ;  /* 0x0460000024037fae */ /* 0x0009e80008921848 */
[----:B-1----:R-:W2:Y:S04]  /*4df00*/  LDL.LU R46, [R1+0x1368] ;  /* 0x00136800012e7983 */ /* 0x002ea80000300800 */
[----:B------:R-:W2:Y:S01]  /*4df10*/  LDL.LU R44, [R1+0x136c] ;  /* 0x00136c00012c7983 */ /* 0x000ea20000300800 */
[----:B----4-:R-:W-:-:S02]  /*4df20*/  IMAD.MOV.U32 R37, RZ, RZ, R43 ;  /* 0x000000ffff257224 */ /* 0x010fc400078e002b */
[----:B------:R-:W-:Y:S01]  /*4df30*/  IMAD.MOV.U32 R36, RZ, RZ, R42 ;  /* 0x000000ffff247224 */ /* 0x000fe200078e002a */
[----:B---3--:R-:W3:Y:S04]  /*4df40*/  LDL.LU R43, [R1+0x1370] ;  /* 0x00137000012b7983 */ /* 0x008ee80000300800 */
[----:B------:R-:W4:Y:S04]  /*4df50*/  LDL.LU R42, [R1+0x1374] ;  /* 0x00137400012a7983 */ /* 0x000f280000300800 */
[----:B------:R1:W-:Y:S01]  /*4df60*/  LDGSTS.E [R3+0x6000], [R36.64], P2 ;  /* 0x0600000024037fae */ /* 0x0003e20009121848 */
[----:B------:R-:W-:-:S04]  /*4df70*/  IADD3 R51, P1, R51, R252, RZ ;  /* 0x000000fc33337210 */ /* 0x000fc80007f3e0ff */
[----:B------:R-:W-:Y:S01]  /*4df80*/  IADD3.X R52, R52, R2, RZ, P1, !PT ;  /* 0x0000000234347210 */ /* 0x000fe20000ffe4ff */
[----:B-1----:R-:W-:Y:S01]  /*4df90*/  IMAD.MOV.U32 R36, RZ, RZ, R51 ;  /* 0x000000ffff247224 */ /* 0x002fe200078e0033 */
[----:B------:R-:W-:Y:S01]  /*4dfa0*/  IADD3 R49, P3, R49, R252, RZ ;  /* 0x000000fc31317210 */ /* 0x000fe20007f7e0ff */
[----:B------:R-:W-:Y:S01]  /*4dfb0*/  STL [R1+0x1438], R51 ;  /* 0x0014383301007387 */ /* 0x000fe20000100800 */
[----:B------:R-:W-:-:S03]  /*4dfc0*/  MOV R37, R52 ;  /* 0x0000003400257202 */ /* 0x000fc60000000f00 */
[----:B------:R-:W-:Y:S01]  /*4dfd0*/  IMAD.X R50, R50, 0x1, R2, P3 ;  /* 0x0000000132327824 */ /* 0x000fe200018e0602 */
[----:B------:R1:W-:Y:S04]  /*4dfe0*/  STL [R1+0x142c], R52 ;  /* 0x00142c3401007387 */ /* 0x0003e80000100800 */
[----:B------:R-:W-:Y:S04]  /*4dff0*/  STL [R1+0x1430], R49 ;  /* 0x0014303101007387 */ /* 0x000fe80000100800 */
[----:B------:R1:W-:Y:S01]  /*4e000*/  STL [R1+0x1424], R50 ;  /* 0x0014243201007387 */ /* 0x0003e20000100800 */
[----:B------:R-:W-:-:S03]  /*4e010*/  ISETP.GT.AND P1, PT, R0, 0x10, PT ;  /* 0x000000100000780c */ /* 0x000fc60003f24270 */
[----:B------:R1:W-:Y:S04]  /*4e020*/  LDGSTS.E [R3+0x6200], [R36.64], P2 ;  /* 0x0620000024037fae */ /* 0x0003e80009121848 */
[----:B-1----:R-:W3:Y:S04]  /*4e030*/  LDL.LU R52, [R1+0x1378] ;  /* 0x0013780001347983 */ /* 0x002ee80000300800 */
[----:B------:R-:W3:Y:S01]  /*4e040*/  LDL.LU R51, [R1+0x137c] ;  /* 0x00137c0001337983 */ /* 0x000ee20000300800 */
[----:B------:R-:W-:Y:S02]  /*4e050*/  IMAD.MOV.U32 R36, RZ, RZ, R49 ;  /* 0x000000ffff247224 */ /* 0x000fe400078e0031 */
[----:B------:R-:W-:-:S02]  /*4e060*/  IMAD.MOV.U32 R37, RZ, RZ, R50 ;  /* 0x000000ffff257224 */ /* 0x000fc400078e0032 */
[----:B------:R-:W3:Y:S04]  /*4e070*/  LDL.LU R50, [R1+0x12e0] ;  /* 0x0012e00001327983 */ /* 0x000ee80000300800 */
[----:B------:R-:W3:Y:S04]  /*4e080*/  LDL.LU R49, [R1+0x12e4] ;  /* 0x0012e40001317983 */ /* 0x000ee80000300800 */
[----:B------:R1:W-:Y:S01]  /*4e090*/  LDGSTS.E [R3+0x6400], [R36.64], P2 ;  /* 0x0640000024037fae */ /* 0x0003e20009121848 */
[----:B------:R-:W-:-:S04]  /*4e0a0*/  IADD3 R47, P3, R47, R252, RZ ;  /* 0x000000fc2f2f7210 */ /* 0x000fc80007f7e0ff */
[----:B------:R-:W-:Y:S02]  /*4e0b0*/  IADD3.X R48, R48, R2, RZ, P3, !PT ;  /* 0x0000000230307210 */ /* 0x000fe40001ffe4ff */
[----:B-1----:R-:W-:Y:S02]  /*4e0c0*/  SEL R36, RZ, 0x4, !P1 ;  /* 0x00000004ff247807 */ /* 0x002fe40004800000 */
[----:B------:R-:W-:Y:S02]  /*4e0d0*/  IADD3 R38, P4, R38, R252, RZ ;  /* 0x000000fc26267210 */ /* 0x000fe40007f9e0ff */
[----:B------:R-:W-:Y:S01]  /*4e0e0*/  SEL R36, R36, RZ, !P0 ;  /* 0x000000ff24247207 */ /* 0x000fe20004000000 */
[----:B------:R-:W-:Y:S01]  /*4e0f0*/  STL [R1+0x1428], R47 ;  /* 0x0014282f01007387 */ /* 0x000fe20000100800 */
[----:B------:R-:W-:Y:S01]  /*4e100*/  MOV R37, R48 ;  /* 0x0000003000257202 */ /* 0x000fe20000000f00 */
[----:B------:R-:W-:Y:S01]  /*4e110*/  IMAD.X R39, R39, 0x1, R2, P4 ;  /* 0x0000000127277824 */ /* 0x000fe200020e0602 */
[----:B------:R-:W-:Y:S01]  /*4e120*/  ISETP.NE.U32.AND P1, PT, R36, RZ, PT ;  /* 0x000000ff2400720c */ /* 0x000fe20003f25070 */
[----:B------:R-:W-:Y:S01]  /*4e130*/  IMAD.MOV.U32 R36, RZ, RZ, R47 ;  /* 0x000000ffff247224 */ /* 0x000fe200078e002f */
        /* <DEDUP_REMOVED lines=9> */
[----:B------:R-:W3:Y:S04]  /*4e1d0*/  LDL.LU R38, [R1+0x12f4] ;  /* 0x0012f40001267983 */ /* 0x000ee80000300800 */
[----:B------:R1:W-:Y:S01]  /*4e1e0*/  LDGSTS.E [R3+0x8000], [R36.64], P1 ;  /* 0x0800000024037fae */ /* 0x0003e20008921848 */
[----:B--2---:R-:W-:-:S04]  /*4e1f0*/  IADD3 R44, P2, R44, R252, RZ ;  /* 0x000000fc2c2c7210 */ /* 0x004fc80007f5e0ff */
[----:B------:R-:W-:Y:S01]  /*4e200*/  IADD3.X R46, R46, R2, RZ, P2, !PT ;  /* 0x000000022e2e7210 */ /* 0x000fe200017fe4ff */
[----:B-1----:R-:W-:Y:S01]  /*4e210*/  IMAD.MOV.U32 R36, RZ, RZ, R44 ;  /* 0x000000ffff247224 */ /* 0x002fe200078e002c */
[----:B----4-:R-:W-:Y:S01]  /*4e220*/  IADD3 R42, P3, R42, R252, RZ ;  /* 0x000000fc2a2a7210 */ /* 0x010fe20007f7e0ff */
[----:B------:R-:W-:Y:S01]  /*4e230*/  STL [R1+0x136c], R44 ;  /* 0x00136c2c01007387 */ /* 0x000fe20000100800 */
[----:B------:R-:W-:-:S03]  /*4e240*/  MOV R37, R46 ;  /* 0x0000002e00257202 */ /* 0x000fc60000000f00 */
[----:B---3--:R-:W-:Y:S01]  /*4e250*/  IMAD.X R43, R43, 0x1, R2, P3 ;  /* 0x000000012b2b7824 */ /* 0x008fe200018e0602 */
        /* <DEDUP_REMOVED lines=9> */
[----:B--2---:R-:W2:Y:S04]  /*4e2f0*/  LDL.LU R43, [R1+0x1260] ;  /* 0x00126000012b7983 */ /* 0x004ea80000300800 */
[----:B------:R-:W3:Y:S04]  /*4e300*/  LDL.LU R42, [R1+0x1264] ;  /* 0x00126400012a7983 */ /* 0x000ee80000300800 */
[----:B------:R1:W-:Y:S01]  /*4e310*/  LDGSTS.E [R3+0x8400], [R36.64], P1 ;  /* 0x0840000024037fae */ /* 0x0003e20008921848 */
[----:B------:R-:W-:Y:S02]  /*4e320*/  IADD3 R51, P3, R51, R252, RZ ;  /* 0x000000fc33337210 */ /* 0x000fe40007f7e0ff */
[----:B-1----:R-:W-:-:S02]  /*4e330*/  SEL R36, RZ, 0x4, !P2 ;  /* 0x00000004ff247807 */ /* 0x002fc40005000000 */
[----:B------:R-:W-:Y:S02]  /*4e340*/  IADD3.X R52, R52, R2, RZ, P3, !PT ;  /* 0x0000000234347210 */ /* 0x000fe40001ffe4ff */
[----:B------:R-:W-:Y:S02]  /*4e350*/  SEL R36, R36, RZ, !P0 ;  /* 0x000000ff24247207 */ /* 0x000fe40004000000 */
[----:B------:R-:W-:Y:S02]  /*4e360*/  IADD3 R49, P4, R49, R252, RZ ;  /* 0x000000fc31317210 */ /* 0x000fe40007f9e0ff */
[----:B------:R-:W-:Y:S01]  /*4e370*/  ISETP.NE.U32.AND P2, PT, R36, RZ, PT ;  /* 0x000000ff2400720c */ /* 0x000fe20003f45070 */
[----:B------:R-:W-:Y:S01]  /*4e380*/  IMAD.MOV.U32 R36, RZ, RZ, R51 ;  /* 0x000000ffff247224 */ /* 0x000fe200078e0033 */
[----:B------:R-:W-:Y:S01]  /*4e390*/  MOV R37, R52 ;  /* 0x0000003400257202 */ /* 0x000fe20000000f00 */
[----:B------:R-:W-:Y:S01]  /*4e3a0*/  IMAD.X R50, R50, 0x1, R2, P4 ;  /* 0x0000000132327824 */ /* 0x000fe200020e0602 */
        /* <DEDUP_REMOVED lines=12> */
[----:B------:R-:W-:-:S04]  /*4e470*/  IADD3 R47, P1, R47, R252, RZ ;  /* 0x000000fc2f2f7210 */ /* 0x000fc80007f3e0ff */
        /* <DEDUP_REMOVED lines=15> */
[----:B------:R-:W2:Y:S01]  /*4e570*/  LDL.LU R38, [R1+0x3a8] ;  /* 0x0003a80001267983 */ /* 0x000ea20000300800 */
        /* <DEDUP_REMOVED lines=11> */
[----:B--2---:R-:W-:Y:S01]  /*4e630*/  IMAD.X R43, R43, 0x1, R2, P4 ;  /* 0x000000012b2b7824 */ /* 0x004fe200020e0602 */
[----:B------:R1:W-:Y:S04]  /*4e640*/  STL [R1+0x12f8], R46 ;  /* 0x0012f82e01007387 */ /* 0x0003e80000100800 */
[----:B------:R-:W-:Y:S04]  /*4e650*/  STL [R1+0x1264], R42 ;  /* 0x0012642a01007387 */ /* 0x000fe80000100800 */
[----:B------:R2:W-:Y:S04]  /*4e660*/  STL [R1+0x1260], R43 ;  /* 0x0012602b01007387 */ /* 0x0005e80000100800 */
[----:B------:R3:W-:Y:S04]  /*4e670*/  LDGSTS.E [R3+0xa600], [R36.64], P2 ;  /* 0x0a60000024037fae */ /* 0x0007e80009121848 */
[----:B-1----:R-:W4:Y:S04]  /*4e680*/  LDL.LU R46, [R1+0x3ac] ;  /* 0x0003ac00012e7983 */ /* 0x002f280000300800 */
[----:B------:R-:W4:Y:S01]  /*4e690*/  LDL.LU R44, [R1+0x3b0] ;  /* 0x0003b000012c7983 */ /* 0x000f220000300800 */
[----:B---3--:R-:W-:-:S02]  /*4e6a0*/  IMAD.MOV.U32 R37, RZ, RZ, R43 ;  /* 0x000000ffff257224 */ /* 0x008fc400078e002b */
[----:B------:R-:W-:Y:S01]  /*4e6b0*/  IMAD.MOV.U32 R36, RZ, RZ, R42 ;  /* 0x000000ffff247224 */ /* 0x000fe200078e002a */
[----:B--2---:R-:W2:Y:S04]  /*4e6c0*/  LDL.LU R43, [R1+0x3b4] ;  /* 0x0003b400012b7983 */ /* 0x004ea80000300800 */
[----:B------:R-:W3:Y:S04]  /*4e6d0*/  LDL.LU R42, [R1+0x3b8] ;  /* 0x0003b800012a7983 */ /* 0x000ee80000300800 */
        /* <DEDUP_REMOVED lines=13> */
[----:B-1----:R-:W2:Y:S04]  /*4e7b0*/  LDL.LU R52, [R1+0x3bc] ;  /* 0x0003bc0001347983 */ /* 0x002ea80000300800 */
[----:B------:R-:W2:Y:S01]  /*4e7c0*/  LDL.LU R51, [R1+0x3c0] ;  /* 0x0003c00001337983 */ /* 0x000ea20000300800 */
[----:B------:R-:W-:Y:S02]  /*4e7d0*/  IMAD.MOV.U32 R36, RZ, RZ, R49 ;  /* 0x000000ffff247224 */ /* 0x000fe400078e0031 */
[----:B------:R-:W-:-:S02]  /*4e7e0*/  IMAD.MOV.U32 R37, RZ, RZ, R50 ;  /* 0x000000ffff257224 */ /* 0x000fc400078e0032 */
[----:B------:R-:W2:Y:S04]  /*4e7f0*/  LDL.LU R50, [R1+0x424] ;  /* 0x0004240001327983 */ /* 0x000ea80000300800 */
[----:B------:R-:W2:Y:S04]  /*4e800*/  LDL.LU R49, [R1+0x428] ;  /* 0x0004280001317983 */ /* 0x000ea80000300800 */
        /* <DEDUP_REMOVED lines=22> */
[----:B----4-:R-:W-:-:S04]  /*4e970*/  IADD3 R44, P1, R44, R252, RZ ;  /* 0x000000fc2c2c7210 */ /* 0x010fc80007f3e0ff */
[----:B------:R-:W-:Y:S01]  /*4e980*/  IADD3.X R46, R46, R2, RZ, P1, !PT ;  /* 0x000000022e2e7210 */ /* 0x000fe20000ffe4ff */
[----:B-1----:R-:W-:Y:S01]  /*4e990*/  IMAD.MOV.U32 R36, RZ, RZ, R44 ;  /* 0x000000ffff247224 */ /* 0x002fe200078e002c */
[----:B---3--:R-:W-:Y:S01]  /*4e9a0*/  IADD3 R42, P3, R42, R252, RZ ;  /* 0x000000fc2a2a7210 */ /* 0x008fe20007f7e0ff */
[----:B------:R-:W-:Y:S01]  /*4e9b0*/  STL [R1+0x3b0], R44 ;  /* 0x0003b02c01007387 */ /* 0x000fe20000100800 */
[----:B------:R-:W-:-:S03]  /*4e9c0*/  MOV R37, R46 ;  /* 0x0000002e00257202 */ /* 0x000fc60000000f00 */
[----:B--2---:R-:W-:Y:S01]  /*4e9d0*/  IMAD.X R43, R43, 0x1, R2, P3 ;  /* 0x000000012b2b7824 */ /* 0x004fe200018e0602 */
        /* <DEDUP_REMOVED lines=11> */
[----:B------:R1:W-:Y:S02]  /*4ea90*/  LDGSTS.E [R3+0xe400], [R36.64], P2 ;  /* 0x0e40000024037fae */ /* 0x0003e40009121848 */
[----:B-1----:R-:W-:-:S02]  /*4eaa0*/  SEL R36, RZ, 0x4, !P1 ;  /* 0x00000004ff247807 */ /* 0x002fc40004800000 */
[----:B------:R-:W-:Y:S02]  /*4eab0*/  IADD3 R51, P3, R51, R252, RZ ;  /* 0x000000fc33337210 */ /* 0x000fe40007f7e0ff */
[----:B------:R-:W-:Y:S02]  /*4eac0*/  SEL R36, R36, RZ, !P0 ;  /* 0x000000ff24247207 */ /* 0x000fe40004000000 */
[----:B------:R-:W-:Y:S02]  /*4ead0*/  IADD3.X R52, R52, R2, RZ, P3, !PT ;  /* 0x0000000234347210 */ /* 0x000fe40001ffe4ff */
[----:B------:R-:W-:Y:S02]  /*4eae0*/  ISETP.NE.U32.AND P1, PT, R36, RZ, PT ;  /* 0x000000ff2400720c */ /* 0x000fe40003f25070 */
[----:B------:R-:W-:Y:S01]  /*4eaf0*/  IADD3 R49, P4, R49, R252, RZ ;  /* 0x000000fc31317210 */ /* 0x000fe20007f9e0ff */
[----:B------:R-:W-:Y:S01]  /*4eb00*/  IMAD.MOV.U32 R36, RZ, RZ, R51 ;  /* 0x000000ffff247224 */ /* 0x000fe200078e0033 */
[----:B------:R-:W-:Y:S01]  /*4eb10*/  MOV R37, R52 ;  /* 0x0000003400257202 */ /* 0x000fe20000000f00 */
[----:B------:R-:W-:Y:S02]  /*4eb20*/  STL [R1+0x3c0], R51 ;  /* 0x0003c03301007387 */ /* 0x000fe40000100800 */
[----:B------:R-:W-:-:S02]  /*4eb30*/  IMAD.X R50, R50, 0x1, R2, P4 ;  /* 0x0000000132327824 */ /* 0x000fc400020e0602 */
        /* <DEDUP_REMOVED lines=70> */
[----:B------:R-:W-:Y:S02]  /*4efa0*/  IADD3 R47, P3, R47, R252, RZ ;  /* 0x000000fc2f2f7210 */ /* 0x000fe40007f7e0ff */
        /* <DEDUP_REMOVED lines=324> */
[----:B------:R-:W-:Y:S01]  /*503f0*/  STL [R1+0x8e0], R44 ;  /* 0x0008e02c01007387 */ /* 0x000fe20000100800 */
[----:B---3--:R-:W-:Y:S01]  /*50400*/  IADD3 R42, P4, R42, R252, RZ ;  /* 0x000000fc2a2a7210 */ /* 0x008fe20007f9e0ff */
[----:B------:R-:W-:Y:S01]  /*50410*/  IMAD.MOV.U32 R36, RZ, RZ, R44 ;  /* 0x000000ffff247224 */ /* 0x000fe200078e002c */
[----:B------:R-:W-:-:S03]  /*50420*/  MOV R37, R46 ;  /* 0x0000002e00257202 */ /* 0x000fc60000000f00 */
[----:B--2---:R-:W-:Y:S01]  /*50430*/  IMAD.X R43, R43, 0x1, R2, P4 ;  /* 0x000000012b2b7824 */ /* 0x004fe200020e0602 */
[----:B------:R1:W-:Y:S04]  /*50440*/  STL [R1+0x8dc], R46 ;  /* 0x0008dc2e01007387 */ /* 0x0003e80000100800 */
[----:B------:R-:W-:Y:S04]  /*50450*/  STL [R1+0x948], R42 ;  /* 0x0009482a01007387 */ /* 0x000fe80000100800 */
[----:B------:R2:W-:Y:S04]  /*50460*/  STL [R1+0x944], R43 ;  /* 0x0009442b01007387 */ /* 0x0005e80000100800 */
[----:B-1----:R-:W3:Y:S04]  /*50470*/  LDL.LU R46, [R1+0x9cc] ;  /* 0x0009cc00012e7983 */ /* 0x002ee80000300800 */
[----:B------:R1:W-:Y:S04]  /*50480*/  LDGSTS.E [R3+0x22600], [R36.64], P2 ;  /* 0x2260000024037fae */ /* 0x0003e80009121848 */
[----:B------:R-:W4:Y:S01]  /*50490*/  LDL.LU R44, [R1+0x9d0] ;  /* 0x0009d000012c7983 */ /* 0x000f220000300800 */
[----:B-1----:R-:W-:-:S02]  /*504a0*/  IMAD.MOV.U32 R37, RZ, RZ, R43 ;  /* 0x000000ffff257224 */ /* 0x002fc400078e002b */
[----:B------:R-:W-:Y:S01]  /*504b0*/  IMAD.MOV.U32 R36, RZ, RZ, R42 ;  /* 0x000000ffff247224 */ /* 0x000fe200078e002a */
[----:B--2---:R-:W2:Y:S04]  /*504c0*/  LDL.LU R43, [R1+0x9d4] ;  /* 0x0009d400012b7983 */ /* 0x004ea80000300800 */
        /* <DEDUP_REMOVED lines=20> */
[----:B------:R1:W-:Y:S02]  /*50610*/  LDGSTS.E [R3+0x24400], [R36.64], P1 ;  /* 0x2440000024037fae */ /* 0x0003e40008921848 */
[----:B-1----:R-:W-:-:S02]  /*50620*/  SEL R36, RZ, 0x4, !P2 ;  /* 0x00000004ff247807 */ /* 0x002fc40005000000 */
[----:B------:R-:W-:Y:S02]  /*50630*/  IADD3 R47, P3, R47, R252, RZ ;  /* 0x000000fc2f2f7210 */ /* 0x000fe40007f7e0ff */
[----:B------:R-:W-:Y:S02]  /*50640*/  SEL R36, R36, RZ, !P0 ;  /* 0x000000ff24247207 */ /* 0x000fe40004000000 */
[----:B------:R-:W-:Y:S02]  /*50650*/  IADD3.X R48, R48, R2, RZ, P3, !PT ;  /* 0x0000000230307210 */ /* 0x000fe40001ffe4ff */
        /* <DEDUP_REMOVED lines=18> */
[----:B---3--:R-:W-:Y:S01]  /*50780*/  IADD3.X R46, R46, R2, RZ, P1, !PT ;  /* 0x000000022e2e7210 */ /* 0x008fe20000ffe4ff */
[----:B-1----:R-:W-:Y:S01]  /*50790*/  IMAD.MOV.U32 R36, RZ, RZ, R44 ;  /* 0x000000ffff247224 */ /* 0x002fe200078e002c */
[----:B------:R-:W-:Y:S02]  /*507a0*/  STL [R1+0x9d0], R44 ;  /* 0x0009d02c01007387 */ /* 0x000fe40000100800 */
[----:B------:R-:W-:Y:S02]  /*507b0*/  MOV R37, R46 ;  /* 0x0000002e00257202 */ /* 0x000fe40000000f00 */
[----:B--2---:R-:W-:Y:S01]  /*507c0*/  IADD3 R42, P3, R42, R252, RZ ;  /* 0x000000fc2a2a7210 */ /* 0x004fe20007f7e0ff */
[----:B------:R1:W-:Y:S04]  /*507d0*/  STL [R1+0x9cc], R46 ;  /* 0x0009cc2e01007387 */ /* 0x0003e80000100800 */
[----:B------:R-:W-:Y:S01]  /*507e0*/  IMAD.X R43, R43, 0x1, R2, P3 ;  /* 0x000000012b2b7824 */ /* 0x000fe200018e0602 */
[----:B------:R-:W-:Y:S01]  /*507f0*/  STL [R1+0x9d8], R42 ;  /* 0x0009d82a01007387 */ /* 0x000fe20000100800 */
[----:B------:R-:W-:-:S03]  /*50800*/  ISETP.GT.AND P1, PT, R0, 0x50, PT ;  /* 0x000000500000780c */ /* 0x000fc60003f24270 */
[----:B------:R2:W-:Y:S04]  /*50810*/  LDGSTS.E [R3+0x26200], [R36.64], P2 ;  /* 0x2620000024037fae */ /* 0x0005e80009121848 */
[----:B------:R3:W-:Y:S04]  /*50820*/  STL [R1+0x9d4], R43 ;  /* 0x0009d42b01007387 */ /* 0x0007e80000100800 */
[----:B-1----:R-:W4:Y:S01]  /*50830*/  LDL.LU R46, [R1+0xa5c] ;  /* 0x000a5c00012e7983 */ /* 0x002f220000300800 */
[----:B--2---:R-:W-:-:S03]  /*50840*/  IMAD.MOV.U32 R36, RZ, RZ, R42 ;  /* 0x000000ffff247224 */ /* 0x004fc600078e002a */
[----:B------:R-:W2:Y:S01]  /*50850*/  LDL.LU R44, [R1+0xa60] ;  /* 0x000a6000012c7983 */ /* 0x000ea20000300800 */
[----:B------:R-:W-:-:S03]  /*50860*/  IMAD.MOV.U32 R37, RZ, RZ, R43 ;  /* 0x000000ffff257224 */ /* 0x000fc600078e002b */
[----:B---3--:R-:W3:Y:S04]  /*50870*/  LDL.LU R43, [R1+0xac4] ;  /* 0x000ac400012b7983 */ /* 0x008ee80000300800 */
[----:B------:R-:W3:Y:S04]  /*50880*/  LDL.LU R42, [R1+0xac8] ;  /* 0x000ac800012a7983 */ /* 0x000ee80000300800 */
[----:B------:R1:W-:Y:S02]  /*50890*/  LDGSTS.E [R3+0x26400], [R36.64], P2 ;  /* 0x2640000024037fae */ /* 0x0003e40009121848 */
[----:B-1----:R-:W-:-:S04]  /*508a0*/  SEL R36, RZ, 0x4, !P1 ;  /* 0x00000004ff247807 */ /* 0x002fc80004800000 */
[----:B------:R-:W-:Y:S02]  /*508b0*/  SEL R36, R36, RZ, !P0 ;  /* 0x000000ff24247207 */ /* 0x000fe40004000000 */
[----:B------:R-:W-:-:S04]  /*508c0*/  IADD3 R51, P3, R51, R252, RZ ;  /* 0x000000fc33337210 */ /* 0x000fc80007f7e0ff */
[----:B------:R-:W-:Y:S02]  /*508d0*/  IADD3.X R52, R52, R2, RZ, P3, !PT ;  /* 0x0000000234347210 */ /* 0x000fe40001ffe4ff */
[----:B------:R-:W-:Y:S02]  /*508e0*/  ISETP.NE.U32.AND P1, PT, R36, RZ, PT ;  /* 0x000000ff2400720c */ /* 0x000fe40003f25070 */
[----:B------:R-:W-:Y:S01]  /*508f0*/  IADD3 R49, P4, R49, R252, RZ ;  /* 0x000000fc31317210 */ /* 0x000fe20007f9e0ff */
[----:B------:R-:W-:Y:S01]  /*50900*/  IMAD.MOV.U32 R36, RZ, RZ, R51 ;  /* 0x000000ffff247224 */ /* 0x000fe200078e0033 */
[----:B------:R-:W-:Y:S01]  /*50910*/  MOV R37, R52 ;  /* 0x0000003400257202 */ /* 0x000fe20000000f00 */
[----:B------:R-:W-:Y:S02]  /*50920*/  STL [R1+0x9e0], R51 ;  /* 0x0009e03301007387 */ /* 0x000fe40000100800 */
[----:B------:R-:W-:Y:S02]  /*50930*/  IMAD.X R50, R50, 0x1, R2, P4 ;  /* 0x0000000132327824 */ /* 0x000fe400020e0602 */
        /* <DEDUP_REMOVED lines=33> */
[----:B--2---:R-:W-:-:S04]  /*50b50*/  IADD3 R44, P3, R44, R252, RZ ;  /* 0x000000fc2c2c7210 */ /* 0x004fc80007f7e0ff */
[----:B----4-:R-:W-:Y:S02]  /*50b60*/  IADD3.X R46, R46, R2, RZ, P3, !PT ;  /* 0x000000022e2e7210 */ /* 0x010fe40001ffe4ff */
[----:B---3--:R-:W-:Y:S01]  /*50b70*/  IADD3 R42, P4, R42, R252, RZ ;  /* 0x000000fc2a2a7210 */ /* 0x008fe20007f9e0ff */
        /* <DEDUP_REMOVED lines=66> */
[----:B-1----:R-:W4:Y:S01]  /*50fa0*/  LDL.LU R46, [R1+0xbdc] ;  /* 0x000bdc00012e7983 */ /* 0x002f220000300800 */
[----:B------:R-:W-:-:S03]  /*50fb0*/  ISETP.GT.AND P2, PT, R0, 0x5c, PT ;  /* 0x0000005c0000780c */ /* 0x000fc60003f44270 */
[----:B------:R-:W4:Y:S01]  /*50fc0*/  LDL.LU R44, [R1+0xbe0] ;  /* 0x000be000012c7983 */ /* 0x000f220000300800 */
[----:B---3--:R-:W-:Y:S02]  /*50fd0*/  IMAD.MOV.U32 R37, RZ, RZ, R43 ;  /* 0x000000ffff257224 */ /* 0x008fe400078e002b */
[----:B------:R-:W-:Y:S01]  /*50fe0*/  IMAD.MOV.U32 R36, RZ, RZ, R42 ;  /* 0x000000ffff247224 */ /* 0x000fe200078e002a */
[----:B--2---:R-:W2:Y:S04]  /*50ff0*/  LDL.LU R43, [R1+0xc44] ;  /* 0x000c4400012b7983 */ /* 0x004ea80000300800 */
[----:B------:R-:W3:Y:S04]  /*51000*/  LDL.LU R42, [R1+0xc48] ;  /* 0x000c4800012a7983 */ /* 0x000ee80000300800 */
[----:B------:R1:W-:Y:S02]  /*51010*/  LDGSTS.E [R3+0x2c400], [R36.64], P1 ;  /* 0x2c40000024037fae */ /* 0x0003e40008921848 */
[----:B-1----:R-:W-:-:S04]  /*51020*/  SEL R36, RZ, 0x4, !P2 ;  /* 0x00000004ff247807 */ /* 0x002fc80005000000 */
[----:B------:R-:W-:Y:S02]  /*51030*/  SEL R36, R36, RZ, !P0 ;  /* 0x000000ff24247207 */ /* 0x000fe40004000000 */
[----:B------:R-:W-:-:S04]  /*51040*/  IADD3 R51, P3, R51, R252, RZ ;  /* 0x000000fc33337210 */ /* 0x000fc80007f7e0ff */
[----:B------:R-:W-:Y:S01]  /*51050*/  IADD3.X R52, R52, R2, RZ, P3, !PT ;  /* 0x0000000234347210 */ /* 0x000fe20001ffe4ff */
[----:B------:R-:W-:Y:S01]  /*51060*/  STL [R1+0xb60], R51 ;  /* 0x000b603301007387 */ /* 0x000fe20000100800 */
[----:B------:R-:W-:-:S03]  /*51070*/  IADD3 R49, P4, R49, R252, RZ ;  /* 0x000000fc31317210 */ /* 0x000fc60007f9e0ff */
[----:B------:R1:W-:Y:S01]  /*51080*/  STL [R1+0xb5c], R52 ;  /* 0x000b5c3401007387 */ /* 0x0003e20000100800 */
[----:B------:R-:W-:Y:S01]  /*51090*/  ISETP.NE.U32.AND P2, PT, R36, RZ, PT ;  /* 0x000000ff2400720c */ /* 0x000fe20003f45070 */
[----:B------:R-:W-:Y:S01]  /*510a0*/  IMAD.X R50, R50, 0x1, R2, P4 ;  /* 0x0000000132327824 */ /* 0x000fe200020e0602 */
[----:B------:R-:W-:Y:S01]  /*510b0*/  MOV R37, R52 ;  /* 0x0000003400257202 */ /* 0x000fe20000000f00 */
[----:B------:R-:W-:Y:S01]  /*510c0*/  IMAD.MOV.U32 R36, RZ, RZ, R51 ;  /* 0x000000ffff247224 */ /* 0x000fe200078e0033 */
[----:B------:R-:W-:Y:S04]  /*510d0*/  STL [R1+0xbc8], R49 ;  /* 0x000bc83101007387 */ /* 0x000fe80000100800 */
[----:B------:R1:W-:Y:S04]  /*510e0*/  STL [R1+0xbc4], R50 ;  /* 0x000bc43201007387 */ /* 0x0003e80000100800 */
[----:B-1----:R-:W2:Y:S04]  /*510f0*/  LDL.LU R52, [R1+0xc4c] ;  /* 0x000c4c0001347983 */ /* 0x002ea80000300800 */
[----:B------:R-:W2:Y:S04]  /*51100*/  LDL.LU R51, [R1+0xc50] ;  /* 0x000c500001337983 */ /* 0x000ea80000300800 */
[----:B------:R1:W-:Y:S02]  /*51110*/  LDGSTS.E [R3+0x2c600], [R36.64], P1 ;  /* 0x2c60000024037fae */ /* 0x0003e40008921848 */
[----:B-1----:R-:W-:-:S02]  /*51120*/  IMAD.MOV.U32 R37, RZ, RZ, R50 ;  /* 0x000000ffff257224 */ /* 0x002fc400078e0032 */
        /* <DEDUP_REMOVED lines=46> */
[----:B-1----:R-:W-:-:S03]  /*51410*/  IMAD.MOV.U32 R36, RZ, RZ, R51 ;  /* 0x000000ffff247224 */ /* 0x002fc600078e0033 */
[----:B------:R-:W-:Y:S01]  /*51420*/  MOV R37, R52 ;  /* 0x0000003400257202 */ /* 0x000fe20000000f00 */
[----:B------:R-:W-:Y:S04]  /*51430*/  STL [R1+0xc50], R51 ;  /* 0x000c503301007387 */ /* 0x000fe80000100800 */
[----:B------:R1:W-:Y:S01]  /*51440*/  STL [R1+0xc4c], R52 ;  /* 0x000c4c3401007387 */ /* 0x0003e20000100800 */
[----:B------:R-:W-:-:S03]  /*51450*/  IADD3 R49, P3, R49, R252, RZ ;  /* 0x000000fc31317210 */ /* 0x000fc60007f7e0ff */
[----:B------:R1:W-:Y:S02]  /*51460*/  LDGSTS.E [R3+0x30200], [R36.64], P1 ;  /* 0x3020000024037fae */ /* 0x0003e40008921848 */
[----:B------:R-:W-:Y:S02]  /*51470*/  IMAD.X R50, R50, 0x1, R2, P3 ;  /* 0x0000000132327824 */ /* 0x000fe400018e0602 */
[----:B------:R-:W-:Y:S01]  /*51480*/  STL [R1+0xc58], R49 ;  /* 0x000c583101007387 */ /* 0x000fe20000100800 */
[----:B------:R-:W-:-:S03]  /*51490*/  ISETP.GT.AND P2, PT, R0, 0x64, PT ;  /* 0x000000640000780c */ /* 0x000fc60003f44270 */
[----:B------:R1:W-:Y:S02]  /*514a0*/  STL [R1+0xc54], R50 ;  /* 0x000c543201007387 */ /* 0x0003e40000100800 */
[----:B-1----:R-:W-:Y:S02]  /*514b0*/  IMAD.MOV.U32 R36, RZ, RZ, R49 ;  /* 0x000000ffff247224 */ /* 0x002fe400078e0031 */
[----:B------:R-:W2:Y:S01]  /*514c0*/  LDL.LU R52, [R1+0xcdc] ;  /* 0x000cdc0001347983 */ /* 0x000ea20000300800 */
[----:B------:R-:W-:-:S03]  /*514d0*/  IMAD.MOV.U32 R37, RZ, RZ, R50 ;  /* 0x000000ffff257224 */ /* 0x000fc600078e0032 */
[----:B------:R-:W2:Y:S04]  /*514e0*/  LDL.LU R51, [R1+0xce0] ;  /* 0x000ce00001337983 */ /* 0x000ea80000300800 */
[----:B------:R-:W2:Y:S04]  /*514f0*/  LDL.LU R50, [R1+0xd44] ;  /* 0x000d440001327983 */ /* 0x000ea80000300800 */
[----:B------:R-:W2:Y:S04]  /*51500*/  LDL.LU R49, [R1+0xd48] ;  /* 0x000d480001317983 */ /* 0x000ea80000300800 */
        /* <DEDUP_REMOVED lines=37> */
[----:B--2---:R-:W2:Y:S01]  /*51760*/  LDL.LU R43, [R1+0xdc4] ;  /* 0x000dc400012b7983 */ /* 0x004ea20000300800 */
[----:B------:R-:W-:-:S03]  /*51770*/  ISETP.GT.AND P1, PT, R0, 0x68, PT ;  /* 0x000000680000780c */ /* 0x000fc60003f24270 */
[----:B------:R-:W3:Y:S04]  /*51780*/  LDL.LU R42, [R1+0xdc8] ;  /* 0x000dc800012a7983 */ /* 0x000ee80000300800 */
[----:B------:R1:W-:Y:S02]  /*51790*/  LDGSTS.E [R3+0x32400], [R36.64], P2 ;  /* 0x3240000024037fae */ /* 0x0003e40009121848 */
[----:B-1----:R-:W-:-:S04]  /*517a0*/  SEL R36, RZ, 0x4, !P1 ;  /* 0x00000004ff247807 */ /* 0x002fc80004800000 */
[----:B------:R-:W-:Y:S02]  /*517b0*/  SEL R36, R36, RZ, !P0 ;  /* 0x000000ff24247207 */ /* 0x000fe40004000000 */
[----:B------:R-:W-:-:S04]  /*517c0*/  IADD3 R51, P3, R51, R252, RZ ;  /* 0x000000fc33337210 */ /* 0x000fc80007f7e0ff */
[----:B------:R-:W-:Y:S02]  /*517d0*/  IADD3.X R52, R52, R2, RZ, P3, !PT ;  /* 0x0000000234347210 */ /* 0x000fe40001ffe4ff */
[----:B------:R-:W-:Y:S01]  /*517e0*/  IADD3 R49, P4, R49, R252, RZ ;  /* 0x000000fc31317210 */ /* 0x000fe20007f9e0ff */
[----:B------:R-:W-:Y:S01]  /*517f0*/  STL [R1+0xce0], R51 ;  /* 0x000ce03301007387 */ /* 0x000fe20000100800 */
[----:B------:R-:W-:-:S03]  /*51800*/  ISETP.NE.U32.AND P1, PT, R36, RZ, PT ;  /* 0x000000ff2400720c */ /* 0x000fc60003f25070 */
[----:B------:R-:W-:Y:S01]  /*51810*/  IMAD.X R50, R50, 0x1, R2, P4 ;  /* 0x0000000132327824 */ /* 0x000fe200020e0602 */
[----:B------:R1:W-:Y:S01]  /*51820*/  STL [R1+0xcdc], R52 ;  /* 0x000cdc3401007387 */ /* 0x0003e20000100800 */
[----:B------:R-:W-:Y:S01]  /*51830*/  IMAD.MOV.U32 R36, RZ, RZ, R51 ;  /* 0x000000ffff247224 */ /* 0x000fe200078e0033 */
[----:B------:R-:W-:Y:S02]  /*51840*/  MOV R37, R52 ;  /* 0x0000003400257202 */ /* 0x000fe40000000f00 */
        /* <DEDUP_REMOVED lines=106> */
[----:B------:R-:W3:Y:S01]  /*51ef0*/  LDL.LU R42, [R1+0xf48] ;  /* 0x000f4800012a7983 */ /* 0x000ee20000300800 */
[----:B------:R-:W-:-:S03]  /*51f00*/  ISETP.GT.AND P2, PT, R0, 0x74, PT ;  /* 0x000000740000780c */ /* 0x000fc60003f44270 */
[----:B------:R1:W-:Y:S02]  /*51f10*/  LDGSTS.E [R3+0x38400], [R36.64], P1 ;  /* 0x3840000024037fae */ /* 0x0003e40008921848 */
[----:B-1----:R-:W-:Y:S02]  /*51f20*/  SEL R36, RZ, 0x4, !P2 ;  /* 0x00000004ff247807 */ /* 0x002fe40005000000 */
[----:B------:R-:W-:Y:S02]  /*51f30*/  IADD3 R51, P3, R51, R252, RZ ;  /* 0x000000fc33337210 */ /* 0x000fe40007f7e0ff */
[----:B------:R-:W-:Y:S02]  /*51f40*/  SEL R36, R36, RZ, !P0 ;  /* 0x000000ff24247207 */ /* 0x000fe40004000000 */
        /* <DEDUP_REMOVED lines=9> */
[----:B------:R-:W-:Y:S04]  /*51fe0*/  STL [R1+0xec4], R50 ;  /* 0x000ec43201007387 */ /* 0x000fe80000100800 */
[----:B------:R-:W2:Y:S04]  /*51ff0*/  LDL.LU R54, [R1+0xf4c] ;  /* 0x000f4c0001367983 */ /* 0x000ea80000300800 */
[----:B------:R-:W2:Y:S04]  /*52000*/  LDL.LU R53, [R1+0xf50] ;  /* 0x000f500001357983 */ /* 0x000ea80000300800 */
[----:B------:R1:W-:Y:S04]  /*52010*/  LDGSTS.E [R3+0x38600], [R36.64], P1 ;  /* 0x3860000024037fae */ /* 0x0003e80008921848 */
[----:B-1----:R-:W2:Y:S04]  /*52020*/  LDL.LU R52, [R1+0xf54] ;  /* 0x000f540001347983 */ /* 0x002ea80000300800 */
[----:B------:R-:W2:Y:S01]  /*52030*/  LDL.LU R51, [R1+0xf58] ;  /* 0x000f580001337983 */ /* 0x000ea20000300800 */
[----:B------:R-:W-:-:S02]  /*52040*/  IMAD.MOV.U32 R36, RZ, RZ, R49 ;  /* 0x000000ffff247224 */ /* 0x000fc400078e0031 */
[----:B------:R-:W-:-:S05]  /*52050*/  IMAD.MOV.U32 R37, RZ, RZ, R50 ;  /* 0x000000ffff257224 */ /* 0x000fca00078e0032 */
[----:B------:R1:W-:Y:S01]  /*52060*/  LDGSTS.E [R3+0x3a000], [R36.64], P2 ;  /* 0x3a00000024037fae */ /* 0x0003e20009121848 */
[----:B------:R-:W-:-:S04]  /*52070*/  IADD3 R47, P1, R47, R252, RZ ;  /* 0x000000fc2f2f7210 */ /* 0x000fc80007f3e0ff */
[----:B------:R-:W-:Y:S01]  /*52080*/  IADD3.X R48, R48, R2, RZ, P1, !PT ;  /* 0x0000000230307210 */ /* 0x000fe20000ffe4ff */
[----:B-1----:R-:W-:-:S03]  /*52090*/  IMAD.MOV.U32 R36, RZ, RZ, R47 ;  /* 0x000000ffff247224 */ /* 0x002fc600078e002f */
[----:B------:R-:W-:Y:S01]  /*520a0*/  MOV R37, R48 ;  /* 0x0000003000257202 */ /* 0x000fe20000000f00 */
[----:B------:R-:W-:Y:S04]  /*520b0*/  STL [R1+0xed0], R47 ;  /* 0x000ed02f01007387 */ /* 0x000fe80000100800 */
[----:B------:R-:W-:Y:S04]  /*520c0*/  STL [R1+0xecc], R48 ;  /* 0x000ecc3001007387 */ /* 0x000fe80000100800 */
[----:B------:R1:W-:Y:S01]  /*520d0*/  LDGSTS.E [R3+0x3a200], [R36.64], P2 ;  /* 0x3a20000024037fae */ /* 0x0003e20009121848 */
[----:B------:R-:W-:-:S05]  /*520e0*/  IADD3 R38, P3, R38, R252, RZ ;  /* 0x000000fc26267210 */ /* 0x000fca0007f7e0ff */
[----:B------:R-:W-:Y:S01]  /*520f0*/  IMAD.X R39, R39, 0x1, R2, P3 ;  /* 0x0000000127277824 */ /* 0x000fe200018e0602 */
[----:B------:R-:W-:Y:S01]  /*52100*/  STL [R1+0xed8], R38 ;  /* 0x000ed82601007387 */ /* 0x000fe20000100800 */
[----:B-1----:R-:W-:Y:S02]  /*52110*/  IMAD.MOV.U32 R36, RZ, RZ, R38 ;  /* 0x000000ffff247224 */ /* 0x002fe400078e0026 */
[----:B------:R-:W-:Y:S01]  /*52120*/  IMAD.MOV.U32 R37, RZ, RZ, R39 ;  /* 0x000000ffff257224 */ /* 0x000fe200078e0027 */
[----:B------:R1:W-:Y:S01]  /*52130*/  STL [R1+0xed4], R39 ;  /* 0x000ed42701007387 */ /* 0x0003e20000100800 */
[----:B------:R-:W-:-:S03]  /*52140*/  ISETP.GT.AND P1, PT, R0, 0x78, PT ;  /* 0x000000780000780c */ /* 0x000fc60003f24270 */
[----:B------:R1:W-:Y:S04]  /*52150*/  LDGSTS.E [R3+0x3a400], [R36.64], P2 ;  /* 0x3a40000024037fae */ /* 0x0003e80009121848 */
[----:B-1----:R-:W2:Y:S04]  /*52160*/  LDL.LU R39, [R1+0xf5c] ;  /* 0x000f5c0001277983 */ /* 0x002ea80000300800 */
[----:B------:R-:W2:Y:S04]  /*52170*/  LDL.LU R38, [R1+0xf60] ;  /* 0x000f600001267983 */ /* 0x000ea80000300800 */
[----:B------:R-:W2:Y:S04]  /*52180*/  LDL.LU R50, [R1+0xfc4] ;  /* 0x000fc40001327983 */ /* 0x000ea80000300800 */
[----:B------:R-:W2:Y:S04]  /*52190*/  LDL.LU R49, [R1+0xfc8] ;  /* 0x000fc80001317983 */ /* 0x000ea80000300800 */
[----:B------:R-:W2:Y:S04]  /*521a0*/  LDL.LU R48, [R1+0xfcc] ;  /* 0x000fcc0001307983 */ /* 0x000ea80000300800 */
[----:B------:R-:W2:Y:S01]  /*521b0*/  LDL.LU R47, [R1+0xfd0] ;  /* 0x000fd000012f7983 */ /* 0x000ea20000300800 */
[----:B------:R-:W-:-:S04]  /*521c0*/  SEL R36, RZ, 0x4, !P1 ;  /* 0x00000004ff247807 */ /* 0x000fc80004800000 */
        /* <DEDUP_REMOVED lines=17> */
[----:B--2---:R-:W3:Y:S04]  /*522e0*/  LDL.LU R43, [R1+0xfdc] ;  /* 0x000fdc00012b7983 */ /* 0x004ee80000300800 */
[----:B------:R-:W3:Y:S04]  /*522f0*/  LDL.LU R42, [R1+0xfe0] ;  /* 0x000fe000012a7983 */ /* 0x000ee80000300800 */
[----:B------:R1:W-:Y:S01]  /*52300*/  LDGSTS.E [R3+0x3c000], [R36.64], P1 ;  /* 0x3c00000024037fae */ /* 0x0003e20008921848 */
[----:B------:R-:W-:-:S04]  /*52310*/  IADD3 R53, P2, R53, R252, RZ ;  /* 0x000000fc35357210 */ /* 0x000fc80007f5e0ff */
[----:B------:R-:W-:Y:S01]  /*52320*/  IADD3.X R54, R54, R2, RZ, P2, !PT ;  /* 0x0000000236367210 */ /* 0x000fe200017fe4ff */
[----:B-1----:R-:W-:-:S03]  /*52330*/  IMAD.MOV.U32 R36, RZ, RZ, R53 ;  /* 0x000000ffff247224 */ /* 0x002fc600078e0035 */
[----:B------:R-:W-:Y:S02]  /*52340*/  MOV R37, R54 ;  /* 0x0000003600257202 */ /* 0x000fe40000000f00 */
[----:B------:R-:W-:-:S03]  /*52350*/  IADD3 R51, P3, R51, R252, RZ ;  /* 0x000000fc33337210 */ /* 0x000fc60007f7e0ff */
[----:B------:R1:W-:Y:S02]  /*52360*/  LDGSTS.E [R3+0x3c200], [R36.64], P1 ;  /* 0x3c20000024037fae */ /* 0x0003e40008921848 */
[----:B------:R-:W-:Y:S01]  /*52370*/  IMAD.X R52, R52, 0x1, R2, P3 ;  /* 0x0000000134347824 */ /* 0x000fe200018e0602 */
[----:B------:R-:W-:Y:S01]  /*52380*/  ISETP.GT.AND P2, PT, R0, 0x7c, PT ;  /* 0x0000007c0000780c */ /* 0x000fe20003f44270 */
[----:B-1----:R-:W-:Y:S02]  /*52390*/  IMAD.MOV.U32 R36, RZ, RZ, R51 ;  /* 0x000000ffff247224 */ /* 0x002fe400078e0033 */
[----:B------:R-:W-:Y:S01]  /*523a0*/  IMAD.MOV.U32 R37, RZ, RZ, R52 ;  /* 0x000000ffff257224 */ /* 0x000fe200078e0034 */
[----:B------:R-:W-:Y:S04]  /*523b0*/  STL [R1+0xf50], R53 ;  /* 0x000f503501007387 */ /* 0x000fe80000100800 */
[----:B------:R1:W-:Y:S04]  /*523c0*/  LDGSTS.E [R3+0x3c400], [R36.64], P1 ;  /* 0x3c40000024037fae */ /* 0x0003e80008921848 */
[----:B------:R-:W-:Y:S01]  /*523d0*/  STL [R1+0xf4c], R54 ;  /* 0x000f4c3601007387 */ /* 0x000fe20000100800 */
[----:B-1----:R-:W-:-:S03]  /*523e0*/  SEL R36, RZ, 0x4, !P2 ;  /* 0x00000004ff247807 */ /* 0x002fc60005000000 */
[----:B------:R-:W-:Y:S01]  /*523f0*/  STL [R1+0xf58], R51 ;  /* 0x000f583301007387 */ /* 0x000fe20000100800 */
[----:B------:R-:W-:-:S03]  /*52400*/  SEL R36, R36, RZ, !P0 ;  /* 0x000000ff24247207 */ /* 0x000fc60004000000 */
[----:B------:R-:W-:Y:S01]  /*52410*/  STL [R1+0xf54], R52 ;  /* 0x000f543401007387 */ /* 0x000fe20000100800 */
[----:B------:R-:W-:Y:S02]  /*52420*/  ISETP.NE.U32.AND P2, PT, R36, RZ, PT ;  /* 0x000000ff2400720c */ /* 0x000fe40003f45070 */
[----:B------:R-:W-:-:S04]  /*52430*/  IADD3 R38, P3, R38, R252, RZ ;  /* 0x000000fc26267210 */ /* 0x000fc80007f7e0ff */
[----:B------:R-:W-:Y:S01]  /*52440*/  IADD3.X R39, R39, R2, RZ, P3, !PT ;  /* 0x0000000227277210 */ /* 0x000fe20001ffe4ff */
[----:B------:R-:W-:Y:S01]  /*52450*/  STL [R1+0xf60], R38 ;  /* 0x000f602601007387 */ /* 0x000fe20000100800 */
[----:B------:R-:W-:-:S03]  /*52460*/  IMAD.MOV.U32 R36, RZ, RZ, R38 ;  /* 0x000000ffff247224 */ /* 0x000fc600078e0026 */
[----:B------:R1:W-:Y:S01]  /*52470*/  STL [R1+0xf5c], R39 ;  /* 0x000f5c2701007387 */ /* 0x0003e20000100800 */
[----:B------:R-:W-:-:S05]  /*52480*/  IMAD.MOV.U32 R37, RZ, RZ, R39 ;  /* 0x000000ffff257224 */ /* 0x000fca00078e0027 */
[----:B------:R1:W-:Y:S04]  /*52490*/  LDGSTS.E [R3+0x3c600], [R36.64], P1 ;  /* 0x3c60000024037fae */ /* 0x0003e80008921848 */
[----:B-1----:R-:W2:Y:S04]  /*524a0*/  LDL.LU R39, [R1+0x1594] ;  /* 0x0015940001277983 */ /* 0x002ea80000300800 */
[----:B------:R-:W2:Y:S01]  /*524b0*/  LDL.LU R38, [R1+0x15a0] ;  /* 0x0015a00001267983 */ /* 0x000ea20000300800 */
[-C--:B------:R-:W-:Y:S02]  /*524c0*/  IADD3 R49, P1, R49, R252.reuse, RZ ;  /* 0x000000fc31317210 */ /* 0x080fe40007f3e0ff */
[----:B------:R-:W-:-:S02]  /*524d0*/  IADD3 R47, P3, R47, R252, RZ ;  /* 0x000000fc2f2f7210 */ /* 0x000fc40007f7e0ff */
[----:B------:R-:W-:Y:S01]  /*524e0*/  IADD3.X R50, R50, R2, RZ, P1, !PT ;  /* 0x0000000232327210 */ /* 0x000fe20000ffe4ff */
[----:B------:R-:W-:Y:S02]  /*524f0*/  STL [R1+0xfc8], R49 ;  /* 0x000fc83101007387 */ /* 0x000fe40000100800 */
[----:B------:R-:W-:Y:S02]  /*52500*/  IMAD.X R48, R48, 0x1, R2, P3 ;  /* 0x0000000130307824 */ /* 0x000fe400018e0602 */
[----:B------:R1:W-:Y:S01]  /*52510*/  STL [R1+0xfc4], R50 ;  /* 0x000fc43201007387 */ /* 0x0003e20000100800 */
[----:B------:R-:W-:-:S03]  /*52520*/  MOV R37, R50 ;  /* 0x0000003200257202 */ /* 0x000fc60000000f00 */
[----:B------:R-:W-:Y:S01]  /*52530*/  STL [R1+0xfd0], R47 ;  /* 0x000fd02f01007387 */ /* 0x000fe20000100800 */
[----:B------:R-:W-:-:S03]  /*52540*/  IMAD.MOV.U32 R36, RZ, RZ, R49 ;  /* 0x000000ffff247224 */ /* 0x000fc600078e0031 */
[----:B------:R1:W-:Y:S04]  /*52550*/  STL [R1+0xfcc], R48 ;  /* 0x000fcc3001007387 */ /* 0x0003e80000100800 */
[----:B------:R-:W2:Y:S04]  /*52560*/  LDL.LU R52, [R1+0x158c] ;  /* 0x00158c0001347983 */ /* 0x000ea80000300800 */
[----:B------:R-:W2:Y:S04]  /*52570*/  LDL.LU R51, [R1+0x1598] ;  /* 0x0015980001337983 */ /* 0x000ea80000300800 */
[----:B-1----:R-:W2:Y:S04]  /*52580*/  LDL.LU R50, [R1+0x1584] ;  /* 0x0015840001327983 */ /* 0x002ea80000300800 */
[----:B------:R-:W2:Y:S04]  /*52590*/  LDL.LU R49, [R1+0x1590] ;  /* 0x0015900001317983 */ /* 0x000ea80000300800 */
[----:B------:R1:W-:Y:S02]  /*525a0*/  LDGSTS.E [R3+0x3e000], [R36.64], P2 ;  /* 0x3e00000024037fae */ /* 0x0003e40009121848 */
[----:B-1----:R-:W-:-:S02]  /*525b0*/  IMAD.MOV.U32 R36, RZ, RZ, R47 ;  /* 0x000000ffff247224 */ /* 0x002fc400078e002f */
[----:B------:R-:W-:-:S05]  /*525c0*/  IMAD.MOV.U32 R37, RZ, RZ, R48 ;  /* 0x000000ffff257224 */ /* 0x000fca00078e0030 */
[----:B------:R1:W-:Y:S01]  /*525d0*/  LDGSTS.E [R3+0x3e200], [R36.64], P2 ;  /* 0x3e20000024037fae */ /* 0x0003e20009121848 */
[----:B----4-:R-:W-:-:S04]  /*525e0*/  IADD3 R44, P1, R44, R252, RZ ;  /* 0x000000fc2c2c7210 */ /* 0x010fc80007f3e0ff */
[----:B------:R-:W-:Y:S02]  /*525f0*/  IADD3.X R46, R46, R2, RZ, P1, !PT ;  /* 0x000000022e2e7210 */ /* 0x000fe40000ffe4ff */
[----:B---3--:R-:W-:Y:S01]  /*52600*/  IADD3 R42, P3, R42, R252, RZ ;  /* 0x000000fc2a2a7210 */ /* 0x008fe20007f7e0ff */
[----:B------:R-:W-:Y:S04]  /*52610*/  STL [R1+0xfd8], R44 ;  /* 0x000fd82c01007387 */ /* 0x000fe80000100800 */
[----:B------:R-:W-:Y:S01]  /*52620*/  IMAD.X R43, R43, 0x1, R2, P3 ;  /* 0x000000012b2b7824 */ /* 0x000fe200018e0602 */
[----:B------:R3:W-:Y:S01]  /*52630*/  STL [R1+0xfd4], R46 ;  /* 0x000fd42e01007387 */ /* 0x0007e20000100800 */
[----:B-1----:R-:W-:-:S03]  /*52640*/  MOV R37, R46 ;  /* 0x0000002e00257202 */ /* 0x002fc60000000f00 */
[----:B------:R-:W-:Y:S01]  /*52650*/  STL [R1+0xfe0], R42 ;  /* 0x000fe02a01007387 */ /* 0x000fe20000100800 */
[----:B------:R-:W-:-:S03]  /*52660*/  IMAD.MOV.U32 R36, RZ, RZ, R44 ;  /* 0x000000ffff247224 */ /* 0x000fc600078e002c */
[----:B------:R1:W-:Y:S04]  /*52670*/  STL [R1+0xfdc], R43 ;  /* 0x000fdc2b01007387 */ /* 0x0003e80000100800 */
[----:B------:R-:W4:Y:S04]  /*52680*/  LDL.LU R48, [R1+0x157c] ;  /* 0x00157c0001307983 */ /* 0x000f280000300800 */
[----:B------:R-:W4:Y:S04]  /*52690*/  LDL.LU R47, [R1+0x1588] ;  /* 0x00158800012f7983 */ /* 0x000f280000300800 */
[----:B---3--:R-:W3:Y:S04]  /*526a0*/  LDL.LU R46, [R1+0x1514] ;  /* 0x00151400012e7983 */ /* 0x008ee80000300800 */
[----:B------:R-:W3:Y:S04]  /*526b0*/  LDL.LU R44, [R1+0x1520] ;  /* 0x00152000012c7983 */ /* 0x000ee80000300800 */
[----:B------:R1:W-:Y:S02]  /*526c0*/  LDGSTS.E [R3+0x3e400], [R36.64], P2 ;  /* 0x3e40000024037fae */ /* 0x0003e40009121848 */
[----:B-1----:R-:W-:-:S02]  /*526d0*/  IMAD.MOV.U32 R36, RZ, RZ, R42 ;  /* 0x000000ffff247224 */ /* 0x002fc400078e002a */
[----:B------:R-:W-:-:S05]  /*526e0*/  IMAD.MOV.U32 R37, RZ, RZ, R43 ;  /* 0x000000ffff257224 */ /* 0x000fca00078e002b */
[----:B------:R1:W-:Y:S01]  /*526f0*/  LDGSTS.E [R3+0x3e600], [R36.64], P2 ;  /* 0x3e60000024037fae */ /* 0x0003e20009121848 */
[----:B--2---:R-:W-:-:S05]  /*52700*/  IADD3 R38, P2, R38, R252, RZ ;  /* 0x000000fc26267210 */ /* 0x004fca0007f5e0ff */
[----:B------:R-:W-:Y:S01]  /*52710*/  IMAD.X R39, R39, 0x1, R2, P2 ;  /* 0x0000000127277824 */ /* 0x000fe200010e0602 */
[----:B------:R-:W-:Y:S01]  /*52720*/  STL [R1+0x15a0], R38 ;  /* 0x0015a02601007387 */ /* 0x000fe20000100800 */
[----:B-1----:R-:W-:-:S03]  /*52730*/  IMAD.MOV.U32 R36, RZ, RZ, R38 ;  /* 0x000000ffff247224 */ /* 0x002fc600078e0026 */
[----:B------:R1:W-:Y:S01]  /*52740*/  STL [R1+0x1594], R39 ;  /* 0x0015942701007387 */ /* 0x0003e20000100800 */
[----:B------:R-:W-:-:S03]  /*52750*/  IMAD.MOV.U32 R37, RZ, RZ, R39 ;  /* 0x000000ffff257224 */ /* 0x000fc600078e0027 */
[----:B------:R-:W2:Y:S04]  /*52760*/  LDL.LU R43, [R1+0x150c] ;  /* 0x00150c00012b7983 */ /* 0x000ea80000300800 */
[----:B------:R-:W2:Y:S04]  /*52770*/  LDL.LU R42, [R1+0x1518] ;  /* 0x00151800012a7983 */ /* 0x000ea80000300800 */
[----:B-1----:R-:W2:Y:S04]  /*52780*/  LDL.LU R39, [R1+0x1504] ;  /* 0x0015040001277983 */ /* 0x002ea80000300800 */
[----:B------:R-:W2:Y:S01]  /*52790*/  LDL.LU R38, [R1+0x1510] ;  /* 0x0015100001267983 */ /* 0x000ea20000300800 */
[----:B------:R-:W-:-:S04]  /*527a0*/  ISETP.GT.AND P1, PT, R0, 0x1, PT ;  /* 0x000000010000780c */ /* 0x000fc80003f24270 */
[----:B------:R-:W-:-:S04]  /*527b0*/  SEL R3, RZ, 0x4, !P1 ;  /* 0x00000004ff037807 */ /* 0x000fc80004800000 */
[----:B------:R-:W-:Y:S02]  /*527c0*/  SEL R3, R3, RZ, !P0 ;  /* 0x000000ff03037207 */ /* 0x000fe40004000000 */
[----:B------:R-:W-:Y:S02]  /*527d0*/  SHF.L.U32 R57, R45, 0x2, RZ ;  /* 0x000000022d397819 */ /* 0x000fe400000006ff */
[----:B------:R-:W-:Y:S01]  /*527e0*/  ISETP.NE.U32.AND P1, PT, R3, RZ, PT ;  /* 0x000000ff0300720c */ /* 0x000fe20003f25070 */
[----:B------:R-:W-:Y:S01]  /*527f0*/  IMAD.U32 R3, RZ, RZ, UR5 ;  /* 0x00000005ff037e24 */ /* 0x000fe2000f8e00ff */
[----:B------:R-:W-:Y:S02]  /*52800*/  LOP3.LUT R54, R57, 0x20, RZ, 0x3c, !PT ;  /* 0x0000002039367812 */ /* 0x000fe400078e3cff */
[----:B------:R-:W-:Y:S02]  /*52810*/  IADD3 R51, P2, R51, R252, RZ ;  /* 0x000000fc33337210 */ /* 0x000fe40007f5e0ff */
[----:B------:R-:W-:-:S02]  /*52820*/  LEA R3, R3, R54, 0x12 ;  /* 0x0000003603037211 */ /* 0x000fc400078e90ff */
[----:B------:R-:W-:Y:S02]  /*52830*/  IADD3 R49, P3, R49, R252, RZ ;  /* 0x000000fc31317210 */ /* 0x000fe40007f7e0ff */
[----:B------:R-:W-:Y:S01]  /*52840*/  IADD3.X R52, R52, R2, RZ, P2, !PT ;  /* 0x0000000234347210 */ /* 0x000fe200017fe4ff */
[----:B------:R-:W-:Y:S02]  /*52850*/  STL [R1+0x1598], R51 ;  /* 0x0015983301007387 */ /* 0x000fe40000100800 */
[----:B------:R-:W-:Y:S02]  /*52860*/  IMAD.X R50, R50, 0x1, R2, P3 ;  /* 0x0000000132327824 */ /* 0x000fe400018e0602 */
[----:B------:R1:W-:Y:S04]  /*52870*/  LDGSTS.E [R3+0x800], [R36.64], P1 ;  /* 0x0080000024037fae */ /* 0x0003e80008921848 */
[----:B------:R1:W-:Y:S04]  /*52880*/  STL [R1+0x158c], R52 ;  /* 0x00158c3401007387 */ /* 0x0003e80000100800 */
[----:B------:R-:W-:Y:S01]  /*52890*/  STL [R1+0x1590], R49 ;  /* 0x0015903101007387 */ /* 0x000fe20000100800 */
[----:B-1----:R-:W-:Y:S01]  /*528a0*/  IMAD.MOV.U32 R36, RZ, RZ, R51 ;  /* 0x000000ffff247224 */ /* 0x002fe200078e0033 */
[----:B------:R-:W-:-:S02]  /*528b0*/  MOV R37, R52 ;  /* 0x0000003400257202 */ /* 0x000fc40000000f00 */
[----:B------:R1:W-:Y:S01]  /*528c0*/  STL [R1+0x1584], R50 ;  /* 0x0015843201007387 */ /* 0x0003e20000100800 */
[----:B------:R-:W-:-:S03]  /*528d0*/  ISETP.GT.AND P2, PT, R0, 0x5, PT ;  /* 0x000000050000780c */ /* 0x000fc60003f44270 */
[----:B------:R1:W-:Y:S04]  /*528e0*/  LDGSTS.E [R3+0xa00], [R36.64], P1 ;  /* 0x00a0000024037fae */ /* 0x0003e80008921848 */
[----:B------:R-:W2:Y:S04]  /*528f0*/  LDL.LU R52, [R1+0x14fc] ;  /* 0x0014fc0001347983 */ /* 0x000ea80000300800 */
[----:B------:R-:W2:Y:S01]  /*52900*/  LDL.LU R51, [R1+0x1508] ;  /* 0x0015080001337983 */ /* 0x000ea20000300800 */
[----:B-1----:R-:W-:Y:S02]  /*52910*/  IMAD.MOV.U32 R36, RZ, RZ, R49 ;  /* 0x000000ffff247224 */ /* 0x002fe400078e0031 */
[----:B------:R-:W-:-:S02]  /*52920*/  IMAD.MOV.U32 R37, RZ, RZ, R50 ;  /* 0x000000ffff257224 */ /* 0x000fc400078e0032 */
[----:B------:R-:W2:Y:S04]  /*52930*/  LDL.LU R50, [R1+0x1494] ;  /* 0x0014940001327983 */ /* 0x000ea80000300800 */
[----:B------:R-:W2:Y:S04]  /*52940*/  LDL.LU R49, [R1+0x14a0] ;  /* 0x0014a00001317983 */ /* 0x000ea80000300800 */
[----:B------:R1:W-:Y:S02]  /*52950*/  LDGSTS.E [R3+0xc00], [R36.64], P1 ;  /* 0x00c0000024037fae */ /* 0x0003e40008921848 */
[----:B-1----:R-:W-:-:S04]  /*52960*/  SEL R36, RZ, 0x4, !P2 ;  /* 0x00000004ff247807 */ /* 0x002fc80005000000 */
[----:B------:R-:W-:-:S04]  /*52970*/  SEL R36, R36, RZ, !P0 ;  /* 0x000000ff24247207 */ /* 0x000fc80004000000 */
[----:B------:R-:W-:Y:S02]  /*52980*/  ISETP.NE.U32.AND P2, PT, R36, RZ, PT ;  /* 0x000000ff2400720c */ /* 0x000fe40003f45070 */
[----:B----4-:R-:W-:-:S04]  /*52990*/  IADD3 R47, P3, R47, R252, RZ ;  /* 0x000000fc2f2f7210 */ /* 0x010fc80007f7e0ff */
[----:B------:R-:W-:Y:S02]  /*529a0*/  IADD3.X R48, R48, R2, RZ, P3, !PT ;  /* 0x0000000230307210 */ /* 0x000fe40001ffe4ff */
        /* <DEDUP_REMOVED lines=16> */
[----:B--2---:R-:W-:-:S04]  /*52ab0*/  IADD3 R42, P1, R42, R252, RZ ;  /* 0x000000fc2a2a7210 */ /* 0x004fc80007f3e0ff */
        /* <DEDUP_REMOVED lines=16> */
[----:B------:R-:W-:-:S03]  /*52bc0*/  ISETP.GT.AND P1, PT, R0, 0x9, PT ;  /* 0x000000090000780c */ /* 0x000fc60003f24270 */
[----:B------:R1:W-:Y:S02]  /*52bd0*/  LDGSTS.E [R3+0x2c00], [R36.64], P2 ;  /* 0x02c0000024037fae */ /* 0x0003e40009121848 */
[----:B-1----:R-:W-:Y:S02]  /*52be0*/  SEL R36, RZ, 0x4, !P1 ;  /* 0x00000004ff247807 */ /* 0x002fe40004800000 */
[----:B------:R-:W-:Y:S02]  /*52bf0*/  IADD3 R51, P3, R51, R252, RZ ;  /* 0x000000fc33337210 */ /* 0x000fe40007f7e0ff */
[----:B------:R-:W-:Y:S02]  /*52c00*/  SEL R36, R36, RZ, !P0 ;  /* 0x000000ff24247207 */ /* 0x000fe40004000000 */
[----:B------:R-:W-:Y:S02]  /*52c10*/  IADD3.X R52, R52, R2, RZ, P3, !PT ;  /* 0x0000000234347210 */ /* 0x000fe40001ffe4ff */
[----:B------:R-:W-:-:S02]  /*52c20*/  IADD3 R49, P4, R49, R252, RZ ;  /* 0x000000fc31317210 */ /* 0x000fc40007f9e0ff */
        /* <DEDUP_REMOVED lines=32> */
[----:B------:R-:W4:Y:S01]  /*52e30*/  LDL.LU R44, [R1+0x1384] ;  /* 0x00138400012c7983 */ /* 0x000f220000300800 */
[----:B------:R-:W-:-:S03]  /*52e40*/  ISETP.GT.AND P2, PT, R0, 0xd, PT ;  /* 0x0000000d0000780c */ /* 0x000fc60003f44270 */
[----:B------:R1:W-:Y:S02]  /*52e50*/  LDGSTS.E [R3+0x4c00], [R36.64], P1 ;  /* 0x04c0000024037fae */ /* 0x0003e40008921848 */
[----:B-1----:R-:W-:-:S04]  /*52e60*/  SEL R36, RZ, 0x4, !P2 ;  /* 0x00000004ff247807 */ /* 0x002fc80005000000 */
[----:B------:R-:W-:-:S04]  /*52e70*/  SEL R36, R36, RZ, !P0 ;  /* 0x000000ff24247207 */ /* 0x000fc80004000000 */
[----:B------:R-:W-:Y:S02]  /*52e80*/  ISETP.NE.U32.AND P2, PT, R36, RZ, PT ;  /* 0x000000ff2400720c */ /* 0x000fe40003f45070 */
[----:B------:R-:W-:-:S04]  /*52e90*/  IADD3 R42, P3, R42, R252, RZ ;  /* 0x000000fc2a2a7210 */ /* 0x000fc80007f7e0ff */
[----:B------:R-:W-:Y:S01]  /*52ea0*/  IADD3.X R43, R43, R2, RZ, P3, !PT ;  /* 0x000000022b2b7210 */ /* 0x000fe20001ffe4ff */
[----:B------:R-:W-:Y:S01]  /*52eb0*/  IMAD.MOV.U32 R36, RZ, RZ, R42 ;  /* 0x000000ffff247224 */ /* 0x000fe200078e002a */
        /* <DEDUP_REMOVED lines=33> */
[----:B------:R1:W-:Y:S02]  /*530d0*/  LDGSTS.E [R3+0x6c00], [R36.64], P2 ;  /* 0x06c0000024037fae */ /* 0x0003e40009121848 */
[----:B-1----:R-:W-:-:S04]  /*530e0*/  SEL R36, RZ, 0x4, !P1 ;  /* 0x00000004ff247807 */ /* 0x002fc80004800000 */
[----:B------:R-:W-:-:S04]  /*530f0*/  SEL R36, R36, RZ, !P0 ;  /* 0x000000ff24247207 */ /* 0x000fc80004000000 */
[----:B------:R-:W-:Y:S02]  /*53100*/  ISETP.NE.U32.AND P1, PT, R36, RZ, PT ;  /* 0x000000ff2400720c */ /* 0x000fe40003f25070 */
[----:B--2---:R-:W-:-:S04]  /*53110*/  IADD3 R47, P3, R47, R252, RZ ;  /* 0x000000fc2f2f7210 */ /* 0x004fc80007f7e0ff */
[----:B------:R-:W-:Y:S01]  /*53120*/  IADD3.X R48, R48, R2, RZ, P3, !PT ;  /* 0x0000000230307210 */ /* 0x000fe20001ffe4ff */
[----:B------:R-:W-:Y:S01]  /*53130*/  IMAD.MOV.U32 R36, RZ, RZ, R47 ;  /* 0x000000ffff247224 */ /* 0x000fe200078e002f */
        /* <DEDUP_REMOVED lines=34> */
[----:B-1----:R-:W-:Y:S02]  /*53360*/  SEL R36, RZ, 0x4, !P2 ;  /* 0x00000004ff247807 */ /* 0x002fe40005000000 */
[----:B------:R-:W-:Y:S02]  /*53370*/  IADD3 R51, P3, R51, R252, RZ ;  /* 0x000000fc33337210 */ /* 0x000fe40007f7e0ff */
[----:B------:R-:W-:Y:S02]  /*53380*/  SEL R36, R36, RZ, !P0 ;  /* 0x000000ff24247207 */ /* 0x000fe40004000000 */
[----:B------:R-:W-:Y:S02]  /*53390*/  IADD3.X R52, R52, R2, RZ, P3, !PT ;  /* 0x0000000234347210 */ /* 0x000fe40001ffe4ff */
[----:B------:R-:W-:-:S02]  /*533a0*/  ISETP.NE.U32.AND P2, PT, R36, RZ, PT ;  /* 0x000000ff2400720c */ /* 0x000fc40003f45070 */
        /* <DEDUP_REMOVED lines=720> */
[----:B------:R-:W-:Y:S01]  /*560b0*/  STL [R1+0xb80], R51 ;  /* 0x000b803301007387 */ /* 0x000fe20000100800 */
[----:B------:R-:W-:-:S03]  /*560c0*/  IADD3 R49, P4, R49, R252, RZ ;  /* 0x000000fc31317210 */ /* 0x000fc60007f9e0ff */
[----:B------:R1:W-:Y:S01]  /*560d0*/  STL [R1+0xb7c], R52 ;  /* 0x000b7c3401007387 */ /* 0x0003e20000100800 */
[----:B------:R-:W-:Y:S02]  /*560e0*/  IMAD.MOV.U32 R36, RZ, RZ, R51 ;  /* 0x000000ffff247224 */ /* 0x000fe400078e0033 */
[----:B------:R-:W-:Y:S01]  /*560f0*/  IMAD.X R50, R50, 0x1, R2, P4 ;  /* 0x0000000132327824 */ /* 0x000fe200020e0602 */
[----:B------:R-:W-:Y:S01]  /*56100*/  MOV R37, R52 ;  /* 0x0000003400257202 */ /* 0x000fe20000000f00 */
        /* <DEDUP_REMOVED lines=195> */
[----:B------:R-:W-:Y:S01]  /*56d40*/  STL [R1+0xe00], R47 ;  /* 0x000e002f01007387 */ /* 0x000fe20000100800 */
[----:B------:R-:W-:-:S03]  /*56d50*/  IMAD.MOV.U32 R36, RZ, RZ, R47 ;  /* 0x000000ffff247224 */ /* 0x000fc600078e002f */
[----:B--2---:R-:W-:Y:S01]  /*56d60*/  IMAD.X R46, R46, 0x1, R2, P4 ;  /* 0x000000012e2e7824 */ /* 0x004fe200020e0602 */
[----:B------:R1:W-:Y:S01]  /*56d70*/  STL [R1+0xdfc], R48 ;  /* 0x000dfc3001007387 */ /* 0x0003e20000100800 */
[----:B------:R-:W-:-:S03]  /*56d80*/  MOV R37, R48 ;  /* 0x0000003000257202 */ /* 0x000fc60000000f00 */
[----:B------:R-:W-:Y:S04]  /*56d90*/  STL [R1+0xe68], R44 ;  /* 0x000e682c01007387 */ /* 0x000fe80000100800 */
[----:B------:R2:W-:Y:S04]  /*56da0*/  STL [R1+0xe64], R46 ;  /* 0x000e642e01007387 */ /* 0x0005e80000100800 */
[----:B-1----:R-:W3:Y:S04]  /*56db0*/  LDL.LU R48, [R1+0xeec] ;  /* 0x000eec0001307983 */ /* 0x002ee80000300800 */
[----:B------:R-:W4:Y:S04]  /*56dc0*/  LDL.LU R47, [R1+0xef0] ;  /* 0x000ef000012f7983 */ /* 0x000f280000300800 */
[----:B------:R1:W-:Y:S02]  /*56dd0*/  LDGSTS.E [R3+0x36e00], [R36.64], P2 ;  /* 0x36e0000024037fae */ /* 0x0003e40009121848 */
        /* <DEDUP_REMOVED lines=45> */
[----:B----4-:R-:W-:-:S04]  /*570b0*/  IADD3 R47, P1, R47, R252, RZ ;  /* 0x000000fc2f2f7210 */ /* 0x010fc80007f3e0ff */
[----:B---3--:R-:W-:Y:S01]  /*570c0*/  IADD3.X R48, R48, R2, RZ, P1, !PT ;  /* 0x0000000230307210 */ /* 0x008fe20000ffe4ff */
[----:B-1----:R-:W-:-:S03]  /*570d0*/  IMAD.MOV.U32 R36, RZ, RZ, R47 ;  /* 0x000000ffff247224 */ /* 0x002fc600078e002f */
[----:B------:R-:W-:Y:S01]  /*570e0*/  MOV R37, R48 ;  /* 0x0000003000257202 */ /* 0x000fe20000000f00 */
[----:B------:R-:W-:Y:S04]  /*570f0*/  STL [R1+0xef0], R47 ;  /* 0x000ef02f01007387 */ /* 0x000fe80000100800 */
[----:B------:R-:W-:Y:S04]  /*57100*/  STL [R1+0xeec], R48 ;  /* 0x000eec3001007387 */ /* 0x000fe80000100800 */
[----:B------:R1:W-:Y:S01]  /*57110*/  LDGSTS.E [R3+0x3aa00], [R36.64], P2 ;  /* 0x3aa0000024037fae */ /* 0x0003e20009121848 */
[----:B--2---:R-:W-:-:S05]  /*57120*/  IADD3 R44, P3, R44, R252, RZ ;  /* 0x000000fc2c2c7210 */ /* 0x004fca0007f7e0ff */
[----:B------:R-:W-:Y:S01]  /*57130*/  IMAD.X R46, R46, 0x1, R2, P3 ;  /* 0x000000012e2e7824 */ /* 0x000fe200018e0602 */
[----:B------:R-:W-:Y:S01]  /*57140*/  STL [R1+0xef8], R44 ;  /* 0x000ef82c01007387 */ /* 0x000fe20000100800 */
[----:B-1----:R-:W-:Y:S02]  /*57150*/  IMAD.MOV.U32 R36, RZ, RZ, R44 ;  /* 0x000000ffff247224 */ /* 0x002fe400078e002c */
[----:B------:R-:W-:Y:S01]  /*57160*/  IMAD.MOV.U32 R37, RZ, RZ, R46 ;  /* 0x000000ffff257224 */ /* 0x000fe200078e002e */
[----:B------:R1:W-:Y:S01]  /*57170*/  STL [R1+0xef4], R46 ;  /* 0x000ef42e01007387 */ /* 0x0003e20000100800 */
[----:B------:R-:W-:-:S03]  /*57180*/  ISETP.GT.AND P1, PT, R0, 0x79, PT ;  /* 0x000000790000780c */ /* 0x000fc60003f24270 */
[----:B------:R2:W-:Y:S04]  /*57190*/  LDGSTS.E [R3+0x3ac00], [R36.64], P2 ;  /* 0x3ac0000024037fae */ /* 0x0005e80009121848 */
[----:B-1----:R-:W3:Y:S04]  /*571a0*/  LDL.LU R46, [R1+0xf7c] ;  /* 0x000f7c00012e7983 */ /* 0x002ee80000300800 */
[----:B------:R-:W4:Y:S04]  /*571b0*/  LDL.LU R44, [R1+0xf80] ;  /* 0x000f8000012c7983 */ /* 0x000f280000300800 */
[----:B------:R-:W3:Y:S04]  /*571c0*/  LDL.LU R50, [R1+0xfe4] ;  /* 0x000fe40001327983 */ /* 0x000ee80000300800 */
[----:B------:R-:W3:Y:S04]  /*571d0*/  LDL.LU R49, [R1+0xfe8] ;  /* 0x000fe80001317983 */ /* 0x000ee80000300800 */
[----:B------:R-:W3:Y:S04]  /*571e0*/  LDL.LU R48, [R1+0xfec] ;  /* 0x000fec0001307983 */ /* 0x000ee80000300800 */
[----:B------:R-:W3:Y:S01]  /*571f0*/  LDL.LU R47, [R1+0xff0] ;  /* 0x000ff000012f7983 */ /* 0x000ee20000300800 */
[----:B--2---:R-:W-:-:S04]  /*57200*/  SEL R36, RZ, 0x4, !P1 ;  /* 0x00000004ff247807 */ /* 0x004fc80004800000 */
[----:B------:R-:W-:-:S04]  /*57210*/  SEL R36, R36, RZ, !P0 ;  /* 0x000000ff24247207 */ /* 0x000fc80004000000 */
[----:B------:R-:W-:Y:S02]  /*57220*/  ISETP.NE.U32.AND P1, PT, R36, RZ, PT ;  /* 0x000000ff2400720c */ /* 0x000fe40003f25070 */
[----:B------:R-:W-:-:S04]  /*57230*/  IADD3 R42, P3, R42, R252, RZ ;  /* 0x000000fc2a2a7210 */ /* 0x000fc80007f7e0ff */
[----:B------:R-:W-:Y:S02]  /*57240*/  IADD3.X R43, R43, R2, RZ, P3, !PT ;  /* 0x000000022b2b7210 */ /* 0x000fe40001ffe4ff */
[----:B------:R-:W-:Y:S01]  /*57250*/  IADD3 R38, P4, R38, R252, RZ ;  /* 0x000000fc26267210 */ /* 0x000fe20007f9e0ff */
[----:B------:R-:W-:Y:S01]  /*57260*/  STL [R1+0xf00], R42 ;  /* 0x000f002a01007387 */ /* 0x000fe20000100800 */
[----:B------:R-:W-:Y:S01]  /*57270*/  IMAD.MOV.U32 R36, RZ, RZ, R42 ;  /* 0x000000ffff247224 */ /* 0x000fe200078e002a */
[----:B------:R-:W-:Y:S02]  /*57280*/  MOV R37, R43 ;  /* 0x0000002b00257202 */ /* 0x000fe40000000f00 */
[----:B------:R-:W-:Y:S01]  /*57290*/  IMAD.X R39, R39, 0x1, R2, P4 ;  /* 0x0000000127277824 */ /* 0x000fe200020e0602 */
[----:B------:R1:W-:Y:S04]  /*572a0*/  STL [R1+0xefc], R43 ;  /* 0x000efc2b01007387 */ /* 0x0003e80000100800 */
[----:B------:R-:W-:Y:S04]  /*572b0*/  STL [R1+0xf68], R38 ;  /* 0x000f682601007387 */ /* 0x000fe80000100800 */
[----:B------:R2:W-:Y:S04]  /*572c0*/  STL [R1+0xf64], R39 ;  /* 0x000f642701007387 */ /* 0x0005e80000100800 */
[----:B-1----:R-:W3:Y:S04]  /*572d0*/  LDL.LU R43, [R1+0xff4] ;  /* 0x000ff400012b7983 */ /* 0x002ee80000300800 */
[----:B------:R1:W-:Y:S04]  /*572e0*/  LDGSTS.E [R3+0x3ae00], [R36.64], P2 ;  /* 0x3ae0000024037fae */ /* 0x0003e80009121848 */
[----:B------:R-:W3:Y:S01]  /*572f0*/  LDL.LU R42, [R1+0xff8] ;  /* 0x000ff800012a7983 */ /* 0x000ee20000300800 */
[----:B-1----:R-:W-:-:S02]  /*57300*/  IMAD.MOV.U32 R37, RZ, RZ, R39 ;  /* 0x000000ffff257224 */ /* 0x002fc400078e0027 */
[----:B------:R-:W-:Y:S01]  /*57310*/  IMAD.MOV.U32 R36, RZ, RZ, R38 ;  /* 0x000000ffff247224 */ /* 0x000fe200078e0026 */
[----:B--2---:R-:W2:Y:S04]  /*57320*/  LDL.LU R39, [R1+0xffc] ;  /* 0x000ffc0001277983 */ /* 0x004ea80000300800 */
[----:B------:R-:W2:Y:S04]  /*57330*/  LDL.LU R38, [R1+0x1000] ;  /* 0x0010000001267983 */ /* 0x000ea80000300800 */
        /* <DEDUP_REMOVED lines=19> */
[----:B----4-:R-:W-:-:S04]  /*57470*/  IADD3 R44, P3, R44, R252, RZ ;  /* 0x000000fc2c2c7210 */ /* 0x010fc80007f7e0ff */
[----:B---3--:R-:W-:Y:S01]  /*57480*/  IADD3.X R46, R46, R2, RZ, P3, !PT ;  /* 0x000000022e2e7210 */ /* 0x008fe20001ffe4ff */
[----:B------:R-:W-:Y:S01]  /*57490*/  STL [R1+0xf80], R44 ;  /* 0x000f802c01007387 */ /* 0x000fe20000100800 */
[----:B------:R-:W-:-:S03]  /*574a0*/  IMAD.MOV.U32 R36, RZ, RZ, R44 ;  /* 0x000000ffff247224 */ /* 0x000fc600078e002c */
[----:B------:R1:W-:Y:S01]  /*574b0*/  STL [R1+0xf7c], R46 ;  /* 0x000f7c2e01007387 */ /* 0x0003e20000100800 */
[----:B------:R-:W-:-:S05]  /*574c0*/  IMAD.MOV.U32 R37, RZ, RZ, R46 ;  /* 0x000000ffff257224 */ /* 0x000fca00078e002e */
[----:B------:R3:W-:Y:S04]  /*574d0*/  LDGSTS.E [R3+0x3ce00], [R36.64], P1 ;  /* 0x3ce0000024037fae */ /* 0x0007e80008921848 */
[----:B-1----:R-:W4:Y:S04]  /*574e0*/  LDL.LU R46, [R1+0x1574] ;  /* 0x00157400012e7983 */ /* 0x002f280000300800 */
[----:B------:R-:W4:Y:S01]  /*574f0*/  LDL.LU R44, [R1+0x1580] ;  /* 0x00158000012c7983 */ /* 0x000f220000300800 */
[-C--:B------:R-:W-:Y:S02]  /*57500*/  IADD3 R49, P1, R49, R252.reuse, RZ ;  /* 0x000000fc31317210 */ /* 0x080fe40007f3e0ff */
[----:B------:R-:W-:-:S02]  /*57510*/  IADD3 R47, P3, R47, R252, RZ ;  /* 0x000000fc2f2f7210 */ /* 0x000fc40007f7e0ff */
[----:B------:R-:W-:Y:S01]  /*57520*/  IADD3.X R50, R50, R2, RZ, P1, !PT ;  /* 0x0000000232327210 */ /* 0x000fe20000ffe4ff */
[----:B------:R-:W-:Y:S02]  /*57530*/  STL [R1+0xfe8], R49 ;  /* 0x000fe83101007387 */ /* 0x000fe40000100800 */
[----:B------:R-:W-:Y:S02]  /*57540*/  IMAD.X R48, R48, 0x1, R2, P3 ;  /* 0x0000000130307824 */ /* 0x000fe400018e0602 */
[----:B------:R1:W-:Y:S04]  /*57550*/  STL [R1+0xfe4], R50 ;  /* 0x000fe43201007387 */ /* 0x0003e80000100800 */
[----:B------:R-:W-:Y:S01]  /*57560*/  STL [R1+0xff0], R47 ;  /* 0x000ff02f01007387 */ /* 0x000fe20000100800 */
[----:B---3--:R-:W-:-:S03]  /*57570*/  MOV R37, R50 ;  /* 0x0000003200257202 */ /* 0x008fc60000000f00 */
[----:B------:R-:W-:Y:S01]  /*57580*/  STL [R1+0xfec], R48 ;  /* 0x000fec3001007387 */ /* 0x000fe20000100800 */
[----:B------:R-:W-:-:S03]  /*57590*/  IMAD.MOV.U32 R36, RZ, RZ, R49 ;  /* 0x000000ffff247224 */ /* 0x000fc600078e0031 */
[----:B------:R-:W3:Y:S04]  /*575a0*/  LDL.LU R55, [R1+0x156c] ;  /* 0x00156c0001377983 */ /* 0x000ee80000300800 */
[----:B------:R-:W3:Y:S04]  /*575b0*/  LDL.LU R53, [R1+0x1578] ;  /* 0x0015780001357983 */ /* 0x000ee80000300800 */
[----:B-1----:R-:W3:Y:S04]  /*575c0*/  LDL.LU R50, [R1+0x1564] ;  /* 0x0015640001327983 */ /* 0x002ee80000300800 */
[----:B------:R-:W3:Y:S04]  /*575d0*/  LDL.LU R49, [R1+0x1570] ;  /* 0x0015700001317983 */ /* 0x000ee80000300800 */
[----:B------:R1:W-:Y:S02]  /*575e0*/  LDGSTS.E [R3+0x3e800], [R36.64], P2 ;  /* 0x3e80000024037fae */ /* 0x0003e40009121848 */
[----:B-1----:R-:W-:-:S02]  /*575f0*/  IMAD.MOV.U32 R36, RZ, RZ, R47 ;  /* 0x000000ffff247224 */ /* 0x002fc400078e002f */
[----:B------:R-:W-:-:S05]  /*57600*/  IMAD.MOV.U32 R37, RZ, RZ, R48 ;  /* 0x000000ffff257224 */ /* 0x000fca00078e0030 */
[----:B------:R1:W-:Y:S01]  /*57610*/  LDGSTS.E [R3+0x3ea00], [R36.64], P2 ;  /* 0x3ea0000024037fae */ /* 0x0003e20009121848 */
[----:B------:R-:W-:-:S04]  /*57620*/  IADD3 R42, P1, R42, R252, RZ ;  /* 0x000000fc2a2a7210 */ /* 0x000fc80007f3e0ff */
[----:B------:R-:W-:Y:S01]  /*57630*/  IADD3.X R43, R43, R2, RZ, P1, !PT ;  /* 0x000000022b2b7210 */ /* 0x000fe20000ffe4ff */
[----:B------:R-:W-:Y:S01]  /*57640*/  STL [R1+0xff8], R42 ;  /* 0x000ff82a01007387 */ /* 0x000fe20000100800 */
[----:B-1----:R-:W-:-:S03]  /*57650*/  MOV R36, R42 ;  /* 0x0000002a00247202 */ /* 0x002fc60000000f00 */
[----:B------:R-:W-:Y:S01]  /*57660*/  IMAD.MOV.U32 R37, RZ, RZ, R43 ;  /* 0x000000ffff257224 */ /* 0x000fe200078e002b */
[----:B--2---:R-:W-:Y:S01]  /*57670*/  IADD3 R38, P3, R38, R252, RZ ;  /* 0x000000fc26267210 */ /* 0x004fe20007f7e0ff */
[----:B------:R1:W-:Y:S04]  /*57680*/  STL [R1+0xff4], R43 ;  /* 0x000ff42b01007387 */ /* 0x0003e80000100800 */
[----:B------:R-:W-:Y:S01]  /*57690*/  IMAD.X R39, R39, 0x1, R2, P3 ;  /* 0x0000000127277824 */ /* 0x000fe200018e0602 */
[----:B------:R-:W-:Y:S04]  /*576a0*/  STL [R1+0x1000], R38 ;  /* 0x0010002601007387 */ /* 0x000fe80000100800 */
[----:B------:R2:W-:Y:S04]  /*576b0*/  STL [R1+0xffc], R39 ;  /* 0x000ffc2701007387 */ /* 0x0005e80000100800 */
[----:B------:R2:W-:Y:S04]  /*576c0*/  LDGSTS.E [R3+0x3ec00], [R36.64], P2 ;  /* 0x3ec0000024037fae */ /* 0x0005e80009121848 */
[----:B-1----:R-:W3:Y:S04]  /*576d0*/  LDL.LU R43, [R1+0x155c] ;  /* 0x00155c00012b7983 */ /* 0x002ee80000300800 */
[----:B------:R-:W3:Y:S01]  /*576e0*/  LDL.LU R42, [R1+0x1568] ;  /* 0x00156800012a7983 */ /* 0x000ee20000300800 */
[----:B--2---:R-:W-:Y:S01]  /*576f0*/  IMAD.MOV.U32 R37, RZ, RZ, R39 ;  /* 0x000000ffff257224 */ /* 0x004fe200078e0027 */
[----:B------:R-:W-:-:S02]  /*57700*/  MOV R36, R38 ;  /* 0x0000002600247202 */ /* 0x000fc40000000f00 */
[----:B------:R-:W2:Y:S04]  /*57710*/  LDL.LU R39, [R1+0x14f4] ;  /* 0x0014f40001277983 */ /* 0x000ea80000300800 */
[----:B------:R-:W2:Y:S01]  /*57720*/  LDL.LU R38, [R1+0x1500] ;  /* 0x0015000001267983 */ /* 0x000ea20000300800 */
[----:B------:R-:W-:-:S03]  /*57730*/  ISETP.GT.AND P1, PT, R0, 0x2, PT ;  /* 0x000000020000780c */ /* 0x000fc60003f24270 */
[----:B------:R1:W-:Y:S01]  /*57740*/  LDGSTS.E [R3+0x3ee00], [R36.64], P2 ;  /* 0x3ee0000024037fae */ /* 0x0003e20009121848 */
[----:B------:R-:W-:Y:S02]  /*57750*/  SHF.L.U32 R52, R45, 0x2, RZ ;  /* 0x000000022d347819 */ /* 0x000fe400000006ff */
[----:B-1----:R-:W-:-:S04]  /*57760*/  SEL R3, RZ, 0x4, !P1 ;  /* 0x00000004ff037807 */ /* 0x002fc80004800000 */
[----:B------:R-:W-:-:S04]  /*57770*/  SEL R3, R3, RZ, !P0 ;  /* 0x000000ff03037207 */ /* 0x000fc80004000000 */
[----:B------:R-:W-:Y:S01]  /*57780*/  ISETP.NE.U32.AND P1, PT, R3, RZ, PT ;  /* 0x000000ff0300720c */ /* 0x000fe20003f25070 */
[----:B------:R-:W-:Y:S01]  /*57790*/  IMAD.U32 R3, RZ, RZ, UR5 ;  /* 0x00000005ff037e24 */ /* 0x000fe2000f8e00ff */
[----:B------:R-:W-:-:S05]  /*577a0*/  LOP3.LUT R51, R52, 0x40, RZ, 0x3c, !PT ;  /* 0x0000004034337812 */ /* 0x000fca00078e3cff */
[----:B------:R-:W-:Y:S01]  /*577b0*/  IMAD R3, R3, 0x40000, R51 ;  /* 0x0004000003037824 */ /* 0x000fe200078e0233 */
[----:B----4-:R-:W-:-:S04]  /*577c0*/  IADD3 R44, P2, R44, R252, RZ ;  /* 0x000000fc2c2c7210 */ /* 0x010fc80007f5e0ff */
[----:B------:R-:W-:Y:S01]  /*577d0*/  IADD3.X R46, R46, R2, RZ, P2, !PT ;  /* 0x000000022e2e7210 */ /* 0x000fe200017fe4ff */
[----:B------:R-:W-:Y:S04]  /*577e0*/  STL [R1+0x1580], R44 ;  /* 0x0015802c01007387 */ /* 0x000fe80000100800 */
[----:B------:R1:W-:Y:S01]  /*577f0*/  STL [R1+0x1574], R46 ;  /* 0x0015742e01007387 */ /* 0x0003e20000100800 */
[----:B------:R-:W-:-:S03]  /*57800*/  IMAD.MOV.U32 R37, RZ, RZ, R46 ;  /* 0x000000ffff257224 */ /* 0x000fc600078e002e */
[----:B------:R-:W4:Y:S01]  /*57810*/  LDL.LU R48, [R1+0x14ec] ;  /* 0x0014ec0001307983 */ /* 0x000f220000300800 */
[----:B------:R-:W-:-:S03]  /*57820*/  MOV R36, R44 ;  /* 0x0000002c00247202 */ /* 0x000fc60000000f00 */
[----:B------:R-:W4:Y:S04]  /*57830*/  LDL.LU R47, [R1+0x14f8] ;  /* 0x0014f800012f7983 */ /* 0x000f280000300800 */
[----:B-1----:R-:W4:Y:S04]  /*57840*/  LDL.LU R46, [R1+0x14e4] ;  /* 0x0014e400012e7983 */ /* 0x002f280000300800 */
[----:B------:R-:W4:Y:S01]  /*57850*/  LDL.LU R44, [R1+0x14f0] ;  /* 0x0014f000012c7983 */ /* 0x000f220000300800 */
[----:B---3--:R-:W-:-:S03]  /*57860*/  IADD3 R53, P2, R53, R252, RZ ;  /* 0x000000fc35357210 */ /* 0x008fc60007f5e0ff */
[----:B------:R1:W-:Y:S01]  /*57870*/  LDGSTS.E [R3+0x1000], [R36.64], P1 ;  /* 0x0100000024037fae */ /* 0x0003e20008921848 */
[----:B------:R-:W-:Y:S02]  /*57880*/  IADD3.X R55, R55, R2, RZ, P2, !PT ;  /* 0x0000000237377210 */ /* 0x000fe400017fe4ff */
[----:B------:R-:W-:Y:S01]  /*57890*/  IADD3 R49, P3, R49, R252, RZ ;  /* 0x000000fc31317210 */ /* 0x000fe20007f7e0ff */
[----:B------:R-:W-:Y:S04]  /*578a0*/  STL [R1+0x1578], R53 ;  /* 0x0015783501007387 */ /* 0x000fe80000100800 */
[----:B------:R-:W-:Y:S01]  /*578b0*/  IMAD.X R50, R50, 0x1, R2, P3 ;  /* 0x0000000132327824 */ /* 0x000fe200018e0602 */
[----:B-1----:R-:W-:Y:S01]  /*578c0*/  MOV R36, R53 ;  /* 0x0000003500247202 */ /* 0x002fe20000000f00 */
[----:B------:R-:W-:Y:S01]  /*578d0*/  IMAD.MOV.U32 R37, RZ, RZ, R55 ;  /* 0x000000ffff257224 */ /* 0x000fe200078e0037 */
[----:B------:R1:W-:Y:S04]  /*578e0*/  STL [R1+0x156c], R55 ;  /* 0x00156c3701007387 */ /* 0x0003e80000100800 */
[----:B------:R-:W-:Y:S04]  /*578f0*/  STL [R1+0x1570], R49 ;  /* 0x0015703101007387 */ /* 0x000fe80000100800 */
[----:B------:R3:W-:Y:S01]  /*57900*/  STL [R1+0x1564], R50 ;  /* 0x0015643201007387 */ /* 0x0007e20000100800 */
[----:B------:R-:W-:-:S03]  /*57910*/  ISETP.GT.AND P2, PT, R0, 0x6, PT ;  /* 0x000000060000780c */ /* 0x000fc60003f44270 */
[----:B------:R3:W-:Y:S04]  /*57920*/  LDGSTS.E [R3+0x1200], [R36.64], P1 ;  /* 0x0120000024037fae */ /* 0x0007e80008921848 */
[----:B-1----:R-:W4:Y:S04]  /*57930*/  LDL.LU R55, [R1+0x14dc] ;  /* 0x0014dc0001377983 */ /* 0x002f280000300800 */
[----:B------:R-:W4:Y:S01]  /*57940*/  LDL.LU R53, [R1+0x14e8] ;  /* 0x0014e80001357983 */ /* 0x000f220000300800 */
[----:B---3--:R-:W-:Y:S01]  /*57950*/  MOV R36, R49 ;  /* 0x0000003100247202 */ /* 0x008fe20000000f00 */
[----:B------:R-:W-:-:S02]  /*57960*/  IMAD.MOV.U32 R37, RZ, RZ, R50 ;  /* 0x000000ffff257224 */ /* 0x000fc400078e0032 */
[----:B------:R-:W3:Y:S04]  /*57970*/  LDL.LU R50, [R1+0x1474] ;  /* 0x0014740001327983 */ /* 0x000ee80000300800 */
[----:B------:R-:W3:Y:S04]  /*57980*/  LDL.LU R49, [R1+0x1480] ;  /* 0x0014800001317983 */ /* 0x000ee80000300800 */
[----:B------:R1:W-:Y:S02]  /*57990*/  LDGSTS.E [R3+0x1400], [R36.64], P1 ;  /* 0x0140000024037fae */ /* 0x0003e40008921848 */
[----:B-1----:R-:W-:-:S04]  /*579a0*/  SEL R36, RZ, 0x4, !P2 ;  /* 0x00000004ff247807 */ /* 0x002fc80005000000 */
[----:B------:R-:W-:-:S04]  /*579b0*/  SEL R36, R36, RZ, !P0 ;  /* 0x000000ff24247207 */ /* 0x000fc80004000000 */
[----:B------:R-:W-:Y:S02]  /*579c0*/  ISETP.NE.U32.AND P2, PT, R36, RZ, PT ;  /* 0x000000ff2400720c */ /* 0x000fe40003f45070 */
[----:B------:R-:W-:-:S04]  /*579d0*/  IADD3 R42, P3, R42, R252, RZ ;  /* 0x000000fc2a2a7210 */ /* 0x000fc80007f7e0ff */
[----:B------:R-:W-:Y:S02]  /*579e0*/  IADD3.X R43, R43, R2, RZ, P3, !PT ;  /* 0x000000022b2b7210 */ /* 0x000fe40001ffe4ff */
[----:B--2---:R-:W-:Y:S01]  /*579f0*/  IADD3 R38, P4, R38, R252, RZ ;  /* 0x000000fc26267210 */ /* 0x004fe20007f9e0ff */
[----:B------:R-:W-:Y:S01]  /*57a00*/  STL [R1+0x1568], R42 ;  /* 0x0015682a01007387 */ /* 0x000fe20000100800 */
[----:B------:R-:W-:Y:S01]  /*57a10*/  MOV R36, R42 ;  /* 0x0000002a00247202 */ /* 0x000fe20000000f00 */
[----:B------:R-:W-:Y:S02]  /*57a20*/  IMAD.MOV.U32 R37, RZ, RZ, R43 ;  /* 0x000000ffff257224 */ /* 0x000fe400078e002b */
[----:B------:R-:W-:Y:S01]  /*57a30*/  IMAD.X R39, R39, 0x1, R2, P4 ;  /* 0x0000000127277824 */ /* 0x000fe200020e0602 */
[----:B------:R1:W-:Y:S04]  /*57a40*/  STL [R1+0x155c], R43 ;  /* 0x00155c2b01007387 */ /* 0x0003e80000100800 */
[----:B------:R-:W-:Y:S04]  /*57a50*/  STL [R1+0x1500], R38 ;  /* 0x0015002601007387 */ /* 0x000fe80000100800 */
[----:B------:R2:W-:Y:S04]  /*57a60*/  STL [R1+0x14f4], R39 ;  /* 0x0014f42701007387 */ /* 0x0005e80000100800 */
[----:B-1----:R-:W3:Y:S04]  /*57a70*/  LDL.LU R43, [R1+0x146c] ;  /* 0x00146c00012b7983 */ /* 0x002ee80000300800 */
[----:B------:R1:W-:Y:S04]  /*57a80*/  LDGSTS.E [R3+0x1600], [R36.64], P1 ;  /* 0x0160000024037fae */ /* 0x0003e80008921848 */
[----:B------:R-:W3:Y:S01]  /*57a90*/  LDL.LU R42, [R1+0x1478] ;  /* 0x00147800012a7983 */ /* 0x000ee20000300800 */
[----:B-1----:R-:W-:Y:S01]  /*57aa0*/  IMAD.MOV.U32 R37, RZ, RZ, R39 ;  /* 0x000000ffff257224 */ /* 0x002fe200078e0027 */
[----:B------:R-:W-:-:S02]  /*57ab0*/  MOV R36, R38 ;  /* 0x0000002600247202 */ /* 0x000fc40000000f00 */
[----:B--2---:R-:W3:Y:S04]  /*57ac0*/  LDL.LU R39, [R1+0x1464] ;  /* 0x0014640001277983 */ /* 0x004ee80000300800 */
[----:B------:R-:W3:Y:S04]  /*57ad0*/  LDL.LU R38, [R1+0x1470] ;  /* 0x0014700001267983 */ /* 0x000ee80000300800 */
[----:B------:R1:W-:Y:S01]  /*57ae0*/  LDGSTS.E [R3+0x3000], [R36.64], P2 ;  /* 0x0300000024037fae */ /* 0x0003e20009121848 */
[----:B----4-:R-:W-:-:S04]  /*57af0*/  IADD3 R47, P1, R47, R252, RZ ;  /* 0x000000fc2f2f7210 */ /* 0x010fc80007f3e0ff */
[----:B------:R-:W-:Y:S02]  /*57b00*/  IADD3.X R48, R48, R2, RZ, P1, !PT ;  /* 0x0000000230307210 */ /* 0x000fe40000ffe4ff */
[----:B------:R-:W-:-:S03]  /*57b10*/  IADD3 R44, P3, R44, R252, RZ ;  /* 0x000000fc2c2c7210 */ /* 0x000fc60007f7e0ff */
[----:B-1----:R-:W-:Y:S01]  /*57b20*/  IMAD.MOV.U32 R37, RZ, RZ, R48 ;  /* 0x000000ffff257224 */ /* 0x002fe200078e0030 */
[----:B------:R-:W-:Y:S01]  /*57b30*/  MOV R36, R47 ;  /* 0x0000002f00247202 */ /* 0x000fe20000000f00 */
[----:B------:R-:W-:Y:S01]  /*57b40*/  STL [R1+0x14f8], R47 ;  /* 0x0014f82f01007387 */ /* 0x000fe20000100800 */
[----:B------:R-:W-:-:S03]  /*57b50*/  IMAD.X R46, R46, 0x1, R2, P3 ;  /* 0x000000012e2e7824 */ /* 0x000fc600018e0602 */
[----:B------:R1:W-:Y:S04]  /*57b60*/  STL [R1+0x14ec], R48 ;  /* 0x0014ec3001007387 */ /* 0x0003e80000100800 */
[----:B------:R-:W-:Y:S04]  /*57b70*/  STL [R1+0x14f0], R44 ;  /* 0x0014f02c01007387 */ /* 0x000fe80000100800 */
[----:B------:R4:W-:Y:S04]  /*57b80*/  STL [R1+0x14e4], R46 ;  /* 0x0014e42e01007387 */ /* 0x0009e80000100800 */
[----:B------:R4:W-:Y:S04]  /*57b90*/  LDGSTS.E [R3+0x3200], [R36.64], P2 ;  /* 0x0320000024037fae */ /* 0x0009e80009121848 */
[----:B-1----:R-:W2:Y:S04]  /*57ba0*/  LDL.LU R48, [R1+0x145c] ;  /* 0x00145c0001307983 */ /* 0x002ea80000300800 */
[----:B------:R-:W2:Y:S01]  /*57bb0*/  LDL.LU R47, [R1+0x1468] ;  /* 0x00146800012f7983 */ /* 0x000ea20000300800 */
[----:B----4-:R-:W-:Y:S01]  /*57bc0*/  IMAD.MOV.U32 R37, RZ, RZ, R46 ;  /* 0x000000ffff257224 */ /* 0x010fe200078e002e */
[----:B------:R-:W-:-:S02]  /*57bd0*/  MOV R36, R44 ;  /* 0x0000002c00247202 */ /* 0x000fc40000000f00 */
[----:B------:R-:W4:Y:S01]  /*57be0*/  LDL.LU R46, [R1+0x13f4] ;  /* 0x0013f400012e7983 */ /* 0x000f220000300800 */
[----:B------:R-:W-:-:S03]  /*57bf0*/  ISETP.GT.AND P1, PT, R0, 0xa, PT ;  /* 0x0000000a0000780c */ /* 0x000fc60003f24270 */
[----:B------:R-:W4:Y:S01]  /*57c00*/  LDL.LU R44, [R1+0x1400] ;  /* 0x00140000012c7983 */ /* 0x000f220000300800 */
[----:B------:R-:W-:-:S03]  /*57c10*/  IADD3 R53, P3, R53, R252, RZ ;  /* 0x000000fc35357210 */ /* 0x000fc60007f7e0ff */
[----:B------:R1:W-:Y:S01]  /*57c20*/  LDGSTS.E [R3+0x3400], [R36.64], P2 ;  /* 0x0340000024037fae */ /* 0x0003e20009121848 */
[----:B------:R-:W-:Y:S02]  /*57c30*/  IADD3.X R55, R55, R2, RZ, P3, !PT ;  /* 0x0000000237377210 */ /* 0x000fe40001ffe4ff */
[----:B---3--:R-:W-:Y:S02]  /*57c40*/  IADD3 R49, P4, R49, R252, RZ ;  /* 0x000000fc31317210 */ /* 0x008fe40007f9e0ff */
[----:B-1----:R-:W-:-:S03]  /*57c50*/  SEL R36, RZ, 0x4, !P1 ;  /* 0x00000004ff247807 */ /* 0x002fc60004800000 */
[----:B------:R-:W-:Y:S01]  /*57c60*/  IMAD.X R50, R50, 0x1, R2, P4 ;  /* 0x0000000132327824 */ /* 0x000fe200020e0602 */
[----:B------:R-:W-:Y:S01]  /*57c70*/  SEL R36, R36, RZ, !P0 ;  /* 0x000000ff24247207 */ /* 0x000fe20004000000 */
[----:B------:R-:W-:Y:S01]  /*57c80*/  STL [R1+0x14e8], R53 ;  /* 0x0014e83501007387 */ /* 0x000fe20000100800 */
[----:B------:R-:W-:Y:S02]  /*57c90*/  IMAD.MOV.U32 R37, RZ, RZ, R55 ;  /* 0x000000ffff257224 */ /* 0x000fe400078e0037 */
[----:B------:R-:W-:Y:S01]  /*57ca0*/  ISETP.NE.U32.AND P1, PT, R36, RZ, PT ;  /* 0x000000ff2400720c */ /* 0x000fe20003f25070 */
[----:B------:R1:W-:Y:S01]  /*57cb0*/  STL [R1+0x14dc], R55 ;  /* 0x0014dc3701007387 */ /* 0x0003e20000100800 */
[----:B------:R-:W-:-:S03]  /*57cc0*/  MOV R36, R53 ;  /* 0x0000003500247202 */ /* 0x000fc60000000f00 */
[----:B------:R-:W-:Y:S04]  /*57cd0*/  STL [R1+0x1480], R49 ;  /* 0x0014803101007387 */ /* 0x000fe80000100800 */
[----:B------:R3:W-:Y:S04]  /*57ce0*/  STL [R1+0x1474], R50 ;  /* 0x0014743201007387 */ /* 0x0007e80000100800 */
[----:B-1----:R-:W4:Y:S04]  /*57cf0*/  LDL.LU R55, [R1+0x13ec] ;  /* 0x0013ec0001377983 */ /* 0x002f280000300800 */
[----:B------:R1:W-:Y:S04]  /*57d00*/  LDGSTS.E [R3+0x3600], [R36.64], P2 ;  /* 0x0360000024037fae */ /* 0x0003e80009121848 */
[----:B------:R-:W4:Y:S01]  /*57d10*/  LDL.LU R53, [R1+0x13f8] ;  /* 0x0013f80001357983 */ /* 0x000f220000300800 */
[----:B-1----:R-:W-:Y:S01]  /*57d20*/  IMAD.MOV.U32 R37, RZ, RZ, R50 ;  /* 0x000000ffff257224 */ /* 0x002fe200078e0032 */
[----:B------:R-:W-:-:S02]  /*57d30*/  MOV R36, R49 ;  /* 0x0000003100247202 */ /* 0x000fc40000000f00 */
[----:B---3--:R-:W3:Y:S04]  /*57d40*/  LDL.LU R50, [R1+0x13dc] ;  /* 0x0013dc0001327983 */ /* 0x008ee80000300800 */
[----:B------:R-:W3:Y:S04]  /*57d50*/  LDL.LU R49, [R1+0x13f0] ;  /* 0x0013f00001317983 */ /* 0x000ee80000300800 */
[----:B------:R1:W-:Y:S01]  /*57d60*/  LDGSTS.E [R3+0x5000], [R36.64], P1 ;  /* 0x0500000024037fae */ /* 0x0003e20008921848 */
[----:B------:R-:W-:-:S04]  /*57d70*/  IADD3 R42, P2, R42, R252, RZ ;  /* 0x000000fc2a2a7210 */ /* 0x000fc80007f5e0ff */
[----:B------:R-:W-:Y:S01]  /*57d80*/  IADD3.X R43, R43, R2, RZ, P2, !PT ;  /* 0x000000022b2b7210 */ /* 0x000fe200017fe4ff */
[----:B------:R-:W-:Y:S01]  /*57d90*/  STL [R1+0x1478], R42 ;  /* 0x0014782a01007387 */ /* 0x000fe20000100800 */
[----:B-1----:R-:W-:Y:S02]  /*57da0*/  MOV R36, R42 ;  /* 0x0000002a00247202 */ /* 0x002fe40000000f00 */
[----:B------:R-:W-:Y:S01]  /*57db0*/  IADD3 R38, P3, R38, R252, RZ ;  /* 0x000000fc26267210 */ /* 0x000fe20007f7e0ff */
[----:B------:R-:W-:Y:S01]  /*57dc0*/  IMAD.MOV.U32 R37, RZ, RZ, R43 ;  /* 0x000000ffff257224 */ /* 0x000fe200078e002b */
[----:B------:R1:W-:Y:S03]  /*57dd0*/  STL [R1+0x146c], R43 ;  /* 0x00146c2b01007387 */ /* 0x0003e60000100800 */
[----:B------:R-:W-:Y:S01]  /*57de0*/  IMAD.X R39, R39, 0x1, R2, P3 ;  /* 0x0000000127277824 */ /* 0x000fe200018e0602 */
[----:B------:R-:W-:Y:S04]  /*57df0*/  STL [R1+0x1470], R38 ;  /* 0x0014702601007387 */ /* 0x000fe80000100800 */
[----:B------:R1:W-:Y:S04]  /*57e00*/  STL [R1+0x1464], R39 ;  /* 0x0014642701007387 */ /* 0x0003e80000100800 */
[----:B------:R1:W-:Y:S04]  /*57e10*/  LDGSTS.E [R3+0x5200], [R36.64], P1 ;  /* 0x0520000024037fae */ /* 0x0003e80008921848 */
[----:B-1----:R-:W3:Y:S04]  /*57e20*/  LDL.LU R43, [R1+0x13e0] ;  /* 0x0013e000012b7983 */ /* 0x002ee80000300800 */
[----:B------:R-:W3:Y:S01]  /*57e30*/  LDL.LU R42, [R1+0x13e4] ;  /* 0x0013e400012a7983 */ /* 0x000ee20000300800 */
[----:B------:R-:W-:Y:S01]  /*57e40*/  IMAD.MOV.U32 R37, RZ, RZ, R39 ;  /* 0x000000ffff257224 */ /* 0x000fe200078e0027 */
[----:B------:R-:W-:-:S02]  /*57e50*/  MOV R36, R38 ;  /* 0x0000002600247202 */ /* 0x000fc40000000f00 */
        /* <DEDUP_REMOVED lines=8> */
[----:B------:R-:W-:Y:S02]  /*57ee0*/  IADD3.X R48, R48, R2, RZ, P3, !PT ;  /* 0x0000000230307210 */ /* 0x000fe40001ffe4ff */
[----:B----4-:R-:W-:Y:S01]  /*57ef0*/  IADD3 R44, P4, R44, R252, RZ ;  /* 0x000000fc2c2c7210 */ /* 0x010fe20007f9e0ff */
[----:B------:R-:W-:Y:S01]  /*57f00*/  STL [R1+0x1468], R47 ;  /* 0x0014682f01007387 */ /* 0x000fe20000100800 */
[----:B------:R-:W-:Y:S01]  /*57f10*/  MOV R36, R47 ;  /* 0x0000002f00247202 */ /* 0x000fe20000000f00 */
[----:B------:R-:W-:Y:S02]  /*57f20*/  IMAD.MOV.U32 R37, RZ, RZ, R48 ;  /* 0x000000ffff257224 */ /* 0x000fe400078e0030 */
[----:B------:R-:W-:Y:S01]  /*57f30*/  IMAD.X R46, R46, 0x1, R2, P4 ;  /* 0x000000012e2e7824 */ /* 0x000fe200020e0602 */
[----:B------:R1:W-:Y:S04]  /*57f40*/  STL [R1+0x145c], R48 ;  /* 0x00145c3001007387 */ /* 0x0003e80000100800 */
[----:B------:R-:W-:Y:S04]  /*57f50*/  STL [R1+0x1400], R44 ;  /* 0x0014002c01007387 */ /* 0x000fe80000100800 */
[----:B------:R2:W-:Y:S04]  /*57f60*/  STL [R1+0x13f4], R46 ;  /* 0x0013f42e01007387 */ /* 0x0005e80000100800 */
[----:B-1----:R-:W4:Y:S04]  /*57f70*/  LDL.LU R48, [R1+0x13a8] ;  /* 0x0013a80001307983 */ /* 0x002f280000300800 */
[----:B------:R1:W-:Y:S04]  /*57f80*/  LDGSTS.E [R3+0x5600], [R36.64], P1 ;  /* 0x0560000024037fae */ /* 0x0003e80008921848 */
[----:B------:R-:W4:Y:S01]  /*57f90*/  LDL.LU R47, [R1+0x13ac] ;  /* 0x0013ac00012f7983 */ /* 0x000f220000300800 */
[----:B-1----:R-:W-:Y:S01]  /*57fa0*/  IMAD.MOV.U32 R37, RZ, RZ, R46 ;  /* 0x000000ffff257224 */ /* 0x002fe200078e002e */
[----:B------:R-:W-:-:S02]  /*57fb0*/  MOV R36, R44 ;  /* 0x0000002c00247202 */ /* 0x000fc40000000f00 */
[----:B--2---:R-:W2:Y:S04]  /*57fc0*/  LDL.LU R46, [R1+0x13b0] ;  /* 0x0013b000012e7983 */ /* 0x004ea80000300800 */
[----:B------:R-:W2:Y:S04]  /*57fd0*/  LDL.LU R44, [R1+0x13b4] ;  /* 0x0013b400012c7983 */ /* 0x000ea80000300800 */
[----:B------:R1:W-:Y:S01]  /*57fe0*/  LDGSTS.E [R3+0x7000], [R36.64], P2 ;  /* 0x0700000024037fae */ /* 0x0003e20009121848 */
[----:B------:R-:W-:-:S04]  /*57ff0*/  IADD3 R53, P1, R53, R252, RZ ;  /* 0x000000fc35357210 */ /* 0x000fc80007f3e0ff */
[----:B------:R-:W-:Y:S01]  /*58000*/  IADD3.X R55, R55, R2, RZ, P1, !PT ;  /* 0x0000000237377210 */ /* 0x000fe20000ffe4ff */
[----:B------:R-:W-:Y:S01]  /*58010*/  STL [R1+0x13f8], R53 ;  /* 0x0013f83501007387 */ /* 0x000fe20000100800 */
[----:B---3--:R-:W-:-:S03]  /*58020*/  IADD3 R49, P3, R49, R252, RZ ;  /* 0x000000fc31317210 */ /* 0x008fc60007f7e0ff */
[----:B-1----:R-:W-:Y:S01]  /*58030*/  IMAD.MOV.U32 R37, RZ, RZ, R55 ;  /* 0x000000ffff257224 */ /* 0x002fe200078e0037 */
[----:B------:R-:W-:Y:S01]  /*58040*/  MOV R36, R53 ;  /* 0x0000003500247202 */ /* 0x000fe20000000f00 */
        /* <DEDUP_REMOVED lines=8> */
[----:B---3--:R-:W-:Y:S01]  /*580d0*/  MOV R36, R49 ;  /* 0x0000003100247202 */ /* 0x008fe20000000f00 */
[----:B------:R-:W-:-:S02]  /*580e0*/  IMAD.MOV.U32 R37, RZ, RZ, R50 ;  /* 0x000000ffff257224 */ /* 0x000fc400078e0032 */
[----:B------:R-:W2:Y:S04]  /*580f0*/  LDL.LU R50, [R1+0x1320] ;  /* 0x0013200001327983 */ /* 0x000ea80000300800 */
[----:B------:R-:W2:Y:S04]  /*58100*/  LDL.LU R49, [R1+0x1324] ;  /* 0x0013240001317983 */ /* 0x000ea80000300800 */
[----:B------:R1:W-:Y:S02]  /*58110*/  LDGSTS.E [R3+0x7400], [R36.64], P2 ;  /* 0x0740000024037fae */ /* 0x0003e40009121848 */
[----:B-1----:R-:W-:-:S04]  /*58120*/  SEL R36, RZ, 0x4, !P1 ;  /* 0x00000004ff247807 */ /* 0x002fc80004800000 */
[----:B------:R-:W-:-:S04]  /*58130*/  SEL R36, R36, RZ, !P0 ;  /* 0x000000ff24247207 */ /* 0x000fc80004000000 */
[----:B------:R-:W-:Y:S02]  /*58140*/  ISETP.NE.U32.AND P1, PT, R36, RZ, PT ;  /* 0x000000ff2400720c */ /* 0x000fe40003f25070 */
[----:B------:R-:W-:-:S04]  /*58150*/  IADD3 R42, P3, R42, R252, RZ ;  /* 0x000000fc2a2a7210 */ /* 0x000fc80007f7e0ff */
[----:B------:R-:W-:Y:S02]  /*58160*/  IADD3.X R43, R43, R2, RZ, P3, !PT ;  /* 0x000000022b2b7210 */ /* 0x000fe40001ffe4ff */
[----:B------:R-:W-:Y:S01]  /*58170*/  IADD3 R38, P4, R38, R252, RZ ;  /* 0x000000fc26267210 */ /* 0x000fe20007f9e0ff */
[----:B------:R-:W-:Y:S01]  /*58180*/  STL [R1+0x13e4], R42 ;  /* 0x0013e42a01007387 */ /* 0x000fe20000100800 */
[----:B------:R-:W-:Y:S01]  /*58190*/  MOV R36, R42 ;  /* 0x0000002a00247202 */ /* 0x000fe20000000f00 */
[----:B------:R-:W-:Y:S02]  /*581a0*/  IMAD.MOV.U32 R37, RZ, RZ, R43 ;  /* 0x000000ffff257224 */ /* 0x000fe400078e002b */
[----:B------:R-:W-:Y:S01]  /*581b0*/  IMAD.X R39, R39, 0x1, R2, P4 ;  /* 0x0000000127277824 */ /* 0x000fe200020e0602 */
[----:B------:R1:W-:Y:S04]  /*581c0*/  STL [R1+0x13e0], R43 ;  /* 0x0013e02b01007387 */ /* 0x0003e80000100800 */
[----:B------:R-:W-:Y:S04]  /*581d0*/  STL [R1+0x13a4], R38 ;  /* 0x0013a42601007387 */ /* 0x000fe80000100800 */
[----:B------:R1:W-:Y:S04]  /*581e0*/  STL [R1+0x13a0], R39 ;  /* 0x0013a02701007387 */ /* 0x0003e80000100800 */
[----:B-1----:R-:W2:Y:S04]  /*581f0*/  LDL.LU R43, [R1+0x1328] ;  /* 0x00132800012b7983 */ /* 0x002ea80000300800 */
[----:B------:R1:W-:Y:S04]  /*58200*/  LDGSTS.E [R3+0x7600], [R36.64], P2 ;  /* 0x0760000024037fae */ /* 0x0003e80009121848 */
[----:B------:R-:W2:Y:S01]  /*58210*/  LDL.LU R42, [R1+0x132c] ;  /* 0x00132c00012a7983 */ /* 0x000ea20000300800 */
[----:B-1----:R-:W-:Y:S01]  /*58220*/  IMAD.MOV.U32 R37, RZ, RZ, R39 ;  /* 0x000000ffff257224 */ /* 0x002fe200078e0027 */
[----:B------:R-:W-:-:S02]  /*58230*/  MOV R36, R38 ;  /* 0x0000002600247202 */ /* 0x000fc40000000f00 */
[----:B------:R-:W2:Y:S04]  /*58240*/  LDL.LU R39, [R1+0x1330] ;  /* 0x0013300001277983 */ /* 0x000ea80000300800 */
[----:B------:R-:W2:Y:S04]  /*58250*/  LDL.LU R38, [R1+0x1334] ;  /* 0x0013340001267983 */ /* 0x000ea80000300800 */
[----:B------:R1:W-:Y:S01]  /*58260*/  LDGSTS.E [R3+0x9000], [R36.64], P1 ;  /* 0x0900000024037fae */ /* 0x0003e20008921848 */
[----:B----4-:R-:W-:-:S04]  /*58270*/  IADD3 R47, P2, R47, R252, RZ ;  /* 0x000000fc2f2f7210 */ /* 0x010fc80007f5e0ff */
[----:B------:R-:W-:Y:S01]  /*58280*/  IADD3.X R48, R48, R2, RZ, P2, !PT ;  /* 0x0000000230307210 */ /* 0x000fe200017fe4ff */
[----:B------:R-:W-:Y:S01]  /*58290*/  STL [R1+0x13ac], R47 ;  /* 0x0013ac2f01007387 */ /* 0x000fe20000100800 */
[----:B-1----:R-:W-:Y:S02]  /*582a0*/  MOV R36, R47 ;  /* 0x0000002f00247202 */ /* 0x002fe40000000f00 */
[----:B--2---:R-:W-:Y:S01]  /*582b0*/  IADD3 R44, P3, R44, R252, RZ ;  /* 0x000000fc2c2c7210 */ /* 0x004fe20007f7e0ff */
        /* <DEDUP_REMOVED lines=8> */
[----:B----4-:R-:W-:Y:S01]  /*58340*/  IMAD.MOV.U32 R37, RZ, RZ, R46 ;  /* 0x000000ffff257224 */ /* 0x010fe200078e002e */
[----:B------:R-:W-:-:S02]  /*58350*/  MOV R36, R44 ;  /* 0x0000002c00247202 */ /* 0x000fc40000000f00 */
[----:B--2---:R-:W2:Y:S01]  /*58360*/  LDL.LU R46, [R1+0x12a0] ;  /* 0x0012a000012e7983 */ /* 0x004ea20000300800 */
[----:B------:R-:W-:-:S03]  /*58370*/  ISETP.GT.AND P2, PT, R0, 0x16, PT ;  /* 0x000000160000780c */ /* 0x000fc60003f44270 */
[----:B------:R-:W4:Y:S04]  /*58380*/  LDL.LU R44, [R1+0x12a4] ;  /* 0x0012a400012c7983 */ /* 0x000f280000300800 */
[----:B------:R1:W-:Y:S01]  /*58390*/  LDGSTS.E [R3+0x9400], [R36.64], P1 ;  /* 0x0940000024037fae */ /* 0x0003e20008921848 */
[----:B------:R-:W-:Y:S02]  /*583a0*/  IADD3 R53, P3, R53, R252, RZ ;  /* 0x000000fc35357210 */ /* 0x000fe40007f7e0ff */
[----:B-1----:R-:W-:Y:S02]  /*583b0*/  SEL R36, RZ, 0x4, !P2 ;  /* 0x00000004ff247807 */ /* 0x002fe40005000000 */
[----:B------:R-:W-:Y:S02]  /*583c0*/  IADD3.X R55, R55, R2, RZ, P3, !PT ;  /* 0x0000000237377210 */ /* 0x000fe40001ffe4ff */
[----:B------:R-:W-:-:S02]  /*583d0*/  SEL R36, R36, RZ, !P0 ;  /* 0x000000ff24247207 */ /* 0x000fc40004000000 */
[----:B------:R-:W-:Y:S01]  /*583e0*/  IADD3 R49, P4, R49, R252, RZ ;  /* 0x000000fc31317210 */ /* 0x000fe20007f9e0ff */
[----:B------:R-:W-:Y:S01]  /*583f0*/  STL [R1+0x13bc], R53 ;  /* 0x0013bc3501007387 */ /* 0x000fe20000100800 */
[----:B------:R-:W-:Y:S01]  /*58400*/  ISETP.NE.U32.AND P2, PT, R36, RZ, PT ;  /* 0x000000ff2400720c */ /* 0x000fe20003f45070 */
[----:B------:R-:W-:Y:S02]  /*58410*/  IMAD.MOV.U32 R37, RZ, RZ, R55 ;  /* 0x000000ffff257224 */ /* 0x000fe400078e0037 */
[----:B------:R-:W-:Y:S01]  /*58420*/  IMAD.X R50, R50, 0x1, R2, P4 ;  /* 0x0000000132327824 */ /* 0x000fe200020e0602 */
[----:B------:R-:W-:Y:S01]  /*58430*/  MOV R36, R53 ;  /* 0x0000003500247202 */ /* 0x000fe20000000f00 */
        /* <DEDUP_REMOVED lines=22> */
[----:B-1----:R-:W2:Y:S04]  /*585a0*/  LDL.LU R43, [R1+0x12b8] ;  /* 0x0012b800012b7983 */ /* 0x002ea80000300800 */
[----:B------:R-:W2:Y:S01]  /*585b0*/  LDL.LU R42, [R1+0x12bc] ;  /* 0x0012bc00012a7983 */ /* 0x000ea20000300800 */
[----:B------:R-:W-:Y:S01]  /*585c0*/  IMAD.MOV.U32 R37, RZ, RZ, R39 ;  /* 0x000000ffff257224 */ /* 0x000fe200078e0027 */
[----:B------:R-:W-:-:S02]  /*585d0*/  MOV R36, R38 ;  /* 0x0000002600247202 */ /* 0x000fc40000000f00 */
[----:B------:R-:W2:Y:S04]  /*585e0*/  LDL.LU R39, [R1+0x3e4] ;  /* 0x0003e40001277983 */ /* 0x000ea80000300800 */
[----:B------:R-:W2:Y:S01]  /*585f0*/  LDL.LU R38, [R1+0x3e8] ;  /* 0x0003e80001267983 */ /* 0x000ea20000300800 */
[----:B------:R-:W-:-:S03]  /*58600*/  ISETP.GT.AND P1, PT, R0, 0x1a, PT ;  /* 0x0000001a0000780c */ /* 0x000fc60003f24270 */
[----:B------:R1:W-:Y:S02]  /*58610*/  LDGSTS.E [R3+0xb400], [R36.64], P2 ;  /* 0x0b40000024037fae */ /* 0x0003e40009121848 */
[----:B-1----:R-:W-:-:S04]  /*58620*/  SEL R36, RZ, 0x4, !P1 ;  /* 0x00000004ff247807 */ /* 0x002fc80004800000 */
[----:B------:R-:W-:-:S04]  /*58630*/  SEL R36, R36, RZ, !P0 ;  /* 0x000000ff24247207 */ /* 0x000fc80004000000 */
[----:B------:R-:W-:Y:S02]  /*58640*/  ISETP.NE.U32.AND P1, PT, R36, RZ, PT ;  /* 0x000000ff2400720c */ /* 0x000fe40003f25070 */
[----:B---3--:R-:W-:-:S04]  /*58650*/  IADD3 R47, P3, R47, R252, RZ ;  /* 0x000000fc2f2f7210 */ /* 0x008fc80007f7e0ff */
[----:B------:R-:W-:Y:S02]  /*58660*/  IADD3.X R48, R48, R2, RZ, P3, !PT ;  /* 0x0000000230307210 */ /* 0x000fe40001ffe4ff */
[----:B----4-:R-:W-:Y:S01]  /*58670*/  IADD3 R44, P4, R44, R252, RZ ;  /* 0x000000fc2c2c7210 */ /* 0x010fe20007f9e0ff */
[----:B------:R-:W-:Y:S01]  /*58680*/  STL [R1+0x133c], R47 ;  /* 0x00133c2f01007387 */ /* 0x000fe20000100800 */
[----:B------:R-:W-:Y:S01]  /*58690*/  MOV R36, R47 ;  /* 0x0000002f00247202 */ /* 0x000fe20000000f00 */
[----:B------:R-:W-:Y:S02]  /*586a0*/  IMAD.MOV.U32 R37, RZ, RZ, R48 ;  /* 0x000000ffff257224 */ /* 0x000fe400078e0030 */
[----:B--2---:R-:W-:Y:S01]  /*586b0*/  IMAD.X R46, R46, 0x1, R2, P4 ;  /* 0x000000012e2e7824 */ /* 0x004fe200020e0602 */
[----:B------:R1:W-:Y:S04]  /*586c0*/  STL [R1+0x1338], R48 ;  /* 0x0013383001007387 */ /* 0x0003e80000100800 */
[----:B------:R-:W-:Y:S04]  /*586d0*/  STL [R1+0x12a4], R44 ;  /* 0x0012a42c01007387 */ /* 0x000fe80000100800 */
[----:B------:R2:W-:Y:S04]  /*586e0*/  STL [R1+0x12a0], R46 ;  /* 0x0012a02e01007387 */ /* 0x0005e80000100800 */
[----:B-1----:R-:W3:Y:S04]  /*586f0*/  LDL.LU R48, [R1+0x3ec] ;  /* 0x0003ec0001307983 */ /* 0x002ee80000300800 */
        /* <DEDUP_REMOVED lines=16> */
[----:B------:R1:W-:Y:S01]  /*58800*/  STL [R1+0x12b0], R50 ;  /* 0x0012b03201007387 */ /* 0x0003e20000100800 */
[----:B------:R-:W-:-:S03]  /*58810*/  ISETP.GT.AND P2, PT, R0, 0x1e, PT ;  /* 0x0000001e0000780c */ /* 0x000fc60003f44270 */
[----:B------:R1:W-:Y:S04]  /*58820*/  LDGSTS.E [R3+0xd200], [R36.64], P1 ;  /* 0x0d20000024037fae */ /* 0x0003e80008921848 */
[----:B-1----:R-:W2:Y:S04]  /*58830*/  LDL.LU R55, [R1+0x3fc] ;  /* 0x0003fc0001377983 */ /* 0x002ea80000300800 */
[----:B------:R-:W2:Y:S01]  /*58840*/  LDL.LU R53, [R1+0x400] ;  /* 0x0004000001357983 */ /* 0x000ea20000300800 */
[----:B------:R-:W-:Y:S01]  /*58850*/  MOV R36, R49 ;  /* 0x0000003100247202 */ /* 0x000fe20000000f00 */
        /* <DEDUP_REMOVED lines=26> */
[----:B---3--:R-:W-:Y:S01]  /*58a00*/  IADD3.X R48, R48, R2, RZ, P1, !PT ;  /* 0x0000000230307210 */ /* 0x008fe20000ffe4ff */
        /* <DEDUP_REMOVED lines=9> */
[----:B-1----:R-:W4:Y:S04]  /*58aa0*/  LDL.LU R48, [R1+0x47c] ;  /* 0x00047c0001307983 */ /* 0x002f280000300800 */
[----:B------:R-:W4:Y:S01]  /*58ab0*/  LDL.LU R47, [R1+0x480] ;  /* 0x00048000012f7983 */ /* 0x000f220000300800 */
[----:B---3--:R-:W-:Y:S01]  /*58ac0*/  IMAD.MOV.U32 R37, RZ, RZ, R46 ;  /* 0x000000ffff257224 */ /* 0x008fe200078e002e */
[----:B------:R-:W-:-:S02]  /*58ad0*/  MOV R36, R44 ;  /* 0x0000002c00247202 */ /* 0x000fc40000000f00 */
[----:B--2---:R-:W2:Y:S01]  /*58ae0*/  LDL.LU R46, [R1+0x4e4] ;  /* 0x0004e400012e7983 */ /* 0x004ea20000300800 */
[----:B------:R-:W-:-:S03]  /*58af0*/  ISETP.GT.AND P1, PT, R0, 0x22, PT ;  /* 0x000000220000780c */ /* 0x000fc60003f24270 */
[----:B------:R-:W3:Y:S04]  /*58b00*/  LDL.LU R44, [R1+0x4e8] ;  /* 0x0004e800012c7983 */ /* 0x000ee80000300800 */
        /* <DEDUP_REMOVED lines=120> */
[----:B------:R1:W-:Y:S02]  /*59290*/  LDGSTS.E [R3+0x15400], [R36.64], P1 ;  /* 0x1540000024037fae */ /* 0x0003e40008921848 */
[----:B-1----:R-:W-:Y:S02]  /*592a0*/  SEL R36, RZ, 0x4, !P2 ;  /* 0x00000004ff247807 */ /* 0x002fe40005000000 */
[----:B------:R-:W-:Y:S02]  /*592b0*/  IADD3 R53, P3, R53, R252, RZ ;  /* 0x000000fc35357210 */ /* 0x000fe40007f7e0ff */
[----:B------:R-:W-:-:S02]  /*592c0*/  SEL R36, R36, RZ, !P0 ;  /* 0x000000ff24247207 */ /* 0x000fc40004000000 */
[----:B------:R-:W-:Y:S02]  /*592d0*/  IADD3.X R55, R55, R2, RZ, P3, !PT ;  /* 0x0000000237377210 */ /* 0x000fe40001ffe4ff */
        /* <DEDUP_REMOVED lines=472> */
[----:B--2---:R-:W2:Y:S04]  /*5b060*/  LDL.LU R46, [R1+0xc84] ;  /* 0x000c8400012e7983 */ /* 0x004ea80000300800 */
[----:B------:R-:W3:Y:S01]  /*5b070*/  LDL.LU R44, [R1+0xc88] ;  /* 0x000c8800012c7983 */ /* 0x000ee20000300800 */
        /* <DEDUP_REMOVED lines=11> */
[----:B------:R-:W-:Y:S01]  /*5b130*/  MOV R36, R53 ;  /* 0x0000003500247202 */ /* 0x000fe20000000f00 */
[----:B------:R-:W-:Y:S02]  /*5b140*/  IMAD.MOV.U32 R37, RZ, RZ, R55 ;  /* 0x000000ffff257224 */ /* 0x000fe400078e0037 */
[----:B------:R-:W-:Y:S04]  /*5b150*/  STL [R1+0xc08], R49 ;  /* 0x000c083101007387 */ /* 0x000fe80000100800 */
[----:B------:R1:W-:Y:S04]  /*5b160*/  STL [R1+0xc04], R50 ;  /* 0x000c043201007387 */ /* 0x0003e80000100800 */
[----:B-1----:R-:W2:Y:S04]  /*5b170*/  LDL.LU R55, [R1+0xc8c] ;  /* 0x000c8c0001377983 */ /* 0x002ea80000300800 */
[----:B------:R-:W2:Y:S04]  /*5b180*/  LDL.LU R53, [R1+0xc90] ;  /* 0x000c900001357983 */ /* 0x000ea80000300800 */
[----:B------:R1:W-:Y:S02]  /*5b190*/  LDGSTS.E [R3+0x2d600], [R36.64], P1 ;  /* 0x2d60000024037fae */ /* 0x0003e40008921848 */
[----:B-1----:R-:W-:Y:S01]  /*5b1a0*/  IMAD.MOV.U32 R37, RZ, RZ, R50 ;  /* 0x000000ffff257224 */ /* 0x002fe200078e0032 */
[----:B------:R-:W-:Y:S01]  /*5b1b0*/  MOV R36, R49 ;  /* 0x0000003100247202 */ /* 0x000fe20000000f00 */
        /* <DEDUP_REMOVED lines=44> */
[----:B------:R-:W-:Y:S02]  /*5b480*/  IADD3.X R55, R55, R2, RZ, P2, !PT ;  /* 0x0000000237377210 */ /* 0x000fe400017fe4ff */
[----:B-1----:R-:W-:-:S03]  /*5b490*/  MOV R36, R53 ;  /* 0x0000003500247202 */ /* 0x002fc60000000f00 */
[----:B------:R-:W-:Y:S01]  /*5b4a0*/  IMAD.MOV.U32 R37, RZ, RZ, R55 ;  /* 0x000000ffff257224 */ /* 0x000fe200078e0037 */
        /* <DEDUP_REMOVED lines=8> */
[----:B-1----:R-:W-:Y:S01]  /*5b530*/  MOV R36, R49 ;  /* 0x0000003100247202 */ /* 0x002fe20000000f00 */
[----:B------:R-:W-:Y:S01]  /*5b540*/  IMAD.MOV.U32 R37, RZ, RZ, R50 ;  /* 0x000000ffff257224 */ /* 0x000fe200078e0032 */
[----:B------:R-:W2:Y:S04]  /*5b550*/  LDL.LU R55, [R1+0xd1c] ;  /* 0x000d1c0001377983 */ /* 0x000ea80000300800 */
[----:B------:R-:W2:Y:S04]  /*5b560*/  LDL.LU R53, [R1+0xd20] ;  /* 0x000d200001357983 */ /* 0x000ea80000300800 */
        /* <DEDUP_REMOVED lines=168> */
[----:B------:R-:W-:Y:S04]  /*5bff0*/  STL [R1+0xea0], R53 ;  /* 0x000ea03501007387 */ /* 0x000fe80000100800 */
[----:B------:R-:W-:Y:S01]  /*5c000*/  IMAD.X R50, R50, 0x1, R2, P4 ;  /* 0x0000000132327824 */ /* 0x000fe200020e0602 */
[----:B------:R1:W-:Y:S01]  /*5c010*/  STL [R1+0xe9c], R55 ;  /* 0x000e9c3701007387 */ /* 0x0003e20000100800 */
[----:B------:R-:W-:Y:S01]  /*5c020*/  ISETP.NE.U32.AND P2, PT, R36, RZ, PT ;  /* 0x000000ff2400720c */ /* 0x000fe20003f45070 */
[----:B------:R-:W-:Y:S01]  /*5c030*/  IMAD.MOV.U32 R37, RZ, RZ, R55 ;  /* 0x000000ffff257224 */ /* 0x000fe200078e0037 */
[----:B------:R-:W-:Y:S01]  /*5c040*/  MOV R36, R53 ;  /* 0x0000003500247202 */ /* 0x000fe20000000f00 */
[----:B------:R-:W-:Y:S04]  /*5c050*/  STL [R1+0xf08], R49 ;  /* 0x000f083101007387 */ /* 0x000fe80000100800 */
[----:B------:R-:W-:Y:S04]  /*5c060*/  STL [R1+0xf04], R50 ;  /* 0x000f043201007387 */ /* 0x000fe80000100800 */
[----:B------:R-:W2:Y:S04]  /*5c070*/  LDL.LU R58, [R1+0xf8c] ;  /* 0x000f8c00013a7983 */ /* 0x000ea80000300800 */
[----:B------:R-:W2:Y:S04]  /*5c080*/  LDL.LU R56, [R1+0xf90] ;  /* 0x000f900001387983 */ /* 0x000ea80000300800 */
[----:B------:R1:W-:Y:S04]  /*5c090*/  LDGSTS.E [R3+0x39600], [R36.64], P1 ;  /* 0x3960000024037fae */ /* 0x0003e80008921848 */
[----:B-1----:R-:W2:Y:S04]  /*5c0a0*/  LDL.LU R55, [R1+0xf94] ;  /* 0x000f940001377983 */ /* 0x002ea80000300800 */
[----:B------:R-:W2:Y:S01]  /*5c0b0*/  LDL.LU R53, [R1+0xf98] ;  /* 0x000f980001357983 */ /* 0x000ea20000300800 */
[----:B------:R-:W-:Y:S01]  /*5c0c0*/  MOV R36, R49 ;  /* 0x0000003100247202 */ /* 0x000fe20000000f00 */
[----:B------:R-:W-:-:S05]  /*5c0d0*/  IMAD.MOV.U32 R37, RZ, RZ, R50 ;  /* 0x000000ffff257224 */ /* 0x000fca00078e0032 */
[----:B------:R1:W-:Y:S01]  /*5c0e0*/  LDGSTS.E [R3+0x3b000], [R36.64], P2 ;  /* 0x3b00000024037fae */ /* 0x0003e20009121848 */
[----:B------:R-:W-:-:S04]  /*5c0f0*/  IADD3 R42, P1, R42, R252, RZ ;  /* 0x000000fc2a2a7210 */ /* 0x000fc80007f3e0ff */
[----:B------:R-:W-:Y:S02]  /*5c100*/  IADD3.X R43, R43, R2, RZ, P1, !PT ;  /* 0x000000022b2b7210 */ /* 0x000fe40000ffe4ff */
[----:B-1----:R-:W-:-:S03]  /*5c110*/  MOV R36, R42 ;  /* 0x0000002a00247202 */ /* 0x002fc60000000f00 */
[----:B------:R-:W-:Y:S01]  /*5c120*/  IMAD.MOV.U32 R37, RZ, RZ, R43 ;  /* 0x000000ffff257224 */ /* 0x000fe200078e002b */
[----:B------:R-:W-:Y:S04]  /*5c130*/  STL [R1+0xf10], R42 ;  /* 0x000f102a01007387 */ /* 0x000fe80000100800 */
[----:B------:R-:W-:Y:S04]  /*5c140*/  STL [R1+0xf0c], R43 ;  /* 0x000f0c2b01007387 */ /* 0x000fe80000100800 */
[----:B------:R1:W-:Y:S01]  /*5c150*/  LDGSTS.E [R3+0x3b200], [R36.64], P2 ;  /* 0x3b20000024037fae */ /* 0x0003e20009121848 */
[----:B------:R-:W-:-:S05]  /*5c160*/  IADD3 R38, P3, R38, R252, RZ ;  /* 0x000000fc26267210 */ /* 0x000fca0007f7e0ff */
[----:B------:R-:W-:Y:S01]  /*5c170*/  IMAD.X R39, R39, 0x1, R2, P3 ;  /* 0x0000000127277824 */ /* 0x000fe200018e0602 */
[----:B------:R-:W-:Y:S01]  /*5c180*/  STL [R1+0xf18], R38 ;  /* 0x000f182601007387 */ /* 0x000fe20000100800 */
[----:B-1----:R-:W-:Y:S02]  /*5c190*/  MOV R36, R38 ;  /* 0x0000002600247202 */ /* 0x002fe40000000f00 */
        /* <DEDUP_REMOVED lines=28> */
[----:B--2---:R-:W3:Y:S04]  /*5c360*/  LDL.LU R46, [R1+0x101c] ;  /* 0x00101c00012e7983 */ /* 0x004ee80000300800 */
[----:B------:R-:W3:Y:S04]  /*5c370*/  LDL.LU R44, [R1+0x1020] ;  /* 0x00102000012c7983 */ /* 0x000ee80000300800 */
[----:B------:R1:W-:Y:S01]  /*5c380*/  LDGSTS.E [R3+0x3d000], [R36.64], P1 ;  /* 0x3d00000024037fae */ /* 0x0003e20008921848 */
[----:B------:R-:W-:-:S04]  /*5c390*/  IADD3 R56, P2, R56, R252, RZ ;  /* 0x000000fc38387210 */ /* 0x000fc80007f5e0ff */
[----:B------:R-:W-:Y:S02]  /*5c3a0*/  IADD3.X R58, R58, R2, RZ, P2, !PT ;  /* 0x000000023a3a7210 */ /* 0x000fe400017fe4ff */
[----:B-1----:R-:W-:-:S03]  /*5c3b0*/  MOV R36, R56 ;  /* 0x0000003800247202 */ /* 0x002fc60000000f00 */
[----:B------:R-:W-:Y:S01]  /*5c3c0*/  IMAD.MOV.U32 R37, RZ, RZ, R58 ;  /* 0x000000ffff257224 */ /* 0x000fe200078e003a */
[----:B------:R-:W-:-:S04]  /*5c3d0*/  IADD3 R53, P3, R53, R252, RZ ;  /* 0x000000fc35357210 */ /* 0x000fc80007f7e0ff */
[----:B------:R1:W-:Y:S01]  /*5c3e0*/  LDGSTS.E [R3+0x3d200], [R36.64], P1 ;  /* 0x3d20000024037fae */ /* 0x0003e20008921848 */
[----:B------:R-:W-:Y:S01]  /*5c3f0*/  IMAD.X R55, R55, 0x1, R2, P3 ;  /* 0x0000000137377824 */ /* 0x000fe200018e0602 */
[----:B------:R-:W-:Y:S02]  /*5c400*/  ISETP.GT.AND P2, PT, R0, 0x7e, PT ;  /* 0x0000007e0000780c */ /* 0x000fe40003f44270 */
[----:B-1----:R-:W-:Y:S01]  /*5c410*/  MOV R36, R53 ;  /* 0x0000003500247202 */ /* 0x002fe20000000f00 */
[----:B------:R-:W-:-:S05]  /*5c420*/  IMAD.MOV.U32 R37, RZ, RZ, R55 ;  /* 0x000000ffff257224 */ /* 0x000fca00078e0037 */
[----:B------:R1:W-:Y:S04]  /*5c430*/  LDGSTS.E [R3+0x3d400], [R36.64], P1 ;  /* 0x3d40000024037fae */ /* 0x0003e80008921848 */
[----:B------:R-:W-:Y:S01]  /*5c440*/  STL [R1+0xf90], R56 ;  /* 0x000f903801007387 */ /* 0x000fe20000100800 */
[----:B-1----:R-:W-:-:S03]  /*5c450*/  SEL R36, RZ, 0x4, !P2 ;  /* 0x00000004ff247807 */ /* 0x002fc60005000000 */
[----:B------:R-:W-:Y:S01]  /*5c460*/  STL [R1+0xf8c], R58 ;  /* 0x000f8c3a01007387 */ /* 0x000fe20000100800 */
[----:B------:R-:W-:-:S03]  /*5c470*/  SEL R36, R36, RZ, !P0 ;  /* 0x000000ff24247207 */ /* 0x000fc60004000000 */
[----:B------:R-:W-:Y:S01]  /*5c480*/  STL [R1+0xf98], R53 ;  /* 0x000f983501007387 */ /* 0x000fe20000100800 */
[----:B------:R-:W-:-:S03]  /*5c490*/  ISETP.NE.U32.AND P2, PT, R36, RZ, PT ;  /* 0x000000ff2400720c */ /* 0x000fc60003f45070 */
[----:B------:R-:W-:Y:S01]  /*5c4a0*/  STL [R1+0xf94], R55 ;  /* 0x000f943701007387 */ /* 0x000fe20000100800 */
[----:B------:R-:W-:-:S04]  /*5c4b0*/  IADD3 R38, P3, R38, R252, RZ ;  /* 0x000000fc26267210 */ /* 0x000fc80007f7e0ff */
[----:B------:R-:W-:Y:S01]  /*5c4c0*/  IADD3.X R39, R39, R2, RZ, P3, !PT ;  /* 0x0000000227277210 */ /* 0x000fe20001ffe4ff */
[----:B------:R-:W-:Y:S01]  /*5c4d0*/  STL [R1+0xfa0], R38 ;  /* 0x000fa02601007387 */ /* 0x000fe20000100800 */
[----:B------:R-:W-:Y:S02]  /*5c4e0*/  IMAD.MOV.U32 R36, RZ, RZ, R38 ;  /* 0x000000ffff247224 */ /* 0x000fe400078e0026 */
[----:B------:R-:W-:Y:S01]  /*5c4f0*/  MOV R37, R39 ;  /* 0x0000002700257202 */ /* 0x000fe20000000f00 */
[----:B------:R1:W-:Y:S04]  /*5c500*/  STL [R1+0xf9c], R39 ;  /* 0x000f9c2701007387 */ /* 0x0003e80000100800 */
[----:B------:R1:W-:Y:S01]  /*5c510*/  LDGSTS.E [R3+0x3d600], [R36.64], P1 ;  /* 0x3d60000024037fae */ /* 0x0003e20008921848 */
[----:B------:R-:W-:-:S03]  /*5c520*/  IADD3 R49, P1, R49, R252, RZ ;  /* 0x000000fc31317210 */ /* 0x000fc60007f3e0ff */
[----:B-1----:R-:W4:Y:S04]  /*5c530*/  LDL.LU R39, [R1+0x1554] ;  /* 0x0015540001277983 */ /* 0x002f280000300800 */
[----:B------:R-:W4:Y:S01]  /*5c540*/  LDL.LU R38, [R1+0x1560] ;  /* 0x0015600001267983 */ /* 0x000f220000300800 */
[----:B------:R-:W-:Y:S01]  /*5c550*/  IADD3 R42, P3, R42, R252, RZ ;  /* 0x000000fc2a2a7210 */ /* 0x000fe20007f7e0ff */
[----:B------:R-:W-:-:S03]  /*5c560*/  IMAD.X R50, R50, 0x1, R2, P1 ;  /* 0x0000000132327824 */ /* 0x000fc600008e0602 */
[----:B------:R-:W-:Y:S01]  /*5c570*/  IADD3.X R43, R43, R2, RZ, P3, !PT ;  /* 0x000000022b2b7210 */ /* 0x000fe20001ffe4ff */
[----:B------:R-:W-:Y:S01]  /*5c580*/  STL [R1+0x1008], R49 ;  /* 0x0010083101007387 */ /* 0x000fe20000100800 */
[----:B------:R-:W-:Y:S01]  /*5c590*/  IMAD.MOV.U32 R36, RZ, RZ, R49 ;  /* 0x000000ffff247224 */ /* 0x000fe200078e0031 */
[----:B------:R-:W-:Y:S02]  /*5c5a0*/  MOV R37, R50 ;  /* 0x0000003200257202 */ /* 0x000fe40000000f00 */
[----:B------:R-:W-:Y:S04]  /*5c5b0*/  STL [R1+0x1004], R50 ;  /* 0x0010043201007387 */ /* 0x000fe80000100800 */
[----:B------:R-:W-:Y:S04]  /*5c5c0*/  STL [R1+0x1010], R42 ;  /* 0x0010102a01007387 */ /* 0x000fe80000100800 */
[----:B------:R1:W-:Y:S04]  /*5c5d0*/  STL [R1+0x100c], R43 ;  /* 0x00100c2b01007387 */ /* 0x0003e80000100800 */
[----:B------:R-:W4:Y:S04]  /*5c5e0*/  LDL.LU R56, [R1+0x154c] ;  /* 0x00154c0001387983 */ /* 0x000f280000300800 */
[----:B------:R-:W4:Y:S04]  /*5c5f0*/  LDL.LU R55, [R1+0x1558] ;  /* 0x0015580001377983 */ /* 0x000f280000300800 */
[----:B------:R1:W-:Y:S02]  /*5c600*/  LDGSTS.E [R3+0x3f000], [R36.64], P2 ;  /* 0x3f00000024037fae */ /* 0x0003e40009121848 */
[----:B-1----:R-:W-:Y:S01]  /*5c610*/  MOV R37, R43 ;  /* 0x0000002b00257202 */ /* 0x002fe20000000f00 */
[----:B------:R-:W-:Y:S01]  /*5c620*/  IMAD.MOV.U32 R36, RZ, RZ, R42 ;  /* 0x000000ffff247224 */ /* 0x000fe200078e002a */
[----:B------:R-:W4:Y:S04]  /*5c630*/  LDL.LU R43, [R1+0x1544] ;  /* 0x00154400012b7983 */ /* 0x000f280000300800 */
[----:B------:R-:W4:Y:S01]  /*5c640*/  LDL.LU R42, [R1+0x1550] ;  /* 0x00155000012a7983 */ /* 0x000f220000300800 */
[----:B------:R-:W-:-:S03]  /*5c650*/  IMAD.SHL.U32 R53, R45, 0x4, RZ ;  /* 0x000000042d357824 */ /* 0x000fc600078e00ff */
[----:B------:R1:W-:Y:S01]  /*5c660*/  LDGSTS.E [R3+0x3f200], [R36.64], P2 ;  /* 0x3f20000024037fae */ /* 0x0003e20009121848 */
[----:B----4-:R-:W-:-:S05]  /*5c670*/  IADD3 R47, P1, R47, R252, RZ ;  /* 0x000000fc2f2f7210 */ /* 0x010fca0007f3e0ff */
[----:B---3--:R-:W-:Y:S01]  /*5c680*/  IMAD.X R48, R48, 0x1, R2, P1 ;  /* 0x0000000130307824 */ /* 0x008fe200008e0602 */
[----:B------:R-:W-:Y:S01]  /*5c690*/  STL [R1+0x1018], R47 ;  /* 0x0010182f01007387 */ /* 0x000fe20000100800 */
[----:B------:R-:W-:-:S03]  /*5c6a0*/  IADD3 R44, P3, R44, R252, RZ ;  /* 0x000000fc2c2c7210 */ /* 0x000fc60007f7e0ff */
[----:B------:R3:W-:Y:S01]  /*5c6b0*/  STL [R1+0x1014], R48 ;  /* 0x0010143001007387 */ /* 0x0007e20000100800 */
[----:B------:R-:W-:-:S03]  /*5c6c0*/  IADD3.X R46, R46, R2, RZ, P3, !PT ;  /* 0x000000022e2e7210 */ /* 0x000fc60001ffe4ff */
[----:B------:R-:W-:Y:S04]  /*5c6d0*/  STL [R1+0x1020], R44 ;  /* 0x0010202c01007387 */ /* 0x000fe80000100800 */
[----:B------:R4:W-:Y:S01]  /*5c6e0*/  STL [R1+0x101c], R46 ;  /* 0x00101c2e01007387 */ /* 0x0009e20000100800 */
[----:B-1----:R-:W-:-:S03]  /*5c6f0*/  MOV R37, R48 ;  /* 0x0000003000257202 */ /* 0x002fc60000000f00 */
[----:B------:R-:W2:Y:S04]  /*5c700*/  LDL.LU R50, [R1+0x153c] ;  /* 0x00153c0001327983 */ /* 0x000ea80000300800 */
[----:B------:R-:W2:Y:S04]  /*5c710*/  LDL.LU R49, [R1+0x1548] ;  /* 0x0015480001317983 */ /* 0x000ea80000300800 */
[----:B---3--:R-:W3:Y:S04]  /*5c720*/  LDL.LU R48, [R1+0x14d4] ;  /* 0x0014d40001307983 */ /* 0x008ee80000300800 */
[----:B------:R-:W3:Y:S01]  /*5c730*/  LDL.LU R45, [R1+0x14e0] ;  /* 0x0014e000012d7983 */ /* 0x000ee20000300800 */
[----:B------:R-:W-:-:S05]  /*5c740*/  IMAD.MOV.U32 R36, RZ, RZ, R47 ;  /* 0x000000ffff247224 */ /* 0x000fca00078e002f */
[----:B------:R1:W-:Y:S01]  /*5c750*/  LDGSTS.E [R3+0x3f400], [R36.64], P2 ;  /* 0x3f40000024037fae */ /* 0x0003e20009121848 */
[----:B------:R-:W-:Y:S01]  /*5c760*/  ISETP.GT.AND P1, PT, R0, 0x3, PT ;  /* 0x000000030000780c */ /* 0x000fe20003f24270 */
[----:B-1----:R-:W-:Y:S01]  /*5c770*/  IMAD.MOV.U32 R36, RZ, RZ, R44 ;  /* 0x000000ffff247224 */ /* 0x002fe200078e002c */
[----:B------:R-:W-:-:S05]  /*5c780*/  MOV R37, R46 ;  /* 0x0000002e00257202 */ /* 0x000fca0000000f00 */
[----:B------:R1:W-:Y:S02]  /*5c790*/  LDGSTS.E [R3+0x3f600], [R36.64], P2 ;  /* 0x3f60000024037fae */ /* 0x0003e40009121848 */
[----:B-1----:R-:W-:-:S04]  /*5c7a0*/  SEL R3, RZ, 0x4, !P1 ;  /* 0x00000004ff037807 */ /* 0x002fc80004800000 */
[----:B------:R-:W-:-:S04]  /*5c7b0*/  SEL R3, R3, RZ, !P0 ;  /* 0x000000ff03037207 */ /* 0x000fc80004000000 */
[----:B------:R-:W-:Y:S02]  /*5c7c0*/  ISETP.NE.U32.AND P1, PT, R3, RZ, PT ;  /* 0x000000ff0300720c */ /* 0x000fe40003f25070 */
[----:B----4-:R-:W-:Y:S02]  /*5c7d0*/  LOP3.LUT R46, R53, 0x60, RZ, 0x3c, !PT ;  /* 0x00000060352e7812 */ /* 0x010fe400078e3cff */
[----:B------:R-:W-:-:S04]  /*5c7e0*/  MOV R3, UR5 ;  /* 0x0000000500037c02 */ /* 0x000fc80008000f00 */
[----:B------:R-:W-:Y:S02]  /*5c7f0*/  LEA R3, R3, R46, 0x12 ;  /* 0x0000002e03037211 */ /* 0x000fe400078e90ff */
[----:B------:R-:W-:-:S05]  /*5c800*/  IADD3 R38, P2, R38, R252, RZ ;  /* 0x000000fc26267210 */ /* 0x000fca0007f5e0ff */
[----:B------:R-:W-:Y:S01]  /*5c810*/  IMAD.X R39, R39, 0x1, R2, P2 ;  /* 0x0000000127277824 */ /* 0x000fe200010e0602 */
[----:B------:R-:W-:Y:S04]  /*5c820*/  STL [R1+0x1560], R38 ;  /* 0x0015602601007387 */ /* 0x000fe80000100800 */
[----:B------:R1:W-:Y:S01]  /*5c830*/  STL [R1+0x1554], R39 ;  /* 0x0015542701007387 */ /* 0x0003e20000100800 */
[----:B------:R-:W-:-:S03]  /*5c840*/  MOV R37, R39 ;  /* 0x0000002700257202 */ /* 0x000fc60000000f00 */
[----:B------:R-:W4:Y:S01]  /*5c850*/  LDL.LU R47, [R1+0x14cc] ;  /* 0x0014cc00012f7983 */ /* 0x000f220000300800 */
[----:B------:R-:W-:-:S03]  /*5c860*/  IMAD.MOV.U32 R36, RZ, RZ, R38 ;  /* 0x000000ffff247224 */ /* 0x000fc600078e0026 */
[----:B------:R-:W4:Y:S04]  /*5c870*/  LDL.LU R44, [R1+0x14d8] ;  /* 0x0014d800012c7983 */ /* 0x000f280000300800 */
[----:B-1----:R-:W4:Y:S04]  /*5c880*/  LDL.LU R39, [R1+0x14c4] ;  /* 0x0014c40001277983 */ /* 0x002f280000300800 */
[----:B------:R-:W4:Y:S01]  /*5c890*/  LDL.LU R38, [R1+0x14d0] ;  /* 0x0014d00001267983 */ /* 0x000f220000300800 */
[----:B------:R-:W-:-:S03]  /*5c8a0*/  IADD3 R55, P2, R55, R252, RZ ;  /* 0x000000fc37377210 */ /* 0x000fc60007f5e0ff */
[----:B------:R1:W-:Y:S02]  /*5c8b0*/  LDGSTS.E [R3+0x1800], [R36.64], P1 ;  /* 0x0180000024037fae */ /* 0x0003e40008921848 */
[----:B------:R-:W-:Y:S02]  /*5c8c0*/  IMAD.X R56, R56, 0x1, R2, P2 ;  /* 0x0000000138387824 */ /* 0x000fe400010e0602 */
[----:B------:R-:W-:Y:S04]  /*5c8d0*/  STL [R1+0x1558], R55 ;  /* 0x0015583701007387 */ /* 0x000fe80000100800 */
[----:B------:R1:W-:Y:S02]  /*5c8e0*/  STL [R1+0x154c], R56 ;  /* 0x00154c3801007387 */ /* 0x0003e40000100800 */
[----:B-1----:R-:W-:Y:S01]  /*5c8f0*/  IMAD.MOV.U32 R36, RZ, RZ, R55 ;  /* 0x000000ffff247224 */ /* 0x002fe200078e0037 */
[----:B------:R-:W-:-:S02]  /*5c900*/  IADD3 R42, P3, R42, R252, RZ ;  /* 0x000000fc2a2a7210 */ /* 0x000fc40007f7e0ff */
[----:B------:R-:W-:Y:S02]  /*5c910*/  MOV R37, R56 ;  /* 0x0000003800257202 */ /* 0x000fe40000000f00 */
[----:B------:R-:W-:Y:S01]  /*5c920*/  IADD3.X R43, R43, R2, RZ, P3, !PT ;  /* 0x000000022b2b7210 */ /* 0x000fe20001ffe4ff */
[----:B------:R-:W-:Y:S04]  /*5c930*/  STL [R1+0x1550], R42 ;  /* 0x0015502a01007387 */ /* 0x000fe80000100800 */
[----:B------:R1:W-:Y:S04]  /*5c940*/  STL [R1+0x1544], R43 ;  /* 0x0015442b01007387 */ /* 0x0003e80000100800 */
[----:B------:R-:W4:Y:S04]  /*5c950*/  LDL.LU R56, [R1+0x14bc] ;  /* 0x0014bc0001387983 */ /* 0x000f280000300800 */
[----:B------:R1:W-:Y:S04]  /*5c960*/  LDGSTS.E [R3+0x1a00], [R36.64], P1 ;  /* 0x01a0000024037fae */ /* 0x0003e80008921848 */
[----:B------:R-:W4:Y:S01]  /*5c970*/  LDL.LU R55, [R1+0x14c8] ;  /* 0x0014c80001377983 */ /* 0x000f220000300800 */
[----:B-1----:R-:W-:Y:S01]  /*5c980*/  MOV R37, R43 ;  /* 0x0000002b00257202 */ /* 0x002fe20000000f00 */
[----:B------:R-:W-:-:S02]  /*5c990*/  IMAD.MOV.U32 R36, RZ, RZ, R42 ;  /* 0x000000ffff247224 */ /* 0x000fc400078e002a */
[----:B------:R-:W4:Y:S04]  /*5c9a0*/  LDL.LU R43, [R1+0x1454] ;  /* 0x00145400012b7983 */ /* 0x000f280000300800 */
[----:B------:R-:W4:Y:S01]  /*5c9b0*/  LDL.LU R42, [R1+0x1460] ;  /* 0x00146000012a7983 */ /* 0x000f220000300800 */
[----:B------:R-:W-:-:S03]  /*5c9c0*/  ISETP.GT.AND P2, PT, R0, 0x7, PT ;  /* 0x000000070000780c */ /* 0x000fc60003f44270 */
[----:B------:R1:W-:Y:S02]  /*5c9d0*/  LDGSTS.E [R3+0x1c00], [R36.64], P1 ;  /* 0x01c0000024037fae */ /* 0x0003e40008921848 */
[----:B-1----:R-:W-:-:S04]  /*5c9e0*/  SEL R36, RZ, 0x4, !P2 ;  /* 0x00000004ff247807 */ /* 0x002fc80005000000 */
[----:B------:R-:W-:-:S04]  /*5c9f0*/  SEL R36, R36, RZ, !P0 ;  /* 0x000000ff24247207 */ /* 0x000fc80004000000 */
[----:B------:R-:W-:Y:S02]  /*5ca00*/  ISETP.NE.U32.AND P2, PT, R36, RZ, PT ;  /* 0x000000ff2400720c */ /* 0x000fe40003f45070 */
[----:B--2---:R-:W-:-:S05]  /*5ca10*/  IADD3 R49, P3, R49, R252, RZ ;  /* 0x000000fc31317210 */ /* 0x004fca0007f7e0ff */
[----:B------:R-:W-:Y:S01]  /*5ca20*/  IMAD.X R50, R50, 0x1, R2, P3 ;  /* 0x0000000132327824 */ /* 0x000fe200018e0602 */
[----:B---3--:R-:W-:Y:S01]  /*5ca30*/  IADD3 R45, P4, R45, R252, RZ ;  /* 0x000000fc2d2d7210 */ /* 0x008fe20007f9e0ff */
[----:B------:R-:W-:Y:S01]  /*5ca40*/  STL [R1+0x1548], R49 ;  /* 0x0015483101007387 */ /* 0x000fe20000100800 */
[----:B------:R-:W-:Y:S02]  /*5ca50*/  IMAD.MOV.U32 R36, RZ, RZ, R49 ;  /* 0x000000ffff247224 */ /* 0x000fe400078e0031 */
[----:B------:R-:W-:Y:S01]  /*5ca60*/  IADD3.X R48, R48, R2, RZ, P4, !PT ;  /* 0x0000000230307210 */ /* 0x000fe200027fe4ff */
[----:B------:R1:W-:Y:S01]  /*5ca70*/  STL [R1+0x153c], R50 ;  /* 0x00153c3201007387 */ /* 0x0003e20000100800 */
[----:B------:R-:W-:-:S03]  /*5ca80*/  MOV R37, R50 ;  /* 0x0000003200257202 */ /* 0x000fc60000000f00 */
[----:B------:R-:W-:Y:S04]  /*5ca90*/  STL [R1+0x14e0], R45 ;  /* 0x0014e02d01007387 */ /* 0x000fe80000100800 */
[----:B------:R2:W-:Y:S04]  /*5caa0*/  STL [R1+0x14d4], R48 ;  /* 0x0014d43001007387 */ /* 0x0005e80000100800 */
[----:B-1----:R-:W3:Y:S04]  /*5cab0*/  LDL.LU R50, [R1+0x144c] ;  /* 0x00144c0001327983 */ /* 0x002ee80000300800 */
[----:B------:R1:W-:Y:S04]  /*5cac0*/  LDGSTS.E [R3+0x1e00], [R36.64], P1 ;  /* 0x01e0000024037fae */ /* 0x0003e80008921848 */
[----:B------:R-:W3:Y:S01]  /*5cad0*/  LDL.LU R49, [R1+0x1458] ;  /* 0x0014580001317983 */ /* 0x000ee20000300800 */
[----:B-1----:R-:W-:Y:S01]  /*5cae0*/  MOV R37, R48 ;  /* 0x0000003000257202 */ /* 0x002fe20000000f00 */
[----:B------:R-:W-:-:S02]  /*5caf0*/  IMAD.MOV.U32 R36, RZ, RZ, R45 ;  /* 0x000000ffff247224 */ /* 0x000fc400078e002d */
[----:B--2---:R-:W3:Y:S04]  /*5cb00*/  LDL.LU R48, [R1+0x1444] ;  /* 0x0014440001307983 */ /* 0x004ee80000300800 */
[----:B------:R-:W3:Y:S04]  /*5cb10*/  LDL.LU R45, [R1+0x1450] ;  /* 0x00145000012d7983 */ /* 0x000ee80000300800 */
[----:B------:R1:W-:Y:S01]  /*5cb20*/  LDGSTS.E [R3+0x3800], [R36.64], P2 ;  /* 0x0380000024037fae */ /* 0x0003e20009121848 */
[----:B----4-:R-:W-:-:S05]  /*5cb30*/  IADD3 R44, P1, R44, R252, RZ ;  /* 0x000000fc2c2c7210 */ /* 0x010fca0007f3e0ff */
[----:B------:R-:W-:Y:S01]  /*5cb40*/  IMAD.X R47, R47, 0x1, R2, P1 ;  /* 0x000000012f2f7824 */ /* 0x000fe200008e0602 */
[----:B------:R-:W-:Y:S01]  /*5cb50*/  IADD3 R38, P3, R38, R252, RZ ;  /* 0x000000fc26267210 */ /* 0x000fe20007f7e0ff */
[----:B------:R-:W-:Y:S01]  /*5cb60*/  STL [R1+0x14d8], R44 ;  /* 0x0014d82c01007387 */ /* 0x000fe20000100800 */
[----:B-1----:R-:W-:Y:S02]  /*5cb70*/  IMAD.MOV.U32 R36, RZ, RZ, R44 ;  /* 0x000000ffff247224 */ /* 0x002fe400078e002c */
[----:B------:R-:W-:Y:S01]  /*5cb80*/  IADD3.X R39, R39, R2, RZ, P3, !PT ;  /* 0x0000000227277210 */ /* 0x000fe20001ffe4ff */
[----:B------:R1:W-:Y:S01]  /*5cb90*/  STL [R1+0x14cc], R47 ;  /* 0x0014cc2f01007387 */ /* 0x0003e20000100800 */
[----:B------:R-:W-:-:S03]  /*5cba0*/  MOV R37, R47 ;  /* 0x0000002f00257202 */ /* 0x000fc60000000f00 */
[----:B------:R-:W-:Y:S04]  /*5cbb0*/  STL [R1+0x14d0], R38 ;  /* 0x0014d02601007387 */ /* 0x000fe80000100800 */
[----:B------:R4:W-:Y:S04]  /*5cbc0*/  STL [R1+0x14c4], R39 ;  /* 0x0014c42701007387 */ /* 0x0009e80000100800 */
[----:B-1----:R-:W2:Y:S01]  /*5cbd0*/  LDL.LU R47, [R1+0x143c] ;  /* 0x00143c00012f7983 */ /* 0x002ea20000300800 */
[----:B------:R-:W-:-:S03]  /*5cbe0*/  ISETP.GT.AND P1, PT, R0, 0xb, PT ;  /* 0x0000000b0000780c */ /* 0x000fc60003f24270 */
[----:B------:R1:W-:Y:S04]  /*5cbf0*/  LDGSTS.E [R3+0x3a00], [R36.64], P2 ;  /* 0x03a0000024037fae */ /* 0x0003e80009121848 */
[----:B------:R-:W2:Y:S01]  /*5cc00*/  LDL.LU R44, [R1+0x1448] ;  /* 0x00144800012c7983 */ /* 0x000ea20000300800 */
[----:B-1----:R-:W-:Y:S01]  /*5cc10*/  IMAD.MOV.U32 R36, RZ, RZ, R38 ;  /* 0x000000ffff247224 */ /* 0x002fe200078e0026 */
[----:B------:R-:W-:Y:S02]  /*5cc20*/  MOV R37, R39 ;  /* 0x0000002700257202 */ /* 0x000fe40000000f00 */
[----:B----4-:R-:W2:Y:S04]  /*5cc30*/  LDL.LU R39, [R1+0x13d4] ;  /* 0x0013d40001277983 */ /* 0x010ea80000300800 */
[----:B------:R-:W2:Y:S01]  /*5cc40*/  LDL.LU R38, [R1+0x13e8] ;  /* 0x0013e80001267983 */ /* 0x000ea20000300800 */
[----:B------:R-:W-:-:S03]  /*5cc50*/  IADD3 R55, P3, R55, R252, RZ ;  /* 0x000000fc37377210 */ /* 0x000fc60007f7e0ff */
[----:B------:R1:W-:Y:S02]  /*5cc60*/  LDGSTS.E [R3+0x3c00], [R36.64], P2 ;  /* 0x03c0000024037fae */ /* 0x0003e40009121848 */
[----:B------:R-:W-:Y:S01]  /*5cc70*/  IMAD.X R56, R56, 0x1, R2, P3 ;  /* 0x0000000138387824 */ /* 0x000fe200018e0602 */
[----:B-1----:R-:W-:Y:S02]  /*5cc80*/  SEL R36, RZ, 0x4, !P1 ;  /* 0x00000004ff247807 */ /* 0x002fe40004800000 */
[----:B------:R-:W-:Y:S02]  /*5cc90*/  IADD3 R42, P4, R42, R252, RZ ;  /* 0x000000fc2a2a7210 */ /* 0x000fe40007f9e0ff */
[----:B------:R-:W-:Y:S02]  /*5cca0*/  SEL R36, R36, RZ, !P0 ;  /* 0x000000ff24247207 */ /* 0x000fe40004000000 */
[----:B------:R-:W-:Y:S01]  /*5ccb0*/  IADD3.X R43, R43, R2, RZ, P4, !PT ;  /* 0x000000022b2b7210 */ /* 0x000fe200027fe4ff */
[----:B------:R-:W-:Y:S01]  /*5ccc0*/  STL [R1+0x14c8], R55 ;  /* 0x0014c83701007387 */ /* 0x000fe20000100800 */
[----:B------:R-:W-:Y:S01]  /*5ccd0*/  ISETP.NE.U32.AND P1, PT, R36, RZ, PT ;  /* 0x000000ff2400720c */ /* 0x000fe20003f25070 */
[----:B------:R-:W-:Y:S01]  /*5cce0*/  IMAD.MOV.U32 R36, RZ, RZ, R55 ;  /* 0x000000ffff247224 */ /* 0x000fe200078e0037 */
[----:B------:R-:W-:Y:S01]  /*5ccf0*/  MOV R37, R56 ;  /* 0x0000003800257202 */ /* 0x000fe20000000f00 */
[----:B------:R1:W-:Y:S04]  /*5cd00*/  STL [R1+0x14bc], R56 ;  /* 0x0014bc3801007387 */ /* 0x0003e80000100800 */
[----:B------:R-:W-:Y:S04]  /*5cd10*/  STL [R1+0x1460], R42 ;  /* 0x0014602a01007387 */ /* 0x000fe80000100800 */
[----:B------:R1:W-:Y:S04]  /*5cd20*/  STL [R1+0x1454], R43 ;  /* 0x0014542b01007387 */ /* 0x0003e80000100800 */
[----:B-1----:R-:W2:Y:S04]  /*5cd30*/  LDL.LU R56, [R1+0x13cc] ;  /* 0x0013cc0001387983 */ /* 0x002ea80000300800 */
[----:B------:R-:W2:Y:S04]  /*5cd40*/  LDL.LU R55, [R1+0x13d8] ;  /* 0x0013d80001377983 */ /* 0x000ea80000300800 */
[----:B------:R1:W-:Y:S02]  /*5cd50*/  LDGSTS.E [R3+0x3e00], [R36.64], P2 ;  /* 0x03e0000024037fae */ /* 0x0003e40009121848 */
[----:B-1----:R-:W-:Y:S01]  /*5cd60*/  MOV R37, R43 ;  /* 0x0000002b00257202 */ /* 0x002fe20000000f00 */
[----:B------:R-:W-:Y:S01]  /*5cd70*/  IMAD.MOV.U32 R36, RZ, RZ, R42 ;  /* 0x000000ffff247224 */ /* 0x000fe200078e002a */
[----:B------:R-:W2:Y:S04]  /*5cd80*/  LDL.LU R43, [R1+0x13c4] ;  /* 0x0013c400012b7983 */ /* 0x000ea80000300800 */
[----:B------:R-:W2:Y:S04]  /*5cd90*/  LDL.LU R42, [R1+0x13d0] ;  /* 0x0013d000012a7983 */ /* 0x000ea80000300800 */
[----:B------:R1:W-:Y:S01]  /*5cda0*/  LDGSTS.E [R3+0x5800], [R36.64], P1 ;  /* 0x0580000024037fae */ /* 0x0003e20008921848 */
[----:B---3--:R-:W-:-:S05]  /*5cdb0*/  IADD3 R49, P2, R49, R252, RZ ;  /* 0x000000fc31317210 */ /* 0x008fca0007f5e0ff */
[----:B------:R-:W-:Y:S01]  /*5cdc0*/  IMAD.X R50, R50, 0x1, R2, P2 ;  /* 0x0000000132327824 */ /* 0x000fe200010e0602 */
[----:B------:R-:W-:Y:S01]  /*5cdd0*/  STL [R1+0x1458], R49 ;  /* 0x0014583101007387 */ /* 0x000fe20000100800 */
[----:B-1----:R-:W-:Y:S01]  /*5cde0*/  IMAD.MOV.U32 R36, RZ, RZ, R49 ;  /* 0x000000ffff247224 */ /* 0x002fe200078e0031 */
[----:B------:R-:W-:Y:S02]  /*5cdf0*/  IADD3 R45, P3, R45, R252, RZ ;  /* 0x000000fc2d2d7210 */ /* 0x000fe40007f7e0ff */
[----:B------:R1:W-:Y:S02]  /*5ce00*/  STL [R1+0x144c], R50 ;  /* 0x00144c3201007387 */ /* 0x0003e40000100800 */
[----:B------:R-:W-:Y:S02]  /*5ce10*/  IADD3.X R48, R48, R2, RZ, P3, !PT ;  /* 0x0000000230307210 */ /* 0x000fe40001ffe4ff */
[----:B------:R-:W-:Y:S01]  /*5ce20*/  STL [R1+0x1450], R45 ;  /* 0x0014502d01007387 */ /* 0x000fe20000100800 */
[----:B------:R-:W-:-:S03]  /*5ce30*/  MOV R37, R50 ;  /* 0x0000003200257202 */ /* 0x000fc60000000f00 */
[----:B------:R3:W-:Y:S04]  /*5ce40*/  STL [R1+0x1444], R48 ;  /* 0x0014443001007387 */ /* 0x0007e80000100800 */
[----:B-1----:R-:W4:Y:S04]  /*5ce50*/  LDL.LU R50, [R1+0x135c] ;  /* 0x00135c0001327983 */ /* 0x002f280000300800 */
[----:B------:R-:W4:Y:S04]  /*5ce60*/  LDL.LU R49, [R1+0x13c8] ;  /* 0x0013c80001317983 */ /* 0x000f280000300800 */
[----:B------:R1:W-:Y:S02]  /*5ce70*/  LDGSTS.E [R3+0x5a00], [R36.64], P1 ;  /* 0x05a0000024037fae */ /* 0x0003e40008921848 */
[----:B-1----:R-:W-:Y:S01]  /*5ce80*/  MOV R37, R48 ;  /* 0x0000003000257202 */ /* 0x002fe20000000f00 */
[----:B------:R-:W-:Y:S01]  /*5ce90*/  IMAD.MOV.U32 R36, RZ, RZ, R45 ;  /* 0x000000ffff247224 */ /* 0x000fe200078e002d */
[----:B---3--:R-:W4:Y:S04]  /*5cea0*/  LDL.LU R48, [R1+0x1354] ;  /* 0x0013540001307983 */ /* 0x008f280000300800 */
        /* <DEDUP_REMOVED lines=8> */
[----:B------:R-:W-:Y:S01]  /*5cf30*/  STL [R1+0x1448], R44 ;  /* 0x0014482c01007387 */ /* 0x000fe20000100800 */
[----:B------:R-:W-:Y:S01]  /*5cf40*/  IMAD.MOV.U32 R36, RZ, RZ, R44 ;  /* 0x000000ffff247224 */ /* 0x000fe200078e002c */
[----:B------:R-:W-:Y:S02]  /*5cf50*/  IADD3 R38, P4, R38, R252, RZ ;  /* 0x000000fc26267210 */ /* 0x000fe40007f9e0ff */
[----:B------:R1:W-:Y:S02]  /*5cf60*/  STL [R1+0x143c], R47 ;  /* 0x00143c2f01007387 */ /* 0x0003e40000100800 */
[----:B------:R-:W-:Y:S02]  /*5cf70*/  IADD3.X R39, R39, R2, RZ, P4, !PT ;  /* 0x0000000227277210 */ /* 0x000fe400027fe4ff */
[----:B------:R-:W-:Y:S01]  /*5cf80*/  STL [R1+0x13e8], R38 ;  /* 0x0013e82601007387 */ /* 0x000fe20000100800 */
[----:B------:R-:W-:-:S03]  /*5cf90*/  MOV R37, R47 ;  /* 0x0000002f00257202 */ /* 0x000fc60000000f00 */
[----:B------:R2:W-:Y:S04]  /*5cfa0*/  STL [R1+0x13d4], R39 ;  /* 0x0013d42701007387 */ /* 0x0005e80000100800 */
[----:B-1----:R-:W3:Y:S04]  /*5cfb0*/  LDL.LU R47, [R1+0x134c] ;  /* 0x00134c00012f7983 */ /* 0x002ee80000300800 */
[----:B------:R-:W3:Y:S04]  /*5cfc0*/  LDL.LU R44, [R1+0x1358] ;  /* 0x00135800012c7983 */ /* 0x000ee80000300800 */
[----:B------:R1:W-:Y:S02]  /*5cfd0*/  LDGSTS.E [R3+0x5e00], [R36.64], P1 ;  /* 0x05e0000024037fae */ /* 0x0003e40008921848 */
[----:B-1----:R-:W-:Y:S01]  /*5cfe0*/  MOV R37, R39 ;  /* 0x0000002700257202 */ /* 0x002fe20000000f00 */
[----:B------:R-:W-:Y:S01]  /*5cff0*/  IMAD.MOV.U32 R36, RZ, RZ, R38 ;  /* 0x000000ffff247224 */ /* 0x000fe200078e0026 */
[----:B--2---:R-:W2:Y:S04]  /*5d000*/  LDL.LU R39, [R1+0x1344] ;  /* 0x0013440001277983 */ /* 0x004ea80000300800 */
[----:B------:R-:W2:Y:S01]  /*5d010*/  LDL.LU R38, [R1+0x1350] ;  /* 0x0013500001267983 */ /* 0x000ea20000300800 */
[----:B------:R-:W-:-:S03]  /*5d020*/  IADD3 R55, P1, R55, R252, RZ ;  /* 0x000000fc37377210 */ /* 0x000fc60007f3e0ff */
[----:B------:R1:W-:Y:S02]  /*5d030*/  LDGSTS.E [R3+0x7800], [R36.64], P2 ;  /* 0x0780000024037fae */ /* 0x0003e40009121848 */
[----:B------:R-:W-:Y:S02]  /*5d040*/  IMAD.X R56, R56, 0x1, R2, P1 ;  /* 0x0000000138387824 */ /* 0x000fe400008e0602 */
[----:B------:R-:W-:Y:S04]  /*5d050*/  STL [R1+0x13d8], R55 ;  /* 0x0013d83701007387 */ /* 0x000fe80000100800 */
[----:B------:R1:W-:Y:S02]  /*5d060*/  STL [R1+0x13cc], R56 ;  /* 0x0013cc3801007387 */ /* 0x0003e40000100800 */
[----:B-1----:R-:W-:Y:S01]  /*5d070*/  IMAD.MOV.U32 R36, RZ, RZ, R55 ;  /* 0x000000ffff247224 */ /* 0x002fe200078e0037 */
[----:B------:R-:W-:-:S05]  /*5d080*/  MOV R37, R56 ;  /* 0x0000003800257202 */ /* 0x000fca0000000f00 */
[----:B------:R1:W-:Y:S01]  /*5d090*/  LDGSTS.E [R3+0x7a00], [R36.64], P2 ;  /* 0x07a0000024037fae */ /* 0x0003e20009121848 */
[----:B------:R-:W-:-:S04]  /*5d0a0*/  IADD3 R42, P3, R42, R252, RZ ;  /* 0x000000fc2a2a7210 */ /* 0x000fc80007f7e0ff */
[----:B------:R-:W-:Y:S01]  /*5d0b0*/  IADD3.X R43, R43, R2, RZ, P3, !PT ;  /* 0x000000022b2b7210 */ /* 0x000fe20001ffe4ff */
[----:B------:R-:W-:Y:S04]  /*5d0c0*/  STL [R1+0x13d0], R42 ;  /* 0x0013d02a01007387 */ /* 0x000fe80000100800 */
[----:B------:R1:W-:Y:S02]  /*5d0d0*/  STL [R1+0x13c4], R43 ;  /* 0x0013c42b01007387 */ /* 0x0003e40000100800 */
[----:B-1----:R-:W-:Y:S02]  /*5d0e0*/  MOV R37, R43 ;  /* 0x0000002b00257202 */ /* 0x002fe40000000f00 */
[----:B------:R-:W2:Y:S01]  /*5d0f0*/  LDL.LU R56, [R1+0x12dc] ;  /* 0x0012dc0001387983 */ /* 0x000ea20000300800 */
[----:B------:R-:W-:-:S03]  /*5d100*/  IMAD.MOV.U32 R36, RZ, RZ, R42 ;  /* 0x000000ffff247224 */ /* 0x000fc600078e002a */
[----:B------:R-:W2:Y:S04]  /*5d110*/  LDL.LU R55, [R1+0x1348] ;  /* 0x0013480001377983 */ /* 0x000ea80000300800 */
[----:B------:R-:W2:Y:S04]  /*5d120*/  LDL.LU R43, [R1+0x12d4] ;  /* 0x0012d400012b7983 */ /* 0x000ea80000300800 */
[----:B------:R-:W2:Y:S01]  /*5d130*/  LDL.LU R42, [R1+0x1340] ;  /* 0x00134000012a7983 */ /* 0x000ea20000300800 */
[----:B------:R-:W-:-:S03]  /*5d140*/  ISETP.GT.AND P1, PT, R0, 0x13, PT ;  /* 0x000000130000780c */ /* 0x000fc60003f24270 */
[----:B------:R1:W-:Y:S02]  /*5d150*/  LDGSTS.E [R3+0x7c00], [R36.64], P2 ;  /* 0x07c0000024037fae */ /* 0x0003e40009121848 */
[----:B-1----:R-:W-:-:S04]  /*5d160*/  SEL R36, RZ, 0x4, !P1 ;  /* 0x00000004ff247807 */ /* 0x002fc80004800000 */
[----:B------:R-:W-:-:S04]  /*5d170*/  SEL R36, R36, RZ, !P0 ;  /* 0x000000ff24247207 */ /* 0x000fc80004000000 */
[----:B------:R-:W-:Y:S02]  /*5d180*/  ISETP.NE.U32.AND P1, PT, R36, RZ, PT ;  /* 0x000000ff2400720c */ /* 0x000fe40003f25070 */
[----:B----4-:R-:W-:-:S05]  /*5d190*/  IADD3 R49, P3, R49, R252, RZ ;  /* 0x000000fc31317210 */ /* 0x010fca0007f7e0ff */
[----:B------:R-:W-:Y:S01]  /*5d1a0*/  IMAD.X R50, R50, 0x1, R2, P3 ;  /* 0x0000000132327824 */ /* 0x000fe200018e0602 */
[----:B------:R-:W-:Y:S01]  /*5d1b0*/  STL [R1+0x13c8], R49 ;  /* 0x0013c83101007387 */ /* 0x000fe20000100800 */
[----:B------:R-:W-:-:S03]  /*5d1c0*/  IMAD.MOV.U32 R36, RZ, RZ, R49 ;  /* 0x000000ffff247224 */ /* 0x000fc600078e0031 */
[----:B------:R-:W-:Y:S01]  /*5d1d0*/  MOV R37, R50 ;  /* 0x0000003200257202 */ /* 0x000fe20000000f00 */
[----:B------:R1:W-:Y:S04]  /*5d1e0*/  STL [R1+0x135c], R50 ;  /* 0x00135c3201007387 */ /* 0x0003e80000100800 */
[----:B------:R4:W-:Y:S01]  /*5d1f0*/  LDGSTS.E [R3+0x7e00], [R36.64], P2 ;  /* 0x07e0000024037fae */ /* 0x0009e20009121848 */
[----:B------:R-:W-:-:S04]  /*5d200*/  IADD3 R45, P4, R45, R252, RZ ;  /* 0x000000fc2d2d7210 */ /* 0x000fc80007f9e0ff */
[----:B------:R-:W-:Y:S01]  /*5d210*/  IADD3.X R48, R48, R2, RZ, P4, !PT ;  /* 0x0000000230307210 */ /* 0x000fe200027fe4ff */
[----:B------:R-:W-:Y:S04]  /*5d220*/  STL [R1+0x13c0], R45 ;  /* 0x0013c02d01007387 */ /* 0x000fe80000100800 */
[----:B------:R1:W-:Y:S01]  /*5d230*/  STL [R1+0x1354], R48 ;  /* 0x0013543001007387 */ /* 0x0003e20000100800 */
[----:B----4-:R-:W-:-:S03]  /*5d240*/  MOV R37, R48 ;  /* 0x0000003000257202 */ /* 0x010fc60000000f00 */
[----:B-1----:R-:W4:Y:S01]  /*5d250*/  LDL.LU R50, [R1+0x12cc] ;  /* 0x0012cc0001327983 */ /* 0x002f220000300800 */
[----:B------:R-:W-:-:S03]  /*5d260*/  IMAD.MOV.U32 R36, RZ, RZ, R45 ;  /* 0x000000ffff247224 */ /* 0x000fc600078e002d */
[----:B------:R-:W4:Y:S04]  /*5d270*/  LDL.LU R49, [R1+0x12d8] ;  /* 0x0012d80001317983 */ /* 0x000f280000300800 */
[----:B------:R-:W4:Y:S04]  /*5d280*/  LDL.LU R48, [R1+0x12c4] ;  /* 0x0012c40001307983 */ /* 0x000f280000300800 */
[----:B------:R-:W4:Y:S04]  /*5d290*/  LDL.LU R45, [R1+0x12d0] ;  /* 0x0012d000012d7983 */ /* 0x000f280000300800 */
[----:B------:R1:W-:Y:S01]  /*5d2a0*/  LDGSTS.E [R3+0x9800], [R36.64], P1 ;  /* 0x0980000024037fae */ /* 0x0003e20008921848 */
[----:B---3--:R-:W-:-:S05]  /*5d2b0*/  IADD3 R44, P2, R44, R252, RZ ;  /* 0x000000fc2c2c7210 */ /* 0x008fca0007f5e0ff */
[----:B------:R-:W-:Y:S01]  /*5d2c0*/  IMAD.X R47, R47, 0x1, R2, P2 ;  /* 0x000000012f2f7824 */ /* 0x000fe200010e0602 */
[----:B------:R-:W-:Y:S01]  /*5d2d0*/  STL [R1+0x1358], R44 ;  /* 0x0013582c01007387 */ /* 0x000fe20000100800 */
[----:B-1----:R-:W-:-:S03]  /*5d2e0*/  IMAD.MOV.U32 R36, RZ, RZ, R44 ;  /* 0x000000ffff247224 */ /* 0x002fc600078e002c */
[----:B------:R-:W-:Y:S01]  /*5d2f0*/  MOV R37, R47 ;  /* 0x0000002f00257202 */ /* 0x000fe20000000f00 */
[----:B------:R1:W-:Y:S01]  /*5d300*/  STL [R1+0x134c], R47 ;  /* 0x00134c2f01007387 */ /* 0x0003e20000100800 */
[----:B--2---:R-:W-:-:S03]  /*5d310*/  IADD3 R38, P3, R38, R252, RZ ;  /* 0x000000fc26267210 */ /* 0x004fc60007f7e0ff */
[----:B------:R2:W-:Y:S01]  /*5d320*/  LDGSTS.E [R3+0x9a00], [R36.64], P1 ;  /* 0x09a0000024037fae */ /* 0x0005e20008921848 */
[----:B------:R-:W-:-:S03]  /*5d330*/  IADD3.X R39, R39, R2, RZ, P3, !PT ;  /* 0x0000000227277210 */ /* 0x000fc60001ffe4ff */
[----:B------:R-:W-:Y:S04]  /*5d340*/  STL [R1+0x1350], R38 ;  /* 0x0013502601007387 */ /* 0x000fe80000100800 */
[----:B------:R3:W-:Y:S04]  /*5d350*/  STL [R1+0x1344], R39 ;  /* 0x0013442701007387 */ /* 0x0007e80000100800 */
[----:B-1----:R-:W4:Y:S01]  /*5d360*/  LDL.LU R47, [R1+0x125c] ;  /* 0x00125c00012f7983 */ /* 0x002f220000300800 */
[----:B--2---:R-:W-:Y:S01]  /*5d370*/  IMAD.MOV.U32 R36, RZ, RZ, R38 ;  /* 0x000000ffff247224 */ /* 0x004fe200078e0026 */
[----:B------:R-:W-:-:S02]  /*5d380*/  MOV R37, R39 ;  /* 0x0000002700257202 */ /* 0x000fc40000000f00 */
[----:B------:R-:W2:Y:S01]  /*5d390*/  LDL.LU R44, [R1+0x12c8] ;  /* 0x0012c800012c7983 */ /* 0x000ea20000300800 */
[----:B------:R-:W-:-:S03]  /*5d3a0*/  ISETP.GT.AND P2, PT, R0, 0x17, PT ;  /* 0x000000170000780c */ /* 0x000fc60003f44270 */
[----:B---3--:R-:W3:Y:S04]  /*5d3b0*/  LDL.LU R39, [R1+0x1254] ;  /* 0x0012540001277983 */ /* 0x008ee80000300800 */
[----:B------:R-:W3:Y:S04]  /*5d3c0*/  LDL.LU R38, [R1+0x12c0] ;  /* 0x0012c00001267983 */ /* 0x000ee80000300800 */
[----:B------:R1:W-:Y:S02]  /*5d3d0*/  LDGSTS.E [R3+0x9c00], [R36.64], P1 ;  /* 0x09c0000024037fae */ /* 0x0003e40008921848 */
[----:B-1----:R-:W-:-:S02]  /*5d3e0*/  SEL R36, RZ, 0x4, !P2 ;  /* 0x00000004ff247807 */ /* 0x002fc40005000000 */
[----:B------:R-:W-:Y:S02]  /*5d3f0*/  IADD3 R55, P3, R55, R252, RZ ;  /* 0x000000fc37377210 */ /* 0x000fe40007f7e0ff */
[----:B------:R-:W-:-:S03]  /*5d400*/  SEL R36, R36, RZ, !P0 ;  /* 0x000000ff24247207 */ /* 0x000fc60004000000 */
[----:B------:R-:W-:Y:S01]  /*5d410*/  IMAD.X R56, R56, 0x1, R2, P3 ;  /* 0x0000000138387824 */ /* 0x000fe200018e0602 */
[----:B------:R-:W-:Y:S01]  /*5d420*/  IADD3 R42, P4, R42, R252, RZ ;  /* 0x000000fc2a2a7210 */ /* 0x000fe20007f9e0ff */
[----:B------:R-:W-:Y:S01]  /*5d430*/  STL [R1+0x1348], R55 ;  /* 0x0013483701007387 */ /* 0x000fe20000100800 */
[----:B------:R-:W-:Y:S02]  /*5d440*/  ISETP.NE.U32.AND P2, PT, R36, RZ, PT ;  /* 0x000000ff2400720c */ /* 0x000fe40003f45070 */
[----:B------:R-:W-:Y:S01]  /*5d450*/  IADD3.X R43, R43, R2, RZ, P4, !PT ;  /* 0x000000022b2b7210 */ /* 0x000fe200027fe4ff */
[----:B------:R1:W-:Y:S01]  /*5d460*/  STL [R1+0x12dc], R56 ;  /* 0x0012dc3801007387 */ /* 0x0003e20000100800 */
[----:B------:R-:W-:Y:S01]  /*5d470*/  IMAD.MOV.U32 R36, RZ, RZ, R55 ;  /* 0x000000ffff247224 */ /* 0x000fe200078e0037 */
[----:B------:R-:W-:Y:S02]  /*5d480*/  MOV R37, R56 ;  /* 0x0000003800257202 */ /* 0x000fe40000000f00 */
[----:B------:R-:W-:Y:S04]  /*5d490*/  STL [R1+0x1340], R42 ;  /* 0x0013402a01007387 */ /* 0x000fe80000100800 */
[----:B------:R1:W-:Y:S04]  /*5d4a0*/  STL [R1+0x12d4], R43 ;  /* 0x0012d42b01007387 */ /* 0x0003e80000100800 */
[----:B-1----:R-:W3:Y:S04]  /*5d4b0*/  LDL.LU R56, [R1+0x124c] ;  /* 0x00124c0001387983 */ /* 0x002ee80000300800 */
[----:B------:R-:W3:Y:S04]  /*5d4c0*/  LDL.LU R55, [R1+0x1258] ;  /* 0x0012580001377983 */ /* 0x000ee80000300800 */
[----:B------:R1:W-:Y:S02]  /*5d4d0*/  LDGSTS.E [R3+0x9e00], [R36.64], P1 ;  /* 0x09e0000024037fae */ /* 0x0003e40008921848 */
[----:B-1----:R-:W-:Y:S01]  /*5d4e0*/  MOV R37, R43 ;  /* 0x0000002b00257202 */ /* 0x002fe20000000f00 */
[----:B------:R-:W-:Y:S01]  /*5d4f0*/  IMAD.MOV.U32 R36, RZ, RZ, R42 ;  /* 0x000000ffff247224 */ /* 0x000fe200078e002a */
[----:B------:R-:W3:Y:S04]  /*5d500*/  LDL.LU R43, [R1+0x1244] ;  /* 0x00124400012b7983 */ /* 0x000ee80000300800 */
[----:B------:R-:W3:Y:S04]  /*5d510*/  LDL.LU R42, [R1+0x1250] ;  /* 0x00125000012a7983 */ /* 0x000ee80000300800 */
[----:B------:R1:W-:Y:S01]  /*5d520*/  LDGSTS.E [R3+0xb800], [R36.64], P2 ;  /* 0x0b80000024037fae */ /* 0x0003e20009121848 */
[----:B----4-:R-:W-:-:S05]  /*5d530*/  IADD3 R49, P1, R49, R252, RZ ;  /* 0x000000fc31317210 */ /* 0x010fca0007f3e0ff */
[----:B------:R-:W-:Y:S01]  /*5d540*/  IMAD.X R50, R50, 0x1, R2, P1 ;  /* 0x0000000132327824 */ /* 0x000fe200008e0602 */
[----:B------:R-:W-:Y:S01]  /*5d550*/  IADD3 R45, P3, R45, R252, RZ ;  /* 0x000000fc2d2d7210 */ /* 0x000fe20007f7e0ff */
[----:B------:R-:W-:Y:S03]  /*5d560*/  STL [R1+0x12d8], R49 ;  /* 0x0012d83101007387 */ /* 0x000fe60000100800 */
[----:B------:R-:W-:Y:S01]  /*5d570*/  IADD3.X R48, R48, R2, RZ, P3, !PT ;  /* 0x0000000230307210 */ /* 0x000fe20001ffe4ff */
[----:B------:R4:W-:Y:S01]  /*5d580*/  STL [R1+0x12cc], R50 ;  /* 0x0012cc3201007387 */ /* 0x0009e20000100800 */
[----:B-1----:R-:W-:Y:S01]  /*5d590*/  IMAD.MOV.U32 R36, RZ, RZ, R49 ;  /* 0x000000ffff247224 */ /* 0x002fe200078e0031 */
[----:B------:R-:W-:Y:S02]  /*5d5a0*/  MOV R37, R50 ;  /* 0x0000003200257202 */ /* 0x000fe40000000f00 */
[----:B------:R-:W-:Y:S04]  /*5d5b0*/  STL [R1+0x12d0], R45 ;  /* 0x0012d02d01007387 */ /* 0x000fe80000100800 */
[----:B------:R1:W-:Y:S04]  /*5d5c0*/  STL [R1+0x12c4], R48 ;  /* 0x0012c43001007387 */ /* 0x0003e80000100800 */
[----:B----4-:R-:W4:Y:S04]  /*5d5d0*/  LDL.LU R50, [R1+0x3a0] ;  /* 0x0003a00001327983 */ /* 0x010f280000300800 */
[----:B------:R-:W4:Y:S04]  /*5d5e0*/  LDL.LU R49, [R1+0x1248] ;  /* 0x0012480001317983 */ /* 0x000f280000300800 */
[----:B------:R1:W-:Y:S02]  /*5d5f0*/  LDGSTS.E [R3+0xba00], [R36.64], P2 ;  /* 0x0ba0000024037fae */ /* 0x0003e40009121848 */
[----:B-1----:R-:W-:Y:S01]  /*5d600*/  MOV R37, R48 ;  /* 0x0000003000257202 */ /* 0x002fe20000000f00 */
[----:B------:R-:W-:Y:S01]  /*5d610*/  IMAD.MOV.U32 R36, RZ, RZ, R45 ;  /* 0x000000ffff247224 */ /* 0x000fe200078e002d */
        /* <DEDUP_REMOVED lines=10> */
[----:B------:R-:W-:Y:S03]  /*5d6c0*/  STL [R1+0x12c8], R44 ;  /* 0x0012c82c01007387 */ /* 0x000fe60000100800 */
        /* <DEDUP_REMOVED lines=784> */
[----:B------:R3:W-:Y:S01]  /*607d0*/  STL [R1+0xd34], R39 ;  /* 0x000d342701007387 */ /* 0x0007e20000100800 */
[----:B------:R-:W-:-:S03]  /*607e0*/  ISETP.GT.AND P1, PT, R0, 0x6b, PT ;  /* 0x0000006b0000780c */ /* 0x000fc60003f24270 */
[----:B-1----:R-:W4:Y:S01]  /*607f0*/  LDL.LU R47, [R1+0xdbc] ;  /* 0x000dbc00012f7983 */ /* 0x002f220000300800 */
[----:B--2---:R-:W-:Y:S01]  /*60800*/  IMAD.MOV.U32 R36, RZ, RZ, R38 ;  /* 0x000000ffff247224 */ /* 0x004fe200078e0026 */
[----:B------:R-:W-:Y:S02]  /*60810*/  MOV R37, R39 ;  /* 0x0000002700257202 */ /* 0x000fe40000000f00 */
[----:B------:R-:W2:Y:S04]  /*60820*/  LDL.LU R44, [R1+0xdc0] ;  /* 0x000dc000012c7983 */ /* 0x000ea80000300800 */
        /* <DEDUP_REMOVED lines=52> */
[----:B------:R-:W-:Y:S01]  /*60b70*/  MOV R37, R47 ;  /* 0x0000002f00257202 */ /* 0x000fe20000000f00 */
[----:B------:R-:W-:Y:S02]  /*60b80*/  IMAD.MOV.U32 R36, RZ, RZ, R44 ;  /* 0x000000ffff247224 */ /* 0x000fe400078e002c */
        /* <DEDUP_REMOVED lines=51> */
[----:B------:R-:W-:Y:S02]  /*60ec0*/  IMAD.X R47, R47, 0x1, R2, P2 ;  /* 0x000000012f2f7824 */ /* 0x000fe400010e0602 */
[----:B-1----:R-:W-:-:S03]  /*60ed0*/  IMAD.MOV.U32 R36, RZ, RZ, R44 ;  /* 0x000000ffff247224 */ /* 0x002fc600078e002c */
[----:B------:R-:W-:Y:S01]  /*60ee0*/  MOV R37, R47 ;  /* 0x0000002f00257202 */ /* 0x000fe20000000f00 */
[----:B------:R-:W-:Y:S04]  /*60ef0*/  STL [R1+0xeb0], R44 ;  /* 0x000eb02c01007387 */ /* 0x000fe80000100800 */
[----:B------:R-:W-:Y:S04]  /*60f00*/  STL [R1+0xeac], R47 ;  /* 0x000eac2f01007387 */ /* 0x000fe80000100800 */
[----:B------:R1:W-:Y:S01]  /*60f10*/  LDGSTS.E [R3+0x39a00], [R36.64], P1 ;  /* 0x39a0000024037fae */ /* 0x0003e20008921848 */
[----:B--2---:R-:W-:-:S04]  /*60f20*/  IADD3 R38, P3, R38, R252, RZ ;  /* 0x000000fc26267210 */ /* 0x004fc80007f7e0ff */
[----:B------:R-:W-:Y:S01]  /*60f30*/  IADD3.X R39, R39, R2, RZ, P3, !PT ;  /* 0x0000000227277210 */ /* 0x000fe20001ffe4ff */
[----:B------:R-:W-:Y:S04]  /*60f40*/  STL [R1+0xeb8], R38 ;  /* 0x000eb82601007387 */ /* 0x000fe80000100800 */
[----:B------:R2:W-:Y:S01]  /*60f50*/  STL [R1+0xeb4], R39 ;  /* 0x000eb42701007387 */ /* 0x0005e20000100800 */
[----:B-1----:R-:W-:Y:S01]  /*60f60*/  MOV R37, R39 ;  /* 0x0000002700257202 */ /* 0x002fe20000000f00 */
[----:B------:R-:W-:Y:S01]  /*60f70*/  IMAD.MOV.U32 R36, RZ, RZ, R38 ;  /* 0x000000ffff247224 */ /* 0x000fe200078e0026 */
[----:B------:R-:W-:-:S04]  /*60f80*/  ISETP.GT.AND P2, PT, R0, 0x77, PT ;  /* 0x000000770000780c */ /* 0x000fc80003f44270 */
[----:B------:R1:W-:Y:S04]  /*60f90*/  LDGSTS.E [R3+0x39c00], [R36.64], P1 ;  /* 0x39c0000024037fae */ /* 0x0003e80008921848 */
[----:B--2---:R-:W3:Y:S04]  /*60fa0*/  LDL.LU R39, [R1+0xf3c] ;  /* 0x000f3c0001277983 */ /* 0x004ee80000300800 */
[----:B------:R-:W3:Y:S01]  /*60fb0*/  LDL.LU R38, [R1+0xf40] ;  /* 0x000f400001267983 */ /* 0x000ee20000300800 */
[----:B-1----:R-:W-:-:S03]  /*60fc0*/  SEL R36, RZ, 0x4, !P2 ;  /* 0x00000004ff247807 */ /* 0x002fc60005000000 */
[----:B------:R-:W3:Y:S01]  /*60fd0*/  LDL.LU R47, [R1+0xfa4] ;  /* 0x000fa400012f7983 */ /* 0x000ee20000300800 */
[----:B------:R-:W-:-:S03]  /*60fe0*/  SEL R36, R36, RZ, !P0 ;  /* 0x000000ff24247207 */ /* 0x000fc60004000000 */
[----:B------:R-:W3:Y:S01]  /*60ff0*/  LDL.LU R44, [R1+0xfa8] ;  /* 0x000fa800012c7983 */ /* 0x000ee20000300800 */
[----:B------:R-:W-:-:S05]  /*61000*/  IADD3 R55, P3, R55, R252, RZ ;  /* 0x000000fc37377210 */ /* 0x000fca0007f7e0ff */
[----:B------:R-:W-:Y:S01]  /*61010*/  IMAD.X R56, R56, 0x1, R2, P3 ;  /* 0x0000000138387824 */ /* 0x000fe200018e0602 */
[----:B------:R-:W-:Y:S01]  /*61020*/  IADD3 R42, P4, R42, R252, RZ ;  /* 0x000000fc2a2a7210 */ /* 0x000fe20007f9e0ff */
[----:B------:R-:W-:Y:S03]  /*61030*/  STL [R1+0xec0], R55 ;  /* 0x000ec03701007387 */ /* 0x000fe60000100800 */
[----:B------:R-:W-:Y:S01]  /*61040*/  IADD3.X R43, R43, R2, RZ, P4, !PT ;  /* 0x000000022b2b7210 */ /* 0x000fe200027fe4ff */
[----:B------:R-:W-:Y:S01]  /*61050*/  STL [R1+0xebc], R56 ;  /* 0x000ebc3801007387 */ /* 0x000fe20000100800 */
[----:B------:R-:W-:Y:S01]  /*61060*/  ISETP.NE.U32.AND P2, PT, R36, RZ, PT ;  /* 0x000000ff2400720c */ /* 0x000fe20003f45070 */
[----:B------:R-:W-:Y:S02]  /*61070*/  IMAD.MOV.U32 R36, RZ, RZ, R55 ;  /* 0x000000ffff247224 */ /* 0x000fe400078e0037 */
[----:B------:R-:W-:Y:S01]  /*61080*/  STL [R1+0xf28], R42 ;  /* 0x000f282a01007387 */ /* 0x000fe20000100800 */
[----:B------:R-:W-:-:S03]  /*61090*/  MOV R37, R56 ;  /* 0x0000003800257202 */ /* 0x000fc60000000f00 */
[----:B------:R1:W-:Y:S04]  /*610a0*/  STL [R1+0xf24], R43 ;  /* 0x000f242b01007387 */ /* 0x0003e80000100800 */
[----:B------:R-:W3:Y:S04]  /*610b0*/  LDL.LU R59, [R1+0xfac] ;  /* 0x000fac00013b7983 */ /* 0x000ee80000300800 */
        /* <DEDUP_REMOVED lines=12> */
[----:B------:R4:W-:Y:S04]  /*61180*/  STL [R1+0xf2c], R50 ;  /* 0x000f2c3201007387 */ /* 0x0009e80000100800 */
[----:B------:R-:W-:Y:S04]  /*61190*/  STL [R1+0xf38], R45 ;  /* 0x000f382d01007387 */ /* 0x000fe80000100800 */
[----:B------:R4:W-:Y:S04]  /*611a0*/  STL [R1+0xf34], R48 ;  /* 0x000f343001007387 */ /* 0x0009e80000100800 */
[----:B------:R-:W2:Y:S04]  /*611b0*/  LDL.LU R56, [R1+0xfbc] ;  /* 0x000fbc0001387983 */ /* 0x000ea80000300800 */
[----:B------:R-:W2:Y:S01]  /*611c0*/  LDL.LU R55, [R1+0xfc0] ;  /* 0x000fc00001377983 */ /* 0x000ea20000300800 */
[----:B-1----:R-:W-:Y:S01]  /*611d0*/  MOV R37, R50 ;  /* 0x0000003200257202 */ /* 0x002fe20000000f00 */
[----:B------:R-:W-:-:S02]  /*611e0*/  IMAD.MOV.U32 R36, RZ, RZ, R49 ;  /* 0x000000ffff247224 */ /* 0x000fc400078e0031 */
[----:B----4-:R-:W2:Y:S04]  /*611f0*/  LDL.LU R50, [R1+0x1024] ;  /* 0x0010240001327983 */ /* 0x010ea80000300800 */
[----:B------:R-:W2:Y:S04]  /*61200*/  LDL.LU R49, [R1+0x1028] ;  /* 0x0010280001317983 */ /* 0x000ea80000300800 */
[----:B------:R1:W-:Y:S01]  /*61210*/  LDGSTS.E [R3+0x3ba00], [R36.64], P2 ;  /* 0x3ba0000024037fae */ /* 0x0003e20009121848 */
[----:B------:R-:W-:Y:S02]  /*61220*/  ISETP.GT.AND P1, PT, R0, 0x7b, PT ;  /* 0x0000007b0000780c */ /* 0x000fe40003f24270 */
[----:B-1----:R-:W-:Y:S01]  /*61230*/  MOV R37, R48 ;  /* 0x0000003000257202 */ /* 0x002fe20000000f00 */
[----:B------:R-:W-:Y:S01]  /*61240*/  IMAD.MOV.U32 R36, RZ, RZ, R45 ;  /* 0x000000ffff247224 */ /* 0x000fe200078e002d */
[----:B------:R-:W2:Y:S04]  /*61250*/  LDL.LU R48, [R1+0x102c] ;  /* 0x00102c0001307983 */ /* 0x000ea80000300800 */
[----:B------:R-:W2:Y:S04]  /*61260*/  LDL.LU R45, [R1+0x1030] ;  /* 0x00103000012d7983 */ /* 0x000ea80000300800 */
[----:B------:R1:W-:Y:S02]  /*61270*/  LDGSTS.E [R3+0x3bc00], [R36.64], P2 ;  /* 0x3bc0000024037fae */ /* 0x0003e40009121848 */
[----:B-1----:R-:W-:-:S04]  /*61280*/  SEL R36, RZ, 0x4, !P1 ;  /* 0x00000004ff247807 */ /* 0x002fc80004800000 */
[----:B------:R-:W-:-:S04]  /*61290*/  SEL R36, R36, RZ, !P0 ;  /* 0x000000ff24247207 */ /* 0x000fc80004000000 */
[----:B------:R-:W-:Y:S02]  /*612a0*/  ISETP.NE.U32.AND P1, PT, R36, RZ, PT ;  /* 0x000000ff2400720c */ /* 0x000fe40003f25070 */
[----:B---3--:R-:W-:-:S05]  /*612b0*/  IADD3 R38, P3, R38, R252, RZ ;  /* 0x000000fc26267210 */ /* 0x008fca0007f7e0ff */
[----:B------:R-:W-:Y:S02]  /*612c0*/  IMAD.X R39, R39, 0x1, R2, P3 ;  /* 0x0000000127277824 */ /* 0x000fe400018e0602 */
[----:B------:R-:W-:-:S03]  /*612d0*/  IMAD.MOV.U32 R36, RZ, RZ, R38 ;  /* 0x000000ffff247224 */ /* 0x000fc600078e0026 */
[----:B------:R-:W-:Y:S02]  /*612e0*/  MOV R37, R39 ;  /* 0x0000002700257202 */ /* 0x000fe40000000f00 */
[----:B------:R-:W-:Y:S01]  /*612f0*/  IADD3 R44, P4, R44, R252, RZ ;  /* 0x000000fc2c2c7210 */ /* 0x000fe20007f9e0ff */
[----:B------:R1:W-:Y:S03]  /*61300*/  STL [R1+0xf40], R38 ;  /* 0x000f402601007387 */ /* 0x0003e60000100800 */
[----:B------:R-:W-:Y:S01]  /*61310*/  IADD3.X R47, R47, R2, RZ, P4, !PT ;  /* 0x000000022f2f7210 */ /* 0x000fe200027fe4ff */
[----:B------:R3:W-:Y:S04]  /*61320*/  LDGSTS.E [R3+0x3be00], [R36.64], P2 ;  /* 0x3be0000024037fae */ /* 0x0007e80009121848 */
[----:B------:R3:W-:Y:S04]  /*61330*/  STL [R1+0xf3c], R39 ;  /* 0x000f3c2701007387 */ /* 0x0007e80000100800 */
[----:B------:R-:W-:Y:S04]  /*61340*/  STL [R1+0xfa8], R44 ;  /* 0x000fa82c01007387 */ /* 0x000fe80000100800 */
[----:B-1----:R-:W4:Y:S01]  /*61350*/  LDL.LU R38, [R1+0x1038] ;  /* 0x0010380001267983 */ /* 0x002f220000300800 */
[----:B---3--:R-:W-:Y:S01]  /*61360*/  IMAD.MOV.U32 R36, RZ, RZ, R44 ;  /* 0x000000ffff247224 */ /* 0x008fe200078e002c */
[----:B------:R-:W-:-:S02]  /*61370*/  MOV R37, R47 ;  /* 0x0000002f00257202 */ /* 0x000fc40000000f00 */
[----:B------:R1:W-:Y:S04]  /*61380*/  STL [R1+0xfa4], R47 ;  /* 0x000fa42f01007387 */ /* 0x0003e80000100800 */
[----:B------:R3:W-:Y:S04]  /*61390*/  LDGSTS.E [R3+0x3d800], [R36.64], P1 ;  /* 0x3d80000024037fae */ /* 0x0007e80008921848 */
[----:B------:R-:W4:Y:S04]  /*613a0*/  LDL.LU R39, [R1+0x1040] ;  /* 0x0010400001277983 */ /* 0x000f280000300800 */
[----:B-1----:R-:W4:Y:S01]  /*613b0*/  LDL.LU R47, [R1+0x1034] ;  /* 0x00103400012f7983 */ /* 0x002f220000300800 */
[----:B------:R-:W-:-:S03]  /*613c0*/  IADD3 R58, P2, R58, R252, RZ ;  /* 0x000000fc3a3a7210 */ /* 0x000fc60007f5e0ff */
[----:B------:R-:W4:Y:S02]  /*613d0*/  LDL.LU R44, [R1+0x103c] ;  /* 0x00103c00012c7983 */ /* 0x000f240000300800 */
[----:B------:R-:W-:Y:S02]  /*613e0*/  IMAD.X R59, R59, 0x1, R2, P2 ;  /* 0x000000013b3b7824 */ /* 0x000fe400010e0602 */
[----:B---3--:R-:W-:-:S03]  /*613f0*/  IMAD.MOV.U32 R36, RZ, RZ, R58 ;  /* 0x000000ffff247224 */ /* 0x008fc600078e003a */
[----:B------:R-:W-:Y:S01]  /*61400*/  MOV R37, R59 ;  /* 0x0000003b00257202 */ /* 0x000fe20000000f00 */
[----:B------:R-:W-:Y:S04]  /*61410*/  STL [R1+0xfb0], R58 ;  /* 0x000fb03a01007387 */ /* 0x000fe80000100800 */
[----:B------:R-:W-:Y:S04]  /*61420*/  STL [R1+0xfac], R59 ;  /* 0x000fac3b01007387 */ /* 0x000fe80000100800 */
[----:B------:R1:W-:Y:S01]  /*61430*/  LDGSTS.E [R3+0x3da00], [R36.64], P1 ;  /* 0x3da0000024037fae */ /* 0x0003e20008921848 */
[----:B------:R-:W-:-:S04]  /*61440*/  IADD3 R42, P3, R42, R252, RZ ;  /* 0x000000fc2a2a7210 */ /* 0x000fc80007f7e0ff */
[----:B------:R-:W-:Y:S01]  /*61450*/  IADD3.X R43, R43, R2, RZ, P3, !PT ;  /* 0x000000022b2b7210 */ /* 0x000fe20001ffe4ff */
[----:B------:R-:W-:Y:S04]  /*61460*/  STL [R1+0xfb8], R42 ;  /* 0x000fb82a01007387 */ /* 0x000fe80000100800 */
[----:B------:R3:W-:Y:S01]  /*61470*/  STL [R1+0xfb4], R43 ;  /* 0x000fb42b01007387 */ /* 0x0007e20000100800 */
[----:B-1----:R-:W-:Y:S01]  /*61480*/  MOV R37, R43 ;  /* 0x0000002b00257202 */ /* 0x002fe20000000f00 */
[----:B------:R-:W-:Y:S01]  /*61490*/  IMAD.MOV.U32 R36, RZ, RZ, R42 ;  /* 0x000000ffff247224 */ /* 0x000fe200078e002a */
[----:B------:R-:W-:-:S04]  /*614a0*/  ISETP.GT.AND P2, PT, R0, 0x7f, PT ;  /* 0x0000007f0000780c */ /* 0x000fc80003f44270 */
[----:B------:R1:W-:Y:S04]  /*614b0*/  LDGSTS.E [R3+0x3dc00], [R36.64], P1 ;  /* 0x3dc0000024037fae */ /* 0x0003e80008921848 */
[----:B---3--:R-:W3:Y:S04]  /*614c0*/  LDL.LU R43, [R1+0x1044] ;  /* 0x00104400012b7983 */ /* 0x008ee80000300800 */
[----:B------:R-:W3:Y:S01]  /*614d0*/  LDL.LU R42, [R1+0x1048] ;  /* 0x00104800012a7983 */ /* 0x000ee20000300800 */
[----:B-1----:R-:W-:-:S04]  /*614e0*/  SEL R36, RZ, 0x4, !P2 ;  /* 0x00000004ff247807 */ /* 0x002fc80005000000 */
[----:B------:R-:W-:-:S04]  /*614f0*/  SEL R36, R36, RZ, !P0 ;  /* 0x000000ff24247207 */ /* 0x000fc80004000000 */
[----:B------:R-:W-:Y:S01]  /*61500*/  ISETP.NE.U32.AND P2, PT, R36, RZ, PT ;  /* 0x000000ff2400720c */ /* 0x000fe20003f45070 */
[C---:B------:R-:W-:Y:S08]  /*61510*/  HMMA.1688.F32.TF32 R244, R236.reuse, R62, R132 ;  /* 0x0000003eecf4723c */ /* 0x040ff00000081084 */
[----:B------:R-:W-:Y:S01]  /*61520*/  HMMA.1688.F32.TF32 R232, R236, R66, R128 ;  /* 0x00000042ece8723c */ /* 0x000fe20000081080 */
[----:B--2---:R-:W-:-:S05]  /*61530*/  IADD3 R55, P3, R55, R252, RZ ;  /* 0x000000fc37377210 */ /* 0x004fca0007f7e0ff */
[----:B------:R-:W-:Y:S01]  /*61540*/  IMAD.X R56, R56, 0x1, R2, P3 ;  /* 0x0000000138387824 */ /* 0x000fe200018e0602 */
[----:B------:R-:W-:-:S03]  /*61550*/  MOV R36, R55 ;  /* 0x0000003700247202 */ /* 0x000fc60000000f00 */
[----:B------:R-:W-:-:S05]  /*61560*/  IMAD.MOV.U32 R37, RZ, RZ, R56 ;  /* 0x000000ffff257224 */ /* 0x000fca00078e0038 */
[----:B------:R1:W-:Y:S01]  /*61570*/  LDGSTS.E [R3+0x3de00], [R36.64], P1 ;  /* 0x3de0000024037fae */ /* 0x0003e20008921848 */
[----:B------:R-:W-:-:S04]  /*61580*/  IADD3 R49, P1, R49, R252, RZ ;  /* 0x000000fc31317210 */ /* 0x000fc80007f3e0ff */
[----:B------:R-:W-:Y:S01]  /*61590*/  IADD3.X R50, R50, R2, RZ, P1, !PT ;  /* 0x0000000232327210 */ /* 0x000fe20000ffe4ff */
[----:B------:R-:W-:Y:S01]  /*615a0*/  STL [R1+0xfc0], R55 ;  /* 0x000fc03701007387 */ /* 0x000fe20000100800 */
[----:B-1----:R-:W-:-:S03]  /*615b0*/  MOV R36, R49 ;  /* 0x0000003100247202 */ /* 0x002fc60000000f00 */
[----:B------:R-:W-:Y:S01]  /*615c0*/  IMAD.MOV.U32 R37, RZ, RZ, R50 ;  /* 0x000000ffff257224 */ /* 0x000fe200078e0032 */
[----:B------:R-:W-:Y:S01]  /*615d0*/  STL [R1+0xfbc], R56 ;  /* 0x000fbc3801007387 */ /* 0x000fe20000100800 */
[----:B------:R-:W-:-:S03]  /*615e0*/  IADD3 R45, P3, R45, R252, RZ ;  /* 0x000000fc2d2d7210 */ /* 0x000fc60007f7e0ff */
[----:B------:R-:W-:Y:S04]  /*615f0*/  STL [R1+0x1028], R49 ;  /* 0x0010283101007387 */ /* 0x000fe80000100800 */
[----:B------:R-:W-:Y:S04]  /*61600*/  STL [R1+0x1024], R50 ;  /* 0x0010243201007387 */ /* 0x000fe80000100800 */
[----:B------:R1:W-:Y:S04]  /*61610*/  LDGSTS.E [R3+0x3f800], [R36.64], P2 ;  /* 0x3f80000024037fae */ /* 0x0003e80009121848 */
[----:B------:R2:W-:Y:S01]  /*61620*/  STL [R1+0x1030], R45 ;  /* 0x0010302d01007387 */ /* 0x0005e20000100800 */
[----:B-1----:R-:W-:-:S03]  /*61630*/  MOV R36, R45 ;  /* 0x0000002d00247202 */ /* 0x002fc60000000f00 */
[----:B--2---:R-:W1:Y:S01]  /*61640*/  S2R R45, SR_TID.X ;  /* 0x00000000002d7919 */ /* 0x004e620000002100 */
[----:B------:R-:W-:-:S04]  /*61650*/  IMAD.X R48, R48, 0x1, R2, P3 ;  /* 0x0000000130307824 */ /* 0x000fc800018e0602 */
[----:B------:R-:W-:Y:S01]  /*61660*/  IMAD.MOV.U32 R37, RZ, RZ, R48 ;  /* 0x000000ffff257224 */ /* 0x000fe200078e0030 */
[----:B------:R-:W-:Y:S04]  /*61670*/  STL [R1+0x102c], R48 ;  /* 0x00102c3001007387 */ /* 0x000fe80000100800 */
[----:B------:R2:W-:Y:S01]  /*61680*/  LDGSTS.E [R3+0x3fa00], [R36.64], P2 ;  /* 0x3fa0000024037fae */ /* 0x0005e20009121848 */
[----:B----4-:R-:W-:-:S04]  /*61690*/  IADD3 R38, P1, R38, R252, RZ ;  /* 0x000000fc26267210 */ /* 0x010fc80007f3e0ff */
[----:B--2---:R-:W-:Y:S01]  /*616a0*/  MOV R36, R38 ;  /* 0x0000002600247202 */ /* 0x004fe20000000f00 */
[----:B------:R1:W-:Y:S02]  /*616b0*/  STL [R1+0x1038], R38 ;  /* 0x0010382601007387 */ /* 0x0003e40000100800 */
[----:B-1----:R-:W-:Y:S02]  /*616c0*/  LOP3.LUT R38, R45, 0x7f, RZ, 0xc0, !PT ;  /* 0x0000007f2d267812 */ /* 0x002fe400078ec0ff */
[----:B------:R-:W-:Y:S02]  /*616d0*/  IADD3.X R47, R47, R2, RZ, P1, !PT ;  /* 0x000000022f2f7210 */ /* 0x000fe40000ffe4ff */
[----:B------:R-:W-:Y:S02]  /*616e0*/  ISETP.GE.AND P1, PT, R38, R0, PT ;  /* 0x000000002600720c */ /* 0x000fe40003f26270 */
[----:B------:R-:W-:Y:S02]  /*616f0*/  IADD3 R39, P3, R39, R252, RZ ;  /* 0x000000fc27277210 */ /* 0x000fe40007f7e0ff */
[----:B------:R-:W-:-:S03]  /*61700*/  SEL R0, RZ, 0x4, P1 ;  /* 0x00000004ff007807 */ /* 0x000fc60000800000 */
[----:B------:R-:W-:Y:S01]  /*61710*/  IMAD.X R44, R44, 0x1, R2, P3 ;  /* 0x000000012c2c7824 */ /* 0x000fe200018e0602 */
[----:B------:R1:W-:Y:S04]  /*61720*/  STL [R1+0x1034], R47 ;  /* 0x0010342f01007387 */ /* 0x0003e80000100800 */
[----:B------:R1:W-:Y:S04]  /*61730*/  STL [R1+0x1040], R39 ;  /* 0x0010402701007387 */ /* 0x0003e80000100800 */
[----:B------:R1:W-:Y:S01]  /*61740*/  STL [R1+0x103c], R44 ;  /* 0x00103c2c01007387 */ /* 0x0003e20000100800 */
[----:B------:R-:W-:Y:S01]  /*61750*/  SEL R0, R0, RZ, !P0 ;  /* 0x000000ff00007207 */ /* 0x000fe20004000000 */
[----:B------:R-:W-:-:S03]  /*61760*/  IMAD.MOV.U32 R37, RZ, RZ, R47 ;  /* 0x000000ffff257224 */ /* 0x000fc600078e002f */
[----:B------:R-:W-:Y:S02]  /*61770*/  ISETP.NE.U32.AND P0, PT, R0, RZ, PT ;  /* 0x000000ff0000720c */ /* 0x000fe40003f05070 */
[----:B------:R-:W-:Y:S01]  /*61780*/  MOV R0, UR5 ;  /* 0x0000000500007c02 */ /* 0x000fe20008000f00 */
[----:B------:R2:W-:Y:S01]  /*61790*/  LDGSTS.E [R3+0x3fc00], [R36.64], P2 ;  /* 0x3fc0000024037fae */ /* 0x0005e20009121848 */
[----:B---3--:R-:W-:-:S04]  /*617a0*/  IADD3 R42, P1, R42, UR7, RZ ;  /* 0x000000072a2a7c10 */ /* 0x008fc8000ff3e0ff */
[----:B------:R-:W-:Y:S01]  /*617b0*/  IADD3.X R43, R43, UR6, RZ, P1, !PT ;  /* 0x000000062b2b7c10 */ /* 0x000fe20008ffe4ff */
[----:B------:R1:W-:Y:S04]  /*617c0*/  STL [R1+0x1048], R42 ;  /* 0x0010482a01007387 */ /* 0x0003e80000100800 */
[----:B------:R1:W-:Y:S01]  /*617d0*/  STL [R1+0x1044], R43 ;  /* 0x0010442b01007387 */ /* 0x0003e20000100800 */
[----:B--2---:R-:W-:Y:S01]  /*617e0*/  MOV R36, R39 ;  /* 0x0000002700247202 */ /* 0x004fe20000000f00 */
[----:B------:R-:W-:Y:S02]  /*617f0*/  IMAD.MOV.U32 R37, RZ, RZ, R44 ;  /* 0x000000ffff257224 */ /* 0x000fe400078e002c */
[----:B------:R-:W-:-:S03]  /*61800*/  IMAD R0, R0, 0x8000, R41 ;  /* 0x0000800000007824 */ /* 0x000fc600078e0229 */
[----:B------:R2:W-:Y:S02]  /*61810*/  LDGSTS.E [R3+0x3fe00], [R36.64], P2 ;  /* 0x3fe0000024037fae */ /* 0x0005e40009121848 */
[----:B--2---:R-:W-:Y:S02]  /*61820*/  IADD3 R3, R0, 0x100000, RZ ;  /* 0x0010000000037810 */ /* 0x004fe40007ffe0ff */
[----:B-1----:R-:W2:Y:S04]  /*61830*/  LDL.LU R48, [R1+0x1084] ;  /* 0x0010840001307983 */ /* 0x002ea80000300800 */
[----:B------:R-:W3:Y:S04]  /*61840*/  LDL.LU R38, [R1+0x1088] ;  /* 0x0010880001267983 */ /* 0x000ee80000300800 */
[----:B------:R-:W4:Y:S04]  /*61850*/  LDL.LU R47, [R1+0x10c4] ;  /* 0x0010c400012f7983 */ /* 0x000f280000300800 */
[----:B------:R-:W4:Y:S04]  /*61860*/  LDL.LU R39, [R1+0x10c8] ;  /* 0x0010c80001277983 */ /* 0x000f280000300800 */
[----:B------:R-:W4:Y:S04]  /*61870*/  LDL.LU R50, [R1+0x1104] ;  /* 0x0011040001327983 */ /* 0x000f280000300800 */
[----:B------:R-:W4:Y:S04]  /*61880*/  LDL.LU R44, [R1+0x1108] ;  /* 0x00110800012c7983 */ /* 0x000f280000300800 */
[----:B------:R-:W4:Y:S04]  /*61890*/  LDL.LU R49, [R1+0x1144] ;  /* 0x0011440001317983 */ /* 0x000f280000300800 */
[----:B------:R-:W4:Y:S01]  /*618a0*/  LDL.LU R45, [R1+0x1148] ;  /* 0x00114800012d7983 */ /* 0x000f220000300800 */
[----:B------:R-:W-:Y:S01]  /*618b0*/  IMAD.MOV.U32 R37, RZ, RZ, R43 ;  /* 0x000000ffff257224 */ /* 0x000fe200078e002b */
[----:B------:R-:W-:-:S02]  /*618c0*/  MOV R36, R42 ;  /* 0x0000002a00247202 */ /* 0x000fc40000000f00 */
[----:B------:R-:W4:Y:S04]  /*618d0*/  LDL.LU R43, [R1+0x1184] ;  /* 0x00118400012b7983 */ /* 0x000f280000300800 */
[----:B------:R-:W4:Y:S04]  /*618e0*/  LDL.LU R42, [R1+0x1188] ;  /* 0x00118800012a7983 */ /* 0x000f280000300800 */
[----:B------:R-:W0:Y:S04]  /*618f0*/  LDGDEPBAR ;  /* 0x00000000000079af */ /* 0x000e280000000000 */
[----:B------:R1:W-:Y:S02]  /*61900*/  LDGSTS.E [R3], [R36.64], P0 ;  /* 0x0000000024037fae */ /* 0x0003e40008121848 */
[----:B-1----:R-:W-:-:S02]  /*61910*/  IADD3 R3, R0, 0x100000, RZ ;  /* 0x0010000000037810 */ /* 0x002fc40007ffe0ff */
[----:B---3--:R-:W-:-:S04]  /*61920*/  IADD3 R38, P1, R38, UR7, RZ ;  /* 0x0000000726267c10 */ /* 0x008fc8000ff3e0ff */
[----:B--2---:R-:W-:Y:S01]  /*61930*/  IADD3.X R48, R48, UR6, RZ, P1, !PT ;  /* 0x0000000630307c10 */ /* 0x004fe20008ffe4ff */
[----:B------:R-:W-:Y:S01]  /*61940*/  STL [R1+0x1088], R38 ;  /* 0x0010882601007387 */ /* 0x000fe20000100800 */
[----:B----4-:R-:W-:-:S03]  /*61950*/  IADD3 R39, P1, R39, UR7, RZ ;  /* 0x0000000727277c10 */ /* 0x010fc6000ff3e0ff */
[----:B------:R1:W-:Y:S01]  /*61960*/  STL [R1+0x1084], R48 ;  /* 0x0010843001007387 */ /* 0x0003e20000100800 */
[----:B------:R-:W-:Y:S01]  /*61970*/  MOV R36, R38 ;  /* 0x0000002600247202 */ /* 0x000fe20000000f00 */
[----:B------:R-:W-:Y:S01]  /*61980*/  IMAD.MOV.U32 R37, RZ, RZ, R48 ;  /* 0x000000ffff257224 */ /* 0x000fe200078e0030 */
[----:B------:R-:W-:-:S04]  /*61990*/  IADD3.X R47, R47, UR6, RZ, P1, !PT ;  /* 0x000000062f2f7c10 */ /* 0x000fc80008ffe4ff */
[----:B------:R2:W-:Y:S04]  /*619a0*/  LDGSTS.E [R3+0x1000], [R36.64], P0 ;  /* 0x0100000024037fae */ /* 0x0005e80008121848 */
[----:B-1----:R-:W3:Y:S04]  /*619b0*/  LDL.LU R48, [R1+0x11c4] ;  /* 0x0011c40001307983 */ /* 0x002ee80000300800 */
[----:B------:R-:W4:Y:S04]  /*619c0*/  LDL.LU R38, [R1+0x11c8] ;  /* 0x0011c80001267983 */ /* 0x000f280000300800 */
[----:B------:R-:W-:Y:S01]  /*619d0*/  STL [R1+0x10c8], R39 ;  /* 0x0010c82701007387 */ /* 0x000fe20000100800 */
[----:B--2---:R-:W-:Y:S01]  /*619e0*/  IMAD.MOV.U32 R37, RZ, RZ, R47 ;  /* 0x000000ffff257224 */ /* 0x004fe200078e002f */
[----:B------:R-:W-:-:S02]  /*619f0*/  MOV R36, R39 ;  /* 0x0000002700247202 */ /* 0x000fc40000000f00 */
[----:B------:R1:W-:Y:S01]  /*61a00*/  STL [R1+0x10c4], R47 ;  /* 0x0010c42f01007387 */ /* 0x0003e20000100800 */
[----:B------:R-:W-:-:S03]  /*61a10*/  IADD3 R44, P1, R44, UR7, RZ ;  /* 0x000000072c2c7c10 */ /* 0x000fc6000ff3e0ff */
[----:B------:R2:W-:Y:S04]  /*61a20*/  LDGSTS.E [R3+0x2000], [R36.64], P0 ;  /* 0x0200000024037fae */ /* 0x0005e80008121848 */
[----:B-1----:R-:W3:Y:S04]  /*61a30*/  LDL.LU R47, [R1+0x1204] ;  /* 0x00120400012f7983 */ /* 0x002ee80000300800 */
[----:B------:R-:W3:Y:S01]  /*61a40*/  LDL.LU R39, [R1+0x1208] ;  /* 0x0012080001277983 */ /* 0x000ee20000300800 */
[----:B------:R-:W-:-:S03]  /*61a50*/  IADD3.X R50, R50, UR6, RZ, P1, !PT ;  /* 0x0000000632327c10 */ /* 0x000fc60008ffe4ff */
[----:B------:R-:W-:Y:S01]  /*61a60*/  STL [R1+0x1108], R44 ;  /* 0x0011082c01007387 */ /* 0x000fe20000100800 */
[----:B--2---:R-:W-:Y:S01]  /*61a70*/  MOV R36, R44 ;  /* 0x0000002c00247202 */ /* 0x004fe20000000f00 */
[----:B------:R-:W-:Y:S02]  /*61a80*/  IMAD.MOV.U32 R37, RZ, RZ, R50 ;  /* 0x000000ffff257224 */ /* 0x000fe400078e0032 */
[----:B------:R1:W-:Y:S01]  /*61a90*/  STL [R1+0x1104], R50 ;  /* 0x0011043201007387 */ /* 0x0003e20000100800 */
[----:B------:R-:W-:-:S03]  /*61aa0*/  IADD3 R45, P1, R45, UR7, RZ ;  /* 0x000000072d2d7c10 */ /* 0x000fc6000ff3e0ff */
[----:B------:R2:W-:Y:S04]  /*61ab0*/  LDGSTS.E [R3+0x3000], [R36.64], P0 ;  /* 0x0300000024037fae */ /* 0x0005e80008121848 */
[----:B-1----:R-:W3:Y:S04]  /*61ac0*/  LDL.LU R50, [R1+0x104c] ;  /* 0x00104c0001327983 */ /* 0x002ee80000300800 */
[----:B------:R-:W3:Y:S01]  /*61ad0*/  LDL.LU R44, [R1+0x1050] ;  /* 0x00105000012c7983 */ /* 0x000ee20000300800 */
[----:B------:R-:W-:Y:S02]  /*61ae0*/  IADD3.X R49, R49, UR6, RZ, P1, !PT ;  /* 0x0000000631317c10 */ /* 0x000fe40008ffe4ff */
[----:B------:R-:W-:Y:S01]  /*61af0*/  IADD3 R42, P1, R42, UR7, RZ ;  /* 0x000000072a2a7c10 */ /* 0x000fe2000ff3e0ff */
[----:B------:R-:W-:Y:S01]  /*61b00*/  STL [R1+0x1148], R45 ;  /* 0x0011482d01007387 */ /* 0x000fe20000100800 */
[----:B--2---:R-:W-:Y:S01]  /*61b10*/  MOV R36, R45 ;  /* 0x0000002d00247202 */ /* 0x004fe20000000f00 */
[----:B------:R-:W-:-:S02]  /*61b20*/  IMAD.MOV.U32 R37, RZ, RZ, R49 ;  /* 0x000000ffff257224 */ /* 0x000fc400078e0031 */
[----:B------:R1:W-:Y:S01]  /*61b30*/  STL [R1+0x1144], R49 ;  /* 0x0011443101007387 */ /* 0x0003e20000100800 */
[----:B------:R-:W-:-:S03]  /*61b40*/  IADD3.X R43, R43, UR6, RZ, P1, !PT ;  /* 0x000000062b2b7c10 */ /* 0x000fc60008ffe4ff */
[----:B------:R2:W-:Y:S04]  /*61b50*/  LDGSTS.E [R3+0x4000], [R36.64], P0 ;  /* 0x0400000024037fae */ /* 0x0005e80008121848 */
[----:B-1----:R-:W3:Y:S04]  /*61b60*/  LDL.LU R49, [R1+0x108c] ;  /* 0x00108c0001317983 */ /* 0x002ee80000300800 */
[----:B------:R-:W3:Y:S01]  /*61b70*/  LDL.LU R45, [R1+0x1090] ;  /* 0x00109000012d7983 */ /* 0x000ee20000300800 */
[----:B--2---:R-:W-:-:S03]  /*61b80*/  IMAD.MOV.U32 R37, RZ, RZ, R43 ;  /* 0x000000ffff257224 */ /* 0x004fc600078e002b */
[----:B------:R-:W-:Y:S01]  /*61b90*/  STL [R1+0x1188], R42 ;  /* 0x0011882a01007387 */ /* 0x000fe20000100800 */
[----:B------:R-:W-:-:S03]  /*61ba0*/  MOV R36, R42 ;  /* 0x0000002a00247202 */ /* 0x000fc60000000f00 */
[----:B------:R1:W-:Y:S04]  /*61bb0*/  STL [R1+0x1184], R43 ;  /* 0x0011842b01007387 */ /* 0x0003e80000100800 */
[----:B------:R2:W-:Y:S04]  /*61bc0*/  LDGSTS.E [R3+0x5000], [R36.64], P0 ;  /* 0x0500000024037fae */ /* 0x0005e80008121848 */
[----:B-1----:R-:W3:Y:S04]  /*61bd0*/  LDL.LU R43, [R1+0x10cc] ;  /* 0x0010cc00012b7983 */ /* 0x002ee80000300800 */
[----:B------:R-:W3:Y:S01]  /*61be0*/  LDL.LU R42, [R1+0x10d0] ;  /* 0x0010d000012a7983 */ /* 0x000ee20000300800 */
[----:B----4-:R-:W-:-:S04]  /*61bf0*/  IADD3 R38, P1, R38, UR7, RZ ;  /* 0x0000000726267c10 */ /* 0x010fc8000ff3e0ff */
[----:B---3--:R-:W-:Y:S01]  /*61c00*/  IADD3.X R48, R48, UR6, RZ, P1, !PT ;  /* 0x0000000630307c10 */ /* 0x008fe20008ffe4ff */
[----:B------:R-:W-:Y:S01]  /*61c10*/  STL [R1+0x11c8], R38 ;  /* 0x0011c82601007387 */ /* 0x000fe20000100800 */
[----:B--2---:R-:W-:-:S03]  /*61c20*/  MOV R36, R38 ;  /* 0x0000002600247202 */ /* 0x004fc60000000f00 */
[----:B------:R1:W-:Y:S01]  /*61c30*/  STL [R1+0x11c4], R48 ;  /* 0x0011c43001007387 */ /* 0x0003e20000100800 */
[----:B------:R-:W-:-:S05]  /*61c40*/  IMAD.MOV.U32 R37, RZ, RZ, R48 ;  /* 0x000000ffff257224 */ /* 0x000fca00078e0030 */
[----:B------:R2:W-:Y:S04]  /*61c50*/  LDGSTS.E [R3+0x6000], [R36.64], P0 ;  /* 0x0600000024037fae */ /* 0x0005e80008121848 */
[----:B-1----:R-:W3:Y:S01]  /*61c60*/  LDL.LU R48, [R1+0x110c] ;  /* 0x00110c0001307983 */ /* 0x002ee20000300800 */
[----:B------:R-:W-:-:S03]  /*61c70*/  IADD3 R39, P1, R39, UR7, RZ ;  /* 0x0000000727277c10 */ /* 0x000fc6000ff3e0ff */
[----:B------:R-:W4:Y:S01]  /*61c80*/  LDL.LU R38, [R1+0x1110] ;  /* 0x0011100001267983 */ /* 0x000f220000300800 */
[----:B------:R-:W-:-:S03]  /*61c90*/  IADD3.X R47, R47, UR6, RZ, P1, !PT ;  /* 0x000000062f2f7c10 */ /* 0x000fc60008ffe4ff */
[----:B------:R-:W-:Y:S01]  /*61ca0*/  STL [R1+0x1208], R39 ;  /* 0x0012082701007387 */ /* 0x000fe20000100800 */
[----:B--2---:R-:W-:-:S03]  /*61cb0*/  MOV R36, R39 ;  /* 0x0000002700247202 */ /* 0x004fc60000000f00 */
[----:B------:R1:W-:Y:S01]  /*61cc0*/  STL [R1+0x1204], R47 ;  /* 0x0012042f01007387 */ /* 0x0003e20000100800 */
[----:B------:R-:W-:-:S03]  /*61cd0*/  IMAD.MOV.U32 R37, RZ, RZ, R47 ;  /* 0x000000ffff257224 */ /* 0x000fc600078e002f */
[----:B-1----:R-:W2:Y:S04]  /*61ce0*/  LDL.LU R47, [R1+0x114c] ;  /* 0x00114c00012f7983 */ /* 0x002ea80000300800 */
[----:B------:R-:W2:Y:S01]  /*61cf0*/  LDL.LU R39, [R1+0x1150] ;  /* 0x0011500001277983 */ /* 0x000ea20000300800 */
[----:B------:R-:W-:Y:S02]  /*61d00*/  IADD3 R44, P1, R44, UR7, RZ ;  /* 0x000000072c2c7c10 */ /* 0x000fe4000ff3e0ff */
[----:B------:R-:W-:Y:S02]  /*61d10*/  IADD3 R0, R0, 0x100000, RZ ;  /* 0x0010000000007810 */ /* 0x000fe40007ffe0ff */
[----:B------:R-:W-:Y:S01]  /*61d20*/  IADD3.X R50, R50, UR6, RZ, P1, !PT ;  /* 0x0000000632327c10 */ /* 0x000fe20008ffe4ff */
[----:B------:R-:W-:Y:S01]  /*61d30*/  STL [R1+0x1050], R44 ;  /* 0x0010502c01007387 */ /* 0x000fe20000100800 */
[----:B------:R-:W-:-:S03]  /*61d40*/  LOP3.LUT R55, R57, 0x10, RZ, 0x3c, !PT ;  /* 0x0000001039377812 */ /* 0x000fc600078e3cff */
[----:B------:R1:W-:Y:S04]  /*61d50*/  LDGSTS.E [R0+0x7000], [R36.64], P0 ;  /* 0x0700000024007fae */ /* 0x0003e80008121848 */
[----:B------:R1:W-:Y:S02]  /*61d60*/  STL [R1+0x104c], R50 ;  /* 0x00104c3201007387 */ /* 0x0003e40000100800 */
[----:B-1----:R-:W-:Y:S01]  /*61d70*/  MOV R0, UR5 ;  /* 0x0000000500007c02 */ /* 0x002fe20008000f00 */
[----:B------:R-:W-:Y:S01]  /*61d80*/  IMAD.MOV.U32 R37, RZ, RZ, R50 ;  /* 0x000000ffff257224 */ /* 0x000fe200078e0032 */
[----:B------:R-:W-:Y:S01]  /*61d90*/  MOV R36, R44 ;  /* 0x0000002c00247202 */ /* 0x000fe20000000f00 */
[----:B------:R-:W2:Y:S02]  /*61da0*/  LDL.LU R50, [R1+0x118c] ;  /* 0x00118c0001327983 */ /* 0x000ea40000300800 */
[----:B------:R-:W-:-:S02]  /*61db0*/  IMAD R0, R0, 0x8000, R55 ;  /* 0x0000800000007824 */ /* 0x000fc400078e0237 */
[----:B------:R-:W2:Y:S01]  /*61dc0*/  LDL.LU R44, [R1+0x1190] ;  /* 0x00119000012c7983 */ /* 0x000ea20000300800 */
[----:B------:R-:W-:Y:S02]  /*61dd0*/  IADD3 R45, P1, R45, UR7, RZ ;  /* 0x000000072d2d7c10 */ /* 0x000fe4000ff3e0ff */
[----:B------:R-:W-:Y:S02]  /*61de0*/  IADD3 R3, R0, 0x100000, RZ ;  /* 0x0010000000037810 */ /* 0x000fe40007ffe0ff */
[----:B------:R-:W-:Y:S01]  /*61df0*/  IADD3.X R49, R49, UR6, RZ, P1, !PT ;  /* 0x0000000631317c10 */ /* 0x000fe20008ffe4ff */
[----:B------:R-:W-:Y:S04]  /*61e00*/  STL [R1+0x1090], R45 ;  /* 0x0010902d01007387 */ /* 0x000fe80000100800 */
[----:B------:R1:W-:Y:S01]  /*61e10*/  LDGSTS.E [R3+0x200], [R36.64], P0 ;  /* 0x0020000024037fae */ /* 0x0003e20008121848 */
[----:B------:R-:W-:-:S03]  /*61e20*/  IADD3 R42, P1, R42, UR7, RZ ;  /* 0x000000072a2a7c10 */ /* 0x000fc6000ff3e0ff */
[----:B------:R1:W-:Y:S01]  /*61e30*/  STL [R1+0x108c], R49 ;  /* 0x00108c3101007387 */ /* 0x0003e20000100800 */
[----:B------:R-:W-:Y:S01]  /*61e40*/  IADD3.X R43, R43, UR6, RZ, P1, !PT ;  /* 0x000000062b2b7c10 */ /* 0x000fe20008ffe4ff */
[----:B-1----:R-:W-:Y:S01]  /*61e50*/  IMAD.MOV.U32 R37, RZ, RZ, R49 ;  /* 0x000000ffff257224 */ /* 0x002fe200078e0031 */
[----:B------:R-:W-:Y:S01]  /*61e60*/  MOV R36, R45 ;  /* 0x0000002d00247202 */ /* 0x000fe20000000f00 */
[----:B------:R-:W2:Y:S04]  /*61e70*/  LDL.LU R49, [R1+0x11cc] ;  /* 0x0011cc0001317983 */ /* 0x000ea80000300800 */
[----:B------:R-:W2:Y:S04]  /*61e80*/  LDL.LU R45, [R1+0x11d0] ;  /* 0x0011d000012d7983 */ /* 0x000ea80000300800 */
[----:B------:R1:W-:Y:S04]  /*61e90*/  LDGSTS.E [R3+0x1200], [R36.64], P0 ;  /* 0x0120000024037fae */ /* 0x0003e80008121848 */
[----:B------:R-:W-:Y:S04]  /*61ea0*/  STL [R1+0x10d0], R42 ;  /* 0x0010d02a01007387 */ /* 0x000fe80000100800 */
[----:B------:R1:W-:Y:S02]  /*61eb0*/  STL [R1+0x10cc], R43 ;  /* 0x0010cc2b01007387 */ /* 0x0003e40000100800 */
[----:B-1----:R-:W-:Y:S01]  /*61ec0*/  IMAD.MOV.U32 R37, RZ, RZ, R43 ;  /* 0x000000ffff257224 */ /* 0x002fe200078e002b */
[----:B------:R-:W-:Y:S01]  /*61ed0*/  MOV R36, R42 ;  /* 0x0000002a00247202 */ /* 0x000fe20000000f00 */
[----:B------:R-:W2:Y:S04]  /*61ee0*/  LDL.LU R43, [R1+0x120c] ;  /* 0x00120c00012b7983 */ /* 0x000ea80000300800 */
[----:B------:R-:W2:Y:S04]  /*61ef0*/  LDL.LU R42, [R1+0x1210] ;  /* 0x00121000012a7983 */ /* 0x000ea80000300800 */
[----:B------:R1:W-:Y:S01]  /*61f00*/  LDGSTS.E [R3+0x2200], [R36.64], P0 ;  /* 0x0220000024037fae */ /* 0x0003e20008121848 */
[----:B----4-:R-:W-:-:S04]  /*61f10*/  IADD3 R38, P1, R38, UR7, RZ ;  /* 0x0000000726267c10 */ /* 0x010fc8000ff3e0ff */
[----:B---3--:R-:W-:Y:S01]  /*61f20*/  IADD3.X R48, R48, UR6, RZ, P1, !PT ;  /* 0x0000000630307c10 */ /* 0x008fe20008ffe4ff */
[----:B------:R-:W-:Y:S01]  /*61f30*/  STL [R1+0x1110], R38 ;  /* 0x0011102601007387 */ /* 0x000fe20000100800 */
[----:B-1----:R-:W-:-:S03]  /*61f40*/  MOV R36, R38 ;  /* 0x0000002600247202 */ /* 0x002fc60000000f00 */
[----:B------:R1:W-:Y:S01]  /*61f50*/  STL [R1+0x110c], R48 ;  /* 0x00110c3001007387 */ /* 0x0003e20000100800 */
[----:B------:R-:W-:-:S05]  /*61f60*/  IMAD.MOV.U32 R37, RZ, RZ, R48 ;  /* 0x000000ffff257224 */ /* 0x000fca00078e0030 */
[----:B------:R3:W-:Y:S04]  /*61f70*/  LDGSTS.E [R3+0x3200], [R36.64], P0 ;  /* 0x0320000024037fae */ /* 0x0007e80008121848 */
[----:B-1----:R-:W4:Y:S01]  /*61f80*/  LDL.LU R48, [R1+0x1054] ;  /* 0x0010540001307983 */ /* 0x002f220000300800 */
[----:B--2---:R-:W-:-:S03]  /*61f90*/  IADD3 R39, P1, R39, UR7, RZ ;  /* 0x0000000727277c10 */ /* 0x004fc6000ff3e0ff */
[----:B------:R-:W2:Y:S01]  /*61fa0*/  LDL.LU R38, [R1+0x1058] ;  /* 0x0010580001267983 */ /* 0x000ea20000300800 */
[----:B------:R-:W-:-:S03]  /*61fb0*/  IADD3.X R47, R47, UR6, RZ, P1, !PT ;  /* 0x000000062f2f7c10 */ /* 0x000fc60008ffe4ff */
[----:B------:R-:W-:Y:S01]  /*61fc0*/  STL [R1+0x1150], R39 ;  /* 0x0011502701007387 */ /* 0x000fe20000100800 */
[----:B---3--:R-:W-:-:S03]  /*61fd0*/  MOV R36, R39 ;  /* 0x0000002700247202 */ /* 0x008fc60000000f00 */
[----:B------:R1:W-:Y:S01]  /*61fe0*/  STL [R1+0x114c], R47 ;  /* 0x00114c2f01007387 */ /* 0x0003e20000100800 */
[----:B------:R-:W-:-:S05]  /*61ff0*/  IMAD.MOV.U32 R37, RZ, RZ, R47 ;  /* 0x000000ffff257224 */ /* 0x000fca00078e002f */
[----:B------:R3:W-:Y:S04]  /*62000*/  LDGSTS.E [R3+0x4200], [R36.64], P0 ;  /* 0x0420000024037fae */ /* 0x0007e80008121848 */
[----:B-1----:R-:W4:Y:S04]  /*62010*/  LDL.LU R47, [R1+0x1094] ;  /* 0x00109400012f7983 */ /* 0x002f280000300800 */
[----:B------:R-:W4:Y:S01]  /*62020*/  LDL.LU R39, [R1+0x1098] ;  /* 0x0010980001277983 */ /* 0x000f220000300800 */
[----:B------:R-:W-:-:S04]  /*62030*/  IADD3 R44, P1, R44, UR7, RZ ;  /* 0x000000072c2c7c10 */ /* 0x000fc8000ff3e0ff */
[----:B------:R-:W-:Y:S01]  /*62040*/  IADD3.X R50, R50, UR6, RZ, P1, !PT ;  /* 0x0000000632327c10 */ /* 0x000fe20008ffe4ff */
        /* <DEDUP_REMOVED lines=12> */
[----:B------:R-:W-:Y:S01]  /*62110*/  IMAD.MOV.U32 R37, RZ, RZ, R49 ;  /* 0x000000ffff257224 */ /* 0x000fe200078e0031 */
[----:B------:R-:W-:-:S04]  /*62120*/  IADD3 R0, R0, 0x100000, RZ ;  /* 0x0010000000007810 */ /* 0x000fc80007ffe0ff */
        /* <DEDUP_REMOVED lines=12> */
[----:B---3--:R-:W-:-:S05]  /*621f0*/  MOV R0, UR5 ;  /* 0x0000000500007c02 */ /* 0x008fca0008000f00 */
[----:B------:R-:W-:-:S05]  /*62200*/  IMAD R0, R0, 0x8000, R54 ;  /* 0x0000800000007824 */ /* 0x000fca00078e0236 */
[----:B------:R-:W-:Y:S02]  /*62210*/  IADD3 R3, R0, 0x100000, RZ ;  /* 0x0010000000037810 */ /* 0x000fe40007ffe0ff */
[----:B--2---:R-:W-:-:S04]  /*62220*/  IADD3 R38, P1, R38, UR7, RZ ;  /* 0x0000000726267c10 */ /* 0x004fc8000ff3e0ff */
[----:B----4-:R-:W-:Y:S01]  /*62230*/  IADD3.X R48, R48, UR6, RZ, P1, !PT ;  /* 0x0000000630307c10 */ /* 0x010fe20008ffe4ff */
[----:B------:R-:W-:Y:S01]  /*62240*/  STL [R1+0x1058], R38 ;  /* 0x0010582601007387 */ /* 0x000fe20000100800 */
[----:B------:R-:W-:-:S03]  /*62250*/  MOV R36, R38 ;  /* 0x0000002600247202 */ /* 0x000fc60000000f00 */
        /* <DEDUP_REMOVED lines=10> */
[----:B------:R-:W-:-:S05]  /*62300*/  IMAD.MOV.U32 R37, RZ, RZ, R47 ;  /* 0x000000ffff257224 */ /* 0x000fca00078e002f */
[----:B------:R2:W-:Y:S04]  /*62310*/  LDGSTS.E [R3+0x1400], [R36.64], P0 ;  /* 0x0140000024037fae */ /* 0x0005e80008121848 */
[----:B-1----:R-:W3:Y:S04]  /*62320*/  LDL.LU R47, [R1+0x11d4] ;  /* 0x0011d400012f7983 */ /* 0x002ee80000300800 */
[----:B------:R-:W3:Y:S01]  /*62330*/  LDL.LU R39, [R1+0x11d8] ;  /* 0x0011d80001277983 */ /* 0x000ee20000300800 */
[----:B------:R-:W-:-:S04]  /*62340*/  IADD3 R44, P1, R44, UR7, RZ ;  /* 0x000000072c2c7c10 */ /* 0x000fc8000ff3e0ff */
[----:B------:R-:W-:Y:S01]  /*62350*/  IADD3.X R50, R50, UR6, RZ, P1, !PT ;  /* 0x0000000632327c10 */ /* 0x000fe20008ffe4ff */
        /* <DEDUP_REMOVED lines=39> */
[----:B------:R-:W-:Y:S01]  /*625d0*/  IMAD.MOV.U32 R37, RZ, RZ, R47 ;  /* 0x000000ffff257224 */ /* 0x000fe200078e002f */
[----:B------:R-:W-:-:S04]  /*625e0*/  IADD3 R0, R0, 0x100000, RZ ;  /* 0x0010000000007810 */ /* 0x000fc80007ffe0ff */
[----:B------:R2:W-:Y:S04]  /*625f0*/  LDGSTS.E [R3+0x6400], [R36.64], P0 ;  /* 0x0640000024037fae */ /* 0x0005e80008121848 */
[----:B-1----:R-:W3:Y:S04]  /*62600*/  LDL.LU R47, [R1+0x111c] ;  /* 0x00111c00012f7983 */ /* 0x002ee80000300800 */
[----:B------:R-:W3:Y:S01]  /*62610*/  LDL.LU R39, [R1+0x1120] ;  /* 0x0011200001277983 */ /* 0x000ee20000300800 */
[----:B------:R-:W-:-:S04]  /*62620*/  IADD3 R44, P1, R44, UR7, RZ ;  /* 0x000000072c2c7c10 */ /* 0x000fc8000ff3e0ff */
[----:B------:R-:W-:Y:S02]  /*62630*/  IADD3.X R50, R50, UR6, RZ, P1, !PT ;  /* 0x0000000632327c10 */ /* 0x000fe40008ffe4ff */
[----:B--2---:R-:W-:-:S03]  /*62640*/  MOV R36, R44 ;  /* 0x0000002c00247202 */ /* 0x004fc60000000f00 */
[----:B------:R-:W-:Y:S01]  /*62650*/  IMAD.MOV.U32 R37, RZ, RZ, R50 ;  /* 0x000000ffff257224 */ /* 0x000fe200078e0032 */
[----:B------:R-:W-:Y:S01]  /*62660*/  LOP3.LUT R52, R52, 0x30, RZ, 0x3c, !PT ;  /* 0x0000003034347812 */ /* 0x000fe200078e3cff */
[----:B------:R-:W-:Y:S04]  /*62670*/  STL [R1+0x1218], R44 ;  /* 0x0012182c01007387 */ /* 0x000fe80000100800 */
[----:B------:R1:W-:Y:S04]  /*62680*/  LDGSTS.E [R0+0x7400], [R36.64], P0 ;  /* 0x0740000024007fae */ /* 0x0003e80008121848 */
[----:B------:R2:W-:Y:S01]  /*62690*/  STL [R1+0x1214], R50 ;  /* 0x0012143201007387 */ /* 0x0005e20000100800 */
[----:B-1----:R-:W-:-:S02]  /*626a0*/  MOV R0, UR5 ;  /* 0x0000000500007c02 */ /* 0x002fc40008000f00 */
[----:B------:R-:W-:Y:S01]  /*626b0*/  IADD3 R45, P1, R45, UR7, RZ ;  /* 0x000000072d2d7c10 */ /* 0x000fe2000ff3e0ff */
[----:B--2---:R-:W2:Y:S02]  /*626c0*/  LDL.LU R50, [R1+0x115c] ;  /* 0x00115c0001327983 */ /* 0x004ea40000300800 */
[----:B------:R-:W-:Y:S01]  /*626d0*/  IMAD R0, R0, 0x8000, R52 ;  /* 0x0000800000007824 */ /* 0x000fe200078e0234 */
[----:B------:R-:W-:Y:S01]  /*626e0*/  IADD3.X R49, R49, UR6, RZ, P1, !PT ;  /* 0x0000000631317c10 */ /* 0x000fe20008ffe4ff */
[----:B------:R-:W2:Y:S01]  /*626f0*/  LDL.LU R44, [R1+0x1160] ;  /* 0x00116000012c7983 */ /* 0x000ea20000300800 */
[----:B------:R-:W-:-:S03]  /*62700*/  MOV R36, R45 ;  /* 0x0000002d00247202 */ /* 0x000fc60000000f00 */
[----:B------:R-:W-:Y:S01]  /*62710*/  STL [R1+0x1060], R45 ;  /* 0x0010602d01007387 */ /* 0x000fe20000100800 */
[----:B------:R-:W-:Y:S01]  /*62720*/  IMAD.MOV.U32 R37, RZ, RZ, R49 ;  /* 0x000000ffff257224 */ /* 0x000fe200078e0031 */
[----:B------:R-:W-:Y:S02]  /*62730*/  IADD3 R3, R0, 0x100000, RZ ;  /* 0x0010000000037810 */ /* 0x000fe40007ffe0ff */
[----:B------:R1:W-:Y:S04]  /*62740*/  STL [R1+0x105c], R49 ;  /* 0x00105c3101007387 */ /* 0x0003e80000100800 */
[----:B------:R1:W-:Y:S04]  /*62750*/  LDGSTS.E [R3+0x600], [R36.64], P0 ;  /* 0x0060000024037fae */ /* 0x0003e80008121848 */
[----:B-1----:R-:W2:Y:S01]  /*62760*/  LDL.LU R49, [R1+0x119c] ;  /* 0x00119c0001317983 */ /* 0x002ea20000300800 */
[----:B------:R-:W-:-:S03]  /*62770*/  IADD3 R42, P1, R42, UR7, RZ ;  /* 0x000000072a2a7c10 */ /* 0x000fc6000ff3e0ff */
[----:B------:R-:W2:Y:S01]  /*62780*/  LDL.LU R45, [R1+0x11a0] ;  /* 0x0011a000012d7983 */ /* 0x000ea20000300800 */
[----:B------:R-:W-:-:S03]  /*62790*/  IADD3.X R43, R43, UR6, RZ, P1, !PT ;  /* 0x000000062b2b7c10 */ /* 0x000fc60008ffe4ff */
[----:B------:R-:W-:Y:S01]  /*627a0*/  STL [R1+0x10a0], R42 ;  /* 0x0010a02a01007387 */ /* 0x000fe20000100800 */
[----:B------:R-:W-:-:S03]  /*627b0*/  MOV R36, R42 ;  /* 0x0000002a00247202 */ /* 0x000fc60000000f00 */
[----:B------:R1:W-:Y:S01]  /*627c0*/  STL [R1+0x109c], R43 ;  /* 0x00109c2b01007387 */ /* 0x0003e20000100800 */
[----:B------:R-:W-:-:S05]  /*627d0*/  IMAD.MOV.U32 R37, RZ, RZ, R43 ;  /* 0x000000ffff257224 */ /* 0x000fca00078e002b */
[----:B------:R3:W-:Y:S04]  /*627e0*/  LDGSTS.E [R3+0x1600], [R36.64], P0 ;  /* 0x0160000024037fae */ /* 0x0007e80008121848 */
[----:B-1----:R-:W2:Y:S04]  /*627f0*/  LDL.LU R43, [R1+0x11dc] ;  /* 0x0011dc00012b7983 */ /* 0x002ea80000300800 */
[----:B------:R-:W2:Y:S01]  /*62800*/  LDL.LU R42, [R1+0x11e0] ;  /* 0x0011e000012a7983 */ /* 0x000ea20000300800 */
[----:B----4-:R-:W-:-:S04]  /*62810*/  IADD3 R38, P1, R38, UR7, RZ ;  /* 0x0000000726267c10 */ /* 0x010fc8000ff3e0ff */
[----:B---3--:R-:W-:Y:S01]  /*62820*/  IADD3.X R48, R48, UR6, RZ, P1, !PT ;  /* 0x0000000630307c10 */ /* 0x008fe20008ffe4ff */
[----:B------:R-:W-:Y:S01]  /*62830*/  STL [R1+0x10e0], R38 ;  /* 0x0010e02601007387 */ /* 0x000fe20000100800 */
[----:B------:R-:W-:-:S03]  /*62840*/  MOV R36, R38 ;  /* 0x0000002600247202 */ /* 0x000fc60000000f00 */
[----:B------:R1:W-:Y:S01]  /*62850*/  STL [R1+0x10dc], R48 ;  /* 0x0010dc3001007387 */ /* 0x0003e20000100800 */
[----:B------:R-:W-:-:S05]  /*62860*/  IMAD.MOV.U32 R37, RZ, RZ, R48 ;  /* 0x000000ffff257224 */ /* 0x000fca00078e0030 */
[----:B------:R3:W-:Y:S04]  /*62870*/  LDGSTS.E [R3+0x2600], [R36.64], P0 ;  /* 0x0260000024037fae */ /* 0x0007e80008121848 */
[----:B-1----:R-:W4:Y:S01]  /*62880*/  LDL.LU R48, [R1+0x121c] ;  /* 0x00121c0001307983 */ /* 0x002f220000300800 */
[----:B------:R-:W-:-:S03]  /*62890*/  IADD3 R39, P1, R39, UR7, RZ ;  /* 0x0000000727277c10 */ /* 0x000fc6000ff3e0ff */
[----:B------:R-:W4:Y:S01]  /*628a0*/  LDL.LU R38, [R1+0x1220] ;  /* 0x0012200001267983 */ /* 0x000f220000300800 */
        /* <DEDUP_REMOVED lines=8> */
[----:B--2---:R-:W-:-:S04]  /*62930*/  IADD3 R44, P1, R44, UR7, RZ ;  /* 0x000000072c2c7c10 */ /* 0x004fc8000ff3e0ff */
[----:B------:R-:W-:Y:S01]  /*62940*/  IADD3.X R50, R50, UR6, RZ, P1, !PT ;  /* 0x0000000632327c10 */ /* 0x000fe20008ffe4ff */
[----:B------:R-:W-:Y:S01]  /*62950*/  STL [R1+0x1160], R44 ;  /* 0x0011602c01007387 */ /* 0x000fe20000100800 */
[----:B---3--:R-:W-:-:S03]  /*62960*/  MOV R36, R44 ;  /* 0x0000002c00247202 */ /* 0x008fc60000000f00 */
[----:B------:R1:W-:Y:S01]  /*62970*/  STL [R1+0x115c], R50 ;  /* 0x00115c3201007387 */ /* 0x0003e20000100800 */
[----:B------:R-:W-:-:S05]  /*62980*/  IMAD.MOV.U32 R37, RZ, RZ, R50 ;  /* 0x000000ffff257224 */ /* 0x000fca00078e0032 */
[----:B------:R2:W-:Y:S04]  /*62990*/  LDGSTS.E [R3+0x4600], [R36.64], P0 ;  /* 0x0460000024037fae */ /* 0x0005e80008121848 */
[----:B-1----:R-:W3:Y:S01]  /*629a0*/  LDL.LU R50, [R1+0x10a4] ;  /* 0x0010a40001327983 */ /* 0x002ee20000300800 */
[----:B------:R-:W-:-:S03]  /*629b0*/  IADD3 R45, P1, R45, UR7, RZ ;  /* 0x000000072d2d7c10 */ /* 0x000fc6000ff3e0ff */
[----:B------:R-:W3:Y:S01]  /*629c0*/  LDL.LU R44, [R1+0x10a8] ;  /* 0x0010a800012c7983 */ /* 0x000ee20000300800 */
[----:B------:R-:W-:-:S03]  /*629d0*/  IADD3.X R49, R49, UR6, RZ, P1, !PT ;  /* 0x0000000631317c10 */ /* 0x000fc60008ffe4ff */
[----:B------:R-:W-:Y:S01]  /*629e0*/  STL [R1+0x11a0], R45 ;  /* 0x0011a02d01007387 */ /* 0x000fe20000100800 */
[----:B--2---:R-:W-:-:S03]  /*629f0*/  MOV R36, R45 ;  /* 0x0000002d00247202 */ /* 0x004fc60000000f00 */
        /* <DEDUP_REMOVED lines=15> */
[----:B----4-:R-:W-:-:S04]  /*62af0*/  IADD3 R38, P1, R38, UR7, RZ ;  /* 0x0000000726267c10 */ /* 0x010fc8000ff3e0ff */
[----:B------:R-:W-:Y:S01]  /*62b00*/  IADD3.X R48, R48, UR6, RZ, P1, !PT ;  /* 0x0000000630307c10 */ /* 0x000fe20008ffe4ff */
[----:B------:R-:W-:Y:S01]  /*62b10*/  STL [R1+0x1220], R38 ;  /* 0x0012202601007387 */ /* 0x000fe20000100800 */
[----:B--2---:R-:W-:-:S03]  /*62b20*/  MOV R36, R38 ;  /* 0x0000002600247202 */ /* 0x004fc60000000f00 */
        /* <DEDUP_REMOVED lines=13> */
[----:B------:R-:W-:-:S05]  /*62c00*/  MOV R0, UR5 ;  /* 0x0000000500007c02 */ /* 0x000fca0008000f00 */
[----:B------:R-:W-:-:S05]  /*62c10*/  IMAD R0, R0, 0x8000, R51 ;  /* 0x0000800000007824 */ /* 0x000fca00078e0233 */
[----:B------:R-:W-:-:S05]  /*62c20*/  IADD3 R3, R0, 0x100000, RZ ;  /* 0x0010000000037810 */ /* 0x000fca0007ffe0ff */
[----:B------:R1:W-:Y:S01]  /*62c30*/  LDGSTS.E [R3+0x800], [R36.64], P0 ;  /* 0x0080000024037fae */ /* 0x0003e20008121848 */
[----:B---3--:R-:W-:-:S04]  /*62c40*/  IADD3 R44, P1, R44, UR7, RZ ;  /* 0x000000072c2c7c10 */ /* 0x008fc8000ff3e0ff */
[----:B------:R-:W-:Y:S01]  /*62c50*/  IADD3.X R50, R50, UR6, RZ, P1, !PT ;  /* 0x0000000632327c10 */ /* 0x000fe20008ffe4ff */
[----:B------:R-:W-:Y:S04]  /*62c60*/  STL [R1+0x10a8], R44 ;  /* 0x0010a82c01007387 */ /* 0x000fe80000100800 */
[----:B------:R3:W-:Y:S01]  /*62c70*/  STL [R1+0x10a4], R50 ;  /* 0x0010a43201007387 */ /* 0x0007e20000100800 */
[----:B-1----:R-:W-:Y:S01]  /*62c80*/  MOV R36, R44 ;  /* 0x0000002c00247202 */ /* 0x002fe20000000f00 */
[----:B------:R-:W-:-:S05]  /*62c90*/  IMAD.MOV.U32 R37, RZ, RZ, R50 ;  /* 0x000000ffff257224 */ /* 0x000fca00078e0032 */
[----:B------:R1:W-:Y:S04]  /*62ca0*/  LDGSTS.E [R3+0x1800], [R36.64], P0 ;  /* 0x0180000024037fae */ /* 0x0003e80008121848 */
[----:B---3--:R-:W4:Y:S01]  /*62cb0*/  LDL.LU R50, [R1+0x11e4] ;  /* 0x0011e40001327983 */ /* 0x008f220000300800 */
[----:B------:R-:W-:-:S03]  /*62cc0*/  IADD3 R45, P1, R45, UR7, RZ ;  /* 0x000000072d2d7c10 */ /* 0x000fc6000ff3e0ff */
[----:B------:R-:W4:Y:S01]  /*62cd0*/  LDL.LU R44, [R1+0x11e8] ;  /* 0x0011e800012c7983 */ /* 0x000f220000300800 */
[----:B------:R-:W-:-:S03]  /*62ce0*/  IADD3.X R49, R49, UR6, RZ, P1, !PT ;  /* 0x0000000631317c10 */ /* 0x000fc60008ffe4ff */
[----:B------:R-:W-:Y:S01]  /*62cf0*/  STL [R1+0x10e8], R45 ;  /* 0x0010e82d01007387 */ /* 0x000fe20000100800 */
[----:B-1----:R-:W-:Y:S01]  /*62d00*/  MOV R36, R45 ;  /* 0x0000002d00247202 */ /* 0x002fe20000000f00 */
[----:B------:R-:W-:Y:S02]  /*62d10*/  IMAD.MOV.U32 R37, RZ, RZ, R49 ;  /* 0x000000ffff257224 */ /* 0x000fe400078e0031 */
[----:B------:R1:W-:Y:S04]  /*62d20*/  STL [R1+0x10e4], R49 ;  /* 0x0010e43101007387 */ /* 0x0003e80000100800 */
[----:B------:R1:W-:Y:S04]  /*62d30*/  LDGSTS.E [R3+0x2800], [R36.64], P0 ;  /* 0x0280000024037fae */ /* 0x0003e80008121848 */
[----:B-1----:R-:W4:Y:S01]  /*62d40*/  LDL.LU R49, [R1+0x1224] ;  /* 0x0012240001317983 */ /* 0x002f220000300800 */
[----:B------:R-:W-:-:S03]  /*62d50*/  IADD3 R42, P1, R42, UR7, RZ ;  /* 0x000000072a2a7c10 */ /* 0x000fc6000ff3e0ff */
[----:B------:R-:W4:Y:S01]  /*62d60*/  LDL.LU R45, [R1+0x1228] ;  /* 0x00122800012d7983 */ /* 0x000f220000300800 */
[----:B------:R-:W-:-:S03]  /*62d70*/  IADD3.X R43, R43, UR6, RZ, P1, !PT ;  /* 0x000000062b2b7c10 */ /* 0x000fc60008ffe4ff */
[----:B------:R-:W-:Y:S01]  /*62d80*/  STL [R1+0x1128], R42 ;  /* 0x0011282a01007387 */ /* 0x000fe20000100800 */
[----:B------:R-:W-:Y:S01]  /*62d90*/  MOV R36, R42 ;  /* 0x0000002a00247202 */ /* 0x000fe20000000f00 */
[----:B------:R-:W-:Y:S02]  /*62da0*/  IMAD.MOV.U32 R37, RZ, RZ, R43 ;  /* 0x000000ffff257224 */ /* 0x000fe400078e002b */
[----:B------:R1:W-:Y:S04]  /*62db0*/  STL [R1+0x1124], R43 ;  /* 0x0011242b01007387 */ /* 0x0003e80000100800 */
[----:B------:R4:W-:Y:S04]  /*62dc0*/  LDGSTS.E [R3+0x3800], [R36.64], P0 ;  /* 0x0380000024037fae */ /* 0x0009e80008121848 */
[----:B-1----:R-:W4:Y:S04]  /*62dd0*/  LDL.LU R43, [R1+0x106c] ;  /* 0x00106c00012b7983 */ /* 0x002f280000300800 */
[----:B------:R-:W4:Y:S02]  /*62de0*/  LDL.LU R42, [R1+0x1070] ;  /* 0x00107000012a7983 */ /* 0x000f240000300800 */
[----:B----4-:R-:W-:-:S04]  /*62df0*/  IADD3 R38, P1, R38, UR7, RZ ;  /* 0x0000000726267c10 */ /* 0x010fc8000ff3e0ff */
[----:B------:R-:W-:Y:S01]  /*62e00*/  IADD3.X R48, R48, UR6, RZ, P1, !PT ;  /* 0x0000000630307c10 */ /* 0x000fe20008ffe4ff */
[----:B------:R-:W-:Y:S01]  /*62e10*/  STL [R1+0x1168], R38 ;  /* 0x0011682601007387 */ /* 0x000fe20000100800 */
[----:B------:R-:W-:-:S03]  /*62e20*/  MOV R36, R38 ;  /* 0x0000002600247202 */ /* 0x000fc60000000f00 */
[----:B------:R1:W-:Y:S01]  /*62e30*/  STL [R1+0x1164], R48 ;  /* 0x0011643001007387 */ /* 0x0003e20000100800 */
[----:B------:R-:W-:-:S05]  /*62e40*/  IMAD.MOV.U32 R37, RZ, RZ, R48 ;  /* 0x000000ffff257224 */ /* 0x000fca00078e0030 */
[----:B------:R4:W-:Y:S04]  /*62e50*/  LDGSTS.E [R3+0x4800], [R36.64], P0 ;  /* 0x0480000024037fae */ /* 0x0009e80008121848 */
[----:B-1----:R-:W3:Y:S01]  /*62e60*/  LDL.LU R48, [R1+0x10ac] ;  /* 0x0010ac0001307983 */ /* 0x002ee20000300800 */
[----:B--2---:R-:W-:-:S03]  /*62e70*/  IADD3 R39, P1, R39, UR7, RZ ;  /* 0x0000000727277c10 */ /* 0x004fc6000ff3e0ff */
[----:B------:R-:W2:Y:S01]  /*62e80*/  LDL.LU R38, [R1+0x10b0] ;  /* 0x0010b00001267983 */ /* 0x000ea20000300800 */
[----:B------:R-:W-:-:S03]  /*62e90*/  IADD3.X R47, R47, UR6, RZ, P1, !PT ;  /* 0x000000062f2f7c10 */ /* 0x000fc60008ffe4ff */
[----:B------:R-:W-:Y:S01]  /*62ea0*/  STL [R1+0x11a8], R39 ;  /* 0x0011a82701007387 */ /* 0x000fe20000100800 */
[----:B----4-:R-:W-:-:S03]  /*62eb0*/  MOV R36, R39 ;  /* 0x0000002700247202 */ /* 0x010fc60000000f00 */
[----:B------:R1:W-:Y:S01]  /*62ec0*/  STL [R1+0x11a4], R47 ;  /* 0x0011a42f01007387 */ /* 0x0003e20000100800 */
[----:B------:R-:W-:-:S05]  /*62ed0*/  IMAD.MOV.U32 R37, RZ, RZ, R47 ;  /* 0x000000ffff257224 */ /* 0x000fca00078e002f */
[----:B------:R4:W-:Y:S04]  /*62ee0*/  LDGSTS.E [R3+0x5800], [R36.64], P0 ;  /* 0x0580000024037fae */ /* 0x0009e80008121848 */
[----:B-1----:R-:W3:Y:S04]  /*62ef0*/  LDL.LU R47, [R1+0x10ec] ;  /* 0x0010ec00012f7983 */ /* 0x002ee80000300800 */
[----:B------:R-:W3:Y:S01]  /*62f00*/  LDL.LU R39, [R1+0x10f0] ;  /* 0x0010f00001277983 */ /* 0x000ee20000300800 */
[----:B------:R-:W-:Y:S02]  /*62f10*/  IADD3 R0, R0, 0x100000, RZ ;  /* 0x0010000000007810 */ /* 0x000fe40007ffe0ff */
[----:B------:R-:W-:-:S04]  /*62f20*/  IADD3 R44, P1, R44, UR7, RZ ;  /* 0x000000072c2c7c10 */ /* 0x000fc8000ff3e0ff */
[----:B------:R-:W-:Y:S01]  /*62f30*/  IADD3.X R50, R50, UR6, RZ, P1, !PT ;  /* 0x0000000632327c10 */ /* 0x000fe20008ffe4ff */
[----:B------:R-:W-:Y:S01]  /*62f40*/  STL [R1+0x11e8], R44 ;  /* 0x0011e82c01007387 */ /* 0x000fe20000100800 */
[----:B----4-:R-:W-:-:S03]  /*62f50*/  MOV R36, R44 ;  /* 0x0000002c00247202 */ /* 0x010fc60000000f00 */
[----:B------:R-:W-:Y:S01]  /*62f60*/  IMAD.MOV.U32 R37, RZ, RZ, R50 ;  /* 0x000000ffff257224 */ /* 0x000fe200078e0032 */
[----:B------:R1:W-:Y:S04]  /*62f70*/  STL [R1+0x11e4], R50 ;  /* 0x0011e43201007387 */ /* 0x0003e80000100800 */
[----:B------:R4:W-:Y:S04]  /*62f80*/  LDGSTS.E [R3+0x6800], [R36.64], P0 ;  /* 0x0680000024037fae */ /* 0x0009e80008121848 */
[----:B-1----:R-:W3:Y:S01]  /*62f90*/  LDL.LU R50, [R1+0x112c] ;  /* 0x00112c0001327983 */ /* 0x002ee20000300800 */
[----:B------:R-:W-:-:S03]  /*62fa0*/  IADD3 R45, P1, R45, UR7, RZ ;  /* 0x000000072d2d7c10 */ /* 0x000fc6000ff3e0ff */
[----:B------:R-:W3:Y:S01]  /*62fb0*/  LDL.LU R44, [R1+0x1130] ;  /* 0x00113000012c7983 */ /* 0x000ee20000300800 */
[----:B------:R-:W-:-:S03]  /*62fc0*/  IADD3.X R49, R49, UR6, RZ, P1, !PT ;  /* 0x0000000631317c10 */ /* 0x000fc60008ffe4ff */
[----:B------:R-:W-:Y:S01]  /*62fd0*/  STL [R1+0x1228], R45 ;  /* 0x0012282d01007387 */ /* 0x000fe20000100800 */
[----:B----4-:R-:W-:Y:S01]  /*62fe0*/  MOV R36, R45 ;  /* 0x0000002d00247202 */ /* 0x010fe20000000f00 */
[----:B------:R-:W-:Y:S02]  /*62ff0*/  IMAD.MOV.U32 R37, RZ, RZ, R49 ;  /* 0x000000ffff257224 */ /* 0x000fe400078e0031 */
[----:B------:R1:W-:Y:S01]  /*63000*/  STL [R1+0x1224], R49 ;  /* 0x0012243101007387 */ /* 0x0003e20000100800 */
[----:B------:R-:W-:-:S03]  /*63010*/  LOP3.LUT R51, R53, 0x50, RZ, 0x3c, !PT ;  /* 0x0000005035337812 */ /* 0x000fc600078e3cff */
        /* <DEDUP_REMOVED lines=9> */
[----:B------:R-:W-:-:S03]  /*630b0*/  MOV R0, UR5 ;  /* 0x0000000500007c02 */ /* 0x000fc60008000f00 */
[----:B-1----:R-:W4:Y:S04]  /*630c0*/  LDL.LU R43, [R1+0x11ac] ;  /* 0x0011ac00012b7983 */ /* 0x002f280000300800 */
[----:B------:R-:W4:Y:S01]  /*630d0*/  LDL.LU R42, [R1+0x11b0] ;  /* 0x0011b000012a7983 */ /* 0x000f220000300800 */
[----:B------:R-:W-:-:S05]  /*630e0*/  IMAD R0, R0, 0x8000, R51 ;  /* 0x0000800000007824 */ /* 0x000fca00078e0233 */
[----:B------:R-:W-:-:S05]  /*630f0*/  IADD3 R3, R0, 0x100000, RZ ;  /* 0x0010000000037810 */ /* 0x000fca0007ffe0ff */
[----:B------:R1:W-:Y:S01]  /*63100*/  LDGSTS.E [R3+0xa00], [R36.64], P0 ;  /* 0x00a0000024037fae */ /* 0x0003e20008121848 */
[----:B--2---:R-:W-:-:S04]  /*63110*/  IADD3 R38, P1, R38, UR7, RZ ;  /* 0x0000000726267c10 */ /* 0x004fc8000ff3e0ff */
[----:B---3--:R-:W-:Y:S01]  /*63120*/  IADD3.X R48, R48, UR6, RZ, P1, !PT ;  /* 0x0000000630307c10 */ /* 0x008fe20008ffe4ff */
[----:B------:R-:W-:Y:S01]  /*63130*/  STL [R1+0x10b0], R38 ;  /* 0x0010b02601007387 */ /* 0x000fe20000100800 */
[----:B-1----:R-:W-:-:S03]  /*63140*/  MOV R36, R38 ;  /* 0x0000002600247202 */ /* 0x002fc60000000f00 */
        /* <DEDUP_REMOVED lines=16> */
[----:B------:R1:W-:Y:S01]  /*63250*/  STL [R1+0x1130], R44 ;  /* 0x0011302c01007387 */ /* 0x0003e20000100800 */
[----:B--2---:R-:W-:-:S03]  /*63260*/  MOV R36, R44 ;  /* 0x0000002c00247202 */ /* 0x004fc60000000f00 */
[----:B------:R-:W-:Y:S01]  /*63270*/  IMAD.MOV.U32 R37, RZ, RZ, R50 ;  /* 0x000000ffff257224 */ /* 0x000fe200078e0032 */
[----:B------:R2:W-:Y:S04]  /*63280*/  STL [R1+0x112c], R50 ;  /* 0x00112c3201007387 */ /* 0x0005e80000100800 */
[----:B------:R2:W-:Y:S04]  /*63290*/  LDGSTS.E [R3+0x3a00], [R36.64], P0 ;  /* 0x03a0000024037fae */ /* 0x0005e80008121848 */
[----:B-1----:R-:W3:Y:S01]  /*632a0*/  LDL.LU R44, [R1+0x1078] ;  /* 0x00107800012c7983 */ /* 0x002ee20000300800 */
[----:B------:R-:W-:-:S04]  /*632b0*/  IADD3 R45, P1, R45, UR7, RZ ;  /* 0x000000072d2d7c10 */ /* 0x000fc8000ff3e0ff */
[----:B------:R-:W-:Y:S01]  /*632c0*/  IADD3.X R49, R49, UR6, RZ, P1, !PT ;  /* 0x0000000631317c10 */ /* 0x000fe20008ffe4ff */
[----:B------:R1:W-:Y:S01]  /*632d0*/  STL [R1+0x1170], R45 ;  /* 0x0011702d01007387 */ /* 0x0003e20000100800 */
[----:B--2---:R-:W-:-:S03]  /*632e0*/  MOV R36, R45 ;  /* 0x0000002d00247202 */ /* 0x004fc60000000f00 */
[----:B------:R-:W-:Y:S01]  /*632f0*/  STL [R1+0x116c], R49 ;  /* 0x00116c3101007387 */ /* 0x000fe20000100800 */
[----:B------:R-:W-:-:S03]  /*63300*/  IMAD.MOV.U32 R37, RZ, RZ, R49 ;  /* 0x000000ffff257224 */ /* 0x000fc600078e0031 */
[----:B------:R-:W2:Y:S04]  /*63310*/  LDL.LU R51, [R1+0x1074] ;  /* 0x0010740001337983 */ /* 0x000ea80000300800 */
[----:B------:R-:W2:Y:S04]  /*63320*/  LDL.LU R50, [R1+0x10b4] ;  /* 0x0010b40001327983 */ /* 0x000ea80000300800 */
[----:B-1----:R-:W2:Y:S01]  /*63330*/  LDL.LU R45, [R1+0x10b8] ;  /* 0x0010b800012d7983 */ /* 0x002ea20000300800 */
[----:B----4-:R-:W-:-:S03]  /*63340*/  IADD3 R42, P1, R42, UR7, RZ ;  /* 0x000000072a2a7c10 */ /* 0x010fc6000ff3e0ff */
[----:B------:R1:W-:Y:S01]  /*63350*/  LDGSTS.E [R3+0x4a00], [R36.64], P0 ;  /* 0x04a0000024037fae */ /* 0x0003e20008121848 */
[----:B------:R-:W-:-:S03]  /*63360*/  IADD3.X R43, R43, UR6, RZ, P1, !PT ;  /* 0x000000062b2b7c10 */ /* 0x000fc60008ffe4ff */
[----:B------:R-:W-:Y:S04]  /*63370*/  STL [R1+0x11b0], R42 ;  /* 0x0011b02a01007387 */ /* 0x000fe80000100800 */
[----:B------:R4:W-:Y:S01]  /*63380*/  STL [R1+0x11ac], R43 ;  /* 0x0011ac2b01007387 */ /* 0x0009e20000100800 */
[----:B-1----:R-:W-:Y:S01]  /*63390*/  IMAD.MOV.U32 R37, RZ, RZ, R43 ;  /* 0x000000ffff257224 */ /* 0x002fe200078e002b */
[----:B------:R-:W-:Y:S02]  /*633a0*/  MOV R36, R42 ;  /* 0x0000002a00247202 */ /* 0x000fe40000000f00 */
[----:B----4-:R-:W2:Y:S04]  /*633b0*/  LDL.LU R43, [R1+0x10f4] ;  /* 0x0010f400012b7983 */ /* 0x010ea80000300800 */
[----:B------:R-:W2:Y:S04]  /*633c0*/  LDL.LU R42, [R1+0x10f8] ;  /* 0x0010f800012a7983 */ /* 0x000ea80000300800 */
[----:B------:R1:W-:Y:S01]  /*633d0*/  LDGSTS.E [R3+0x5a00], [R36.64], P0 ;  /* 0x05a0000024037fae */ /* 0x0003e20008121848 */
[----:B---3--:R-:W-:-:S04]  /*633e0*/  IADD3 R38, P1, R38, UR7, RZ ;  /* 0x0000000726267c10 */ /* 0x008fc8000ff3e0ff */
[----:B------:R-:W-:Y:S01]  /*633f0*/  IADD3.X R48, R48, UR6, RZ, P1, !PT ;  /* 0x0000000630307c10 */ /* 0x000fe20008ffe4ff */
[----:B------:R3:W-:Y:S01]  /*63400*/  STL [R1+0x11f0], R38 ;  /* 0x0011f02601007387 */ /* 0x0007e20000100800 */
[----:B-1----:R-:W-:-:S03]  /*63410*/  MOV R36, R38 ;  /* 0x0000002600247202 */ /* 0x002fc60000000f00 */
[----:B------:R1:W-:Y:S01]  /*63420*/  STL [R1+0x11ec], R48 ;  /* 0x0011ec3001007387 */ /* 0x0003e20000100800 */
[----:B------:R-:W-:-:S03]  /*63430*/  IMAD.MOV.U32 R37, RZ, RZ, R48 ;  /* 0x000000ffff257224 */ /* 0x000fc600078e0030 */
[----:B------:R-:W4:Y:S04]  /*63440*/  LDL.LU R49, [R1+0x1134] ;  /* 0x0011340001317983 */ /* 0x000f280000300800 */
[----:B---3--:R-:W3:Y:S04]  /*63450*/  LDL.LU R38, [R1+0x1138] ;  /* 0x0011380001267983 */ /* 0x008ee80000300800 */
[----:B------:R1:W-:Y:S01]  /*63460*/  LDGSTS.E [R3+0x6a00], [R36.64], P0 ;  /* 0x06a0000024037fae */ /* 0x0003e20008121848 */
[----:B------:R-:W-:-:S04]  /*63470*/  IADD3 R39, P1, R39, UR7, RZ ;  /* 0x0000000727277c10 */ /* 0x000fc8000ff3e0ff */
[----:B------:R-:W-:Y:S01]  /*63480*/  IADD3.X R47, R47, UR6, RZ, P1, !PT ;  /* 0x000000062f2f7c10 */ /* 0x000fe20008ffe4ff */
[----:B------:R1:W-:Y:S04]  /*63490*/  STL [R1+0x1230], R39 ;  /* 0x0012302701007387 */ /* 0x0003e80000100800 */
[----:B------:R1:W-:Y:S02]  /*634a0*/  STL [R1+0x122c], R47 ;  /* 0x00122c2f01007387 */ /* 0x0003e40000100800 */
[----:B-1----:R-:W-:Y:S02]  /*634b0*/  MOV R36, R39 ;  /* 0x0000002700247202 */ /* 0x002fe40000000f00 */
[----:B------:R-:W4:Y:S04]  /*634c0*/  LDL.LU R48, [R1+0x1174] ;  /* 0x0011740001307983 */ /* 0x000f280000300800 */
[----:B------:R-:W4:Y:S01]  /*634d0*/  LDL.LU R39, [R1+0x1178] ;  /* 0x0011780001277983 */ /* 0x000f220000300800 */
[----:B------:R-:W-:Y:S01]  /*634e0*/  IADD3 R0, R0, 0x100000, RZ ;  /* 0x0010000000007810 */ /* 0x000fe20007ffe0ff */
[----:B------:R-:W-:-:S02]  /*634f0*/  IMAD.MOV.U32 R37, RZ, RZ, R47 ;  /* 0x000000ffff257224 */ /* 0x000fc400078e002f */
[----:B------:R-:W4:Y:S04]  /*63500*/  LDL.LU R47, [R1+0x11b4] ;  /* 0x0011b400012f7983 */ /* 0x000f280000300800 */
[----:B------:R1:W-:Y:S02]  /*63510*/  LDGSTS.E [R0+0x7a00], [R36.64], P0 ;  /* 0x07a0000024007fae */ /* 0x0003e40008121848 */
[----:B-1----:R-:W-:Y:S02]  /*63520*/  MOV R0, UR5 ;  /* 0x0000000500007c02 */ /* 0x002fe40008000f00 */
[----:B------:R-:W-:-:S03]  /*63530*/  IADD3 R44, P1, R44, UR7, RZ ;  /* 0x000000072c2c7c10 */ /* 0x000fc6000ff3e0ff */
[----:B------:R-:W-:Y:S02]  /*63540*/  IMAD R0, R0, 0x8000, R46 ;  /* 0x0000800000007824 */ /* 0x000fe400078e022e */
[----:B------:R-:W4:Y:S01]  /*63550*/  LDL.LU R46, [R1+0x11b8] ;  /* 0x0011b800012e7983 */ /* 0x000f220000300800 */
[----:B------:R-:W-:Y:S02]  /*63560*/  MOV R36, R44 ;  /* 0x0000002c00247202 */ /* 0x000fe40000000f00 */
[----:B------:R-:W-:Y:S02]  /*63570*/  IADD3 R3, R0, 0x100000, RZ ;  /* 0x0010000000037810 */ /* 0x000fe40007ffe0ff */
[----:B--2---:R-:W-:-:S05]  /*63580*/  IADD3.X R51, R51, UR6, RZ, P1, !PT ;  /* 0x0000000633337c10 */ /* 0x004fca0008ffe4ff */
[----:B------:R-:W-:Y:S01]  /*63590*/  IMAD.MOV.U32 R37, RZ, RZ, R51 ;  /* 0x000000ffff257224 */ /* 0x000fe200078e0033 */
[----:B------:R-:W-:Y:S01]  /*635a0*/  IADD3 R45, P1, R45, UR7, RZ ;  /* 0x000000072d2d7c10 */ /* 0x000fe2000ff3e0ff */
[----:B------:R1:W-:Y:S03]  /*635b0*/  STL [R1+0x1078], R44 ;  /* 0x0010782c01007387 */ /* 0x0003e60000100800 */
[----:B------:R-:W-:Y:S01]  /*635c0*/  IADD3.X R50, R50, UR6, RZ, P1, !PT ;  /* 0x0000000632327c10 */ /* 0x000fe20008ffe4ff */
[----:B------:R2:W-:Y:S04]  /*635d0*/  LDGSTS.E [R3+0xc00], [R36.64], P0 ;  /* 0x00c0000024037fae */ /* 0x0005e80008121848 */
[----:B------:R-:W-:Y:S04]  /*635e0*/  STL [R1+0x1074], R51 ;  /* 0x0010743301007387 */ /* 0x000fe80000100800 */
[----:B-1----:R-:W4:Y:S01]  /*635f0*/  LDL.LU R44, [R1+0x11f8] ;  /* 0x0011f800012c7983 */ /* 0x002f220000300800 */
[----:B--2---:R-:W-:Y:S01]  /*63600*/  MOV R36, R45 ;  /* 0x0000002d00247202 */ /* 0x004fe20000000f00 */
[----:B------:R-:W-:-:S02]  /*63610*/  IMAD.MOV.U32 R37, RZ, RZ, R50 ;  /* 0x000000ffff257224 */ /* 0x000fc400078e0032 */
[----:B------:R1:W-:Y:S01]  /*63620*/  STL [R1+0x10b8], R45 ;  /* 0x0010b82d01007387 */ /* 0x0003e20000100800 */
[----:B------:R-:W-:-:S03]  /*63630*/  IADD3 R42, P1, R42, UR7, RZ ;  /* 0x000000072a2a7c10 */ /* 0x000fc6000ff3e0ff */
[----:B------:R-:W-:Y:S01]  /*63640*/  STL [R1+0x10b4], R50 ;  /* 0x0010b43201007387 */ /* 0x000fe20000100800 */
[----:B------:R-:W-:-:S03]  /*63650*/  IADD3.X R43, R43, UR6, RZ, P1, !PT ;  /* 0x000000062b2b7c10 */ /* 0x000fc60008ffe4ff */
[----:B-1----:R-:W2:Y:S04]  /*63660*/  LDL.LU R45, [R1+0x11f4] ;  /* 0x0011f400012d7983 */ /* 0x002ea80000300800 */
        /* <DEDUP_REMOVED lines=8> */
[----:B---3--:R-:W-:-:S04]  /*636f0*/  IADD3 R38, P1, R38, UR7, RZ ;  /* 0x0000000726267c10 */ /* 0x008fc8000ff3e0ff */
[----:B----4-:R-:W-:Y:S01]  /*63700*/  IADD3.X R49, R49, UR6, RZ, P1, !PT ;  /* 0x0000000631317c10 */ /* 0x010fe20008ffe4ff */
[----:B------:R3:W-:Y:S01]  /*63710*/  STL [R1+0x1138], R38 ;  /* 0x0011382601007387 */ /* 0x0007e20000100800 */
[----:B-1----:R-:W-:-:S03]  /*63720*/  MOV R36, R38 ;  /* 0x0000002600247202 */ /* 0x002fc60000000f00 */
[----:B------:R-:W-:Y:S01]  /*63730*/  IMAD.MOV.U32 R37, RZ, RZ, R49 ;  /* 0x000000ffff257224 */ /* 0x000fe200078e0031 */
[----:B------:R-:W-:Y:S04]  /*63740*/  STL [R1+0x1134], R49 ;  /* 0x0011343101007387 */ /* 0x000fe80000100800 */
[----:B------:R1:W-:Y:S04]  /*63750*/  LDGSTS.E [R3+0x3c00], [R36.64], P0 ;  /* 0x03c0000024037fae */ /* 0x0003e80008121848 */
[----:B---3--:R-:W3:Y:S01]  /*63760*/  LDL.LU R38, [R1+0x1080] ;  /* 0x0010800001267983 */ /* 0x008ee20000300800 */
[----:B------:R-:W-:-:S04]  /*63770*/  IADD3 R39, P1, R39, UR7, RZ ;  /* 0x0000000727277c10 */ /* 0x000fc8000ff3e0ff */
[----:B------:R-:W-:Y:S01]  /*63780*/  IADD3.X R48, R48, UR6, RZ, P1, !PT ;  /* 0x0000000630307c10 */ /* 0x000fe20008ffe4ff */
[----:B------:R4:W-:Y:S01]  /*63790*/  STL [R1+0x1178], R39 ;  /* 0x0011782701007387 */ /* 0x0009e20000100800 */
[----:B-1----:R-:W-:-:S03]  /*637a0*/  MOV R36, R39 ;  /* 0x0000002700247202 */ /* 0x002fc60000000f00 */
[----:B------:R1:W-:Y:S04]  /*637b0*/  STL [R1+0x1174], R48 ;  /* 0x0011743001007387 */ /* 0x0003e80000100800 */
[----:B----4-:R-:W4:Y:S01]  /*637c0*/  LDL.LU R39, [R1+0x107c] ;  /* 0x00107c0001277983 */ /* 0x010f220000300800 */
[----:B------:R-:W-:-:S04]  /*637d0*/  IADD3 R46, P1, R46, UR7, RZ ;  /* 0x000000072e2e7c10 */ /* 0x000fc8000ff3e0ff */
[----:B------:R-:W-:Y:S01]  /*637e0*/  IADD3.X R47, R47, UR6, RZ, P1, !PT ;  /* 0x000000062f2f7c10 */ /* 0x000fe20008ffe4ff */
[----:B------:R-:W-:Y:S04]  /*637f0*/  STL [R1+0x11b8], R46 ;  /* 0x0011b82e01007387 */ /* 0x000fe80000100800 */
[----:B------:R1:W-:Y:S01]  /*63800*/  STL [R1+0x11b4], R47 ;  /* 0x0011b42f01007387 */ /* 0x0003e20000100800 */
[----:B------:R-:W-:-:S03]  /*63810*/  IMAD.MOV.U32 R37, RZ, RZ, R48 ;  /* 0x000000ffff257224 */ /* 0x000fc600078e0030 */
[----:B------:R-:W4:Y:S04]  /*63820*/  LDL.LU R52, [R1+0x10bc] ;  /* 0x0010bc0001347983 */ /* 0x000f280000300800 */
[----:B------:R-:W4:Y:S04]  /*63830*/  LDL.LU R51, [R1+0x10c0] ;  /* 0x0010c00001337983 */ /* 0x000f280000300800 */
[----:B------:R-:W4:Y:S04]  /*63840*/  LDL.LU R49, [R1+0x1100] ;  /* 0x0011000001317983 */ /* 0x000f280000300800 */
[----:B------:R1:W-:Y:S01]  /*63850*/  LDGSTS.E [R3+0x4c00], [R36.64], P0 ;  /* 0x04c0000024037fae */ /* 0x0003e20008121848 */
[----:B------:R-:W-:-:S02]  /*63860*/  IADD3 R44, P1, R44, UR7, RZ ;  /* 0x000000072c2c7c10 */ /* 0x000fc4000ff3e0ff */
[----:B-1----:R-:W-:Y:S01]  /*63870*/  MOV R36, R46 ;  /* 0x0000002e00247202 */ /* 0x002fe20000000f00 */
[----:B------:R-:W-:Y:S02]  /*63880*/  IMAD.MOV.U32 R37, RZ, RZ, R47 ;  /* 0x000000ffff257224 */ /* 0x000fe400078e002f */
[----:B------:R-:W-:Y:S04]  /*63890*/  STL [R1+0x11f8], R44 ;  /* 0x0011f82c01007387 */ /* 0x000fe80000100800 */
[----:B------:R1:W-:Y:S01]  /*638a0*/  LDGSTS.E [R3+0x5c00], [R36.64], P0 ;  /* 0x05c0000024037fae */ /* 0x0003e20008121848 */
[----:B--2---:R-:W-:-:S05]  /*638b0*/  IADD3.X R45, R45, UR6, RZ, P1, !PT ;  /* 0x000000062d2d7c10 */ /* 0x004fca0008ffe4ff */
[----:B------:R2:W-:Y:S04]  /*638c0*/  STL [R1+0x11f4], R45 ;  /* 0x0011f42d01007387 */ /* 0x0005e80000100800 */
[----:B------:R-:W4:Y:S01]  /*638d0*/  LDL.LU R50, [R1+0x10fc] ;  /* 0x0010fc0001327983 */ /* 0x000f220000300800 */
[----:B-1----:R-:W-:-:S03]  /*638e0*/  MOV R36, R44 ;  /* 0x0000002c00247202 */ /* 0x002fc60000000f00 */
[----:B------:R-:W4:Y:S01]  /*638f0*/  LDL.LU R48, [R1+0x113c] ;  /* 0x00113c0001307983 */ /* 0x000f220000300800 */
[----:B------:R-:W-:-:S03]  /*63900*/  IMAD.MOV.U32 R37, RZ, RZ, R45 ;  /* 0x000000ffff257224 */ /* 0x000fc600078e002d */
[----:B------:R-:W4:Y:S01]  /*63910*/  LDL.LU R47, [R1+0x1140] ;  /* 0x00114000012f7983 */ /* 0x000f220000300800 */
[----:B------:R-:W-:-:S03]  /*63920*/  IADD3 R0, R0, 0x100000, RZ ;  /* 0x0010000000007810 */ /* 0x000fc60007ffe0ff */
[----:B------:R1:W-:Y:S01]  /*63930*/  LDGSTS.E [R3+0x6c00], [R36.64], P0 ;  /* 0x06c0000024037fae */ /* 0x0003e20008121848 */
[----:B------:R-:W-:-:S04]  /*63940*/  IADD3 R42, P1, R42, UR7, RZ ;  /* 0x000000072a2a7c10 */ /* 0x000fc8000ff3e0ff */
[----:B------:R-:W-:Y:S01]  /*63950*/  IADD3.X R43, R43, UR6, RZ, P1, !PT ;  /* 0x000000062b2b7c10 */ /* 0x000fe20008ffe4ff */
[----:B------:R-:W-:Y:S04]  /*63960*/  STL [R1+0x1238], R42 ;  /* 0x0012382a01007387 */ /* 0x000fe80000100800 */
[----:B------:R2:W-:Y:S01]  /*63970*/  STL [R1+0x1234], R43 ;  /* 0x0012342b01007387 */ /* 0x0005e20000100800 */
[----:B-1----:R-:W-:-:S03]  /*63980*/  MOV R36, R42 ;  /* 0x0000002a00247202 */ /* 0x002fc60000000f00 */
[----:B------:R-:W4:Y:S01]  /*63990*/  LDL.LU R46, [R1+0x117c] ;  /* 0x00117c00012e7983 */ /* 0x000f220000300800 */
[----:B------:R-:W-:-:S03]  /*639a0*/  IMAD.MOV.U32 R37, RZ, RZ, R43 ;  /* 0x000000ffff257224 */ /* 0x000fc600078e002b */
[----:B--2---:R-:W2:Y:S01]  /*639b0*/  LDL.LU R45, [R1+0x1180] ;  /* 0x00118000012d7983 */ /* 0x004ea20000300800 */
[----:B------:R-:W-:-:S03]  /*639c0*/  LOP3.LUT R41, R41, 0x70, RZ, 0x3c, !PT ;  /* 0x0000007029297812 */ /* 0x000fc600078e3cff */
[----:B------:R-:W2:Y:S04]  /*639d0*/  LDL.LU R43, [R1+0x11c0] ;  /* 0x0011c000012b7983 */ /* 0x000ea80000300800 */
[----:B------:R1:W-:Y:S04]  /*639e0*/  LDGSTS.E [R0+0x7c00], [R36.64], P0 ;  /* 0x07c0000024007fae */ /* 0x0003e80008121848 */
[----:B------:R-:W2:Y:S01]  /*639f0*/  LDL.LU R44, [R1+0x11bc] ;  /* 0x0011bc00012c7983 */ /* 0x000ea20000300800 */
[----:B-1----:R-:W-:-:S05]  /*63a00*/  MOV R0, UR5 ;  /* 0x0000000500007c02 */ /* 0x002fca0008000f00 */
[----:B------:R-:W-:Y:S02]  /*63a10*/  IMAD R0, R0, 0x8000, R41 ;  /* 0x0000800000007824 */ /* 0x000fe400078e0229 */
[----:B------:R-:W2:Y:S01]  /*63a20*/  LDL.LU R41, [R1+0x1200] ;  /* 0x0012000001297983 */ /* 0x000ea20000300800 */
[----:B---3--:R-:W-:-:S05]  /*63a30*/  IADD3 R38, P1, R38, UR7, RZ ;  /* 0x0000000726267c10 */ /* 0x008fca000ff3e0ff */
[----:B------:R-:W-:Y:S01]  /*63a40*/  STL [R1+0x1080], R38 ;  /* 0x0010802601007387 */ /* 0x000fe20000100800 */
[----:B------:R-:W-:Y:S02]  /*63a50*/  MOV R36, R38 ;  /* 0x0000002600247202 */ /* 0x000fe40000000f00 */
[----:B----4-:R-:W-:-:S05]  /*63a60*/  IADD3.X R39, R39, UR6, RZ, P1, !PT ;  /* 0x0000000627277c10 */ /* 0x010fca0008ffe4ff */
[----:B------:R1:W-:Y:S04]  /*63a70*/  STL [R1+0x107c], R39 ;  /* 0x00107c2701007387 */ /* 0x0003e80000100800 */
[----:B------:R-:W3:Y:S01]  /*63a80*/  LDL.LU R42, [R1+0x11fc] ;  /* 0x0011fc00012a7983 */ /* 0x000ee20000300800 */
[----:B------:R-:W-:-:S03]  /*63a90*/  IMAD.MOV.U32 R37, RZ, RZ, R39 ;  /* 0x000000ffff257224 */ /* 0x000fc600078e0027 */
[----:B-1----:R-:W4:Y:S04]  /*63aa0*/  LDL.LU R39, [R1+0x123c] ;  /* 0x00123c0001277983 */ /* 0x002f280000300800 */
[----:B------:R-:W4:Y:S01]  /*63ab0*/  LDL.LU R38, [R1+0x1240] ;  /* 0x0012400001267983 */ /* 0x000f220000300800 */
[----:B------:R-:W-:-:S05]  /*63ac0*/  IADD3 R3, R0, 0x100000, RZ ;  /* 0x0010000000037810 */ /* 0x000fca0007ffe0ff */
[----:B------:R1:W-:Y:S01]  /*63ad0*/  LDGSTS.E [R3+0xe00], [R36.64], P0 ;  /* 0x00e0000024037fae */ /* 0x0003e20008121848 */
[----:B------:R-:W-:-:S04]  /*63ae0*/  IADD3 R51, P1, R51, UR7, RZ ;  /* 0x0000000733337c10 */ /* 0x000fc8000ff3e0ff */
[----:B------:R-:W-:Y:S02]  /*63af0*/  IADD3.X R52, R52, UR6, RZ, P1, !PT ;  /* 0x0000000634347c10 */ /* 0x000fe40008ffe4ff */
[----:B------:R-:W-:Y:S02]  /*63b00*/  IADD3 R49, P1, R49, UR7, RZ ;  /* 0x0000000731317c10 */ /* 0x000fe4000ff3e0ff */
[----:B-1----:R-:W-:Y:S01]  /*63b10*/  MOV R36, R51 ;  /* 0x0000003300247202 */ /* 0x002fe20000000f00 */
[----:B------:R-:W-:-:S05]  /*63b20*/  IMAD.MOV.U32 R37, RZ, RZ, R52 ;  /* 0x000000ffff257224 */ /* 0x000fca00078e0034 */
[----:B------:R1:W-:Y:S02]  /*63b30*/  LDGSTS.E [R3+0x1e00], [R36.64], P0 ;  /* 0x01e0000024037fae */ /* 0x0003e40008121848 */
[----:B-1----:R-:W-:Y:S02]  /*63b40*/  MOV R36, R49 ;  /* 0x0000003100247202 */ /* 0x002fe40000000f00 */
[----:B------:R-:W-:-:S05]  /*63b50*/  IADD3.X R50, R50, UR6, RZ, P1, !PT ;  /* 0x0000000632327c10 */ /* 0x000fca0008ffe4ff */
[----:B------:R-:W-:Y:S01]  /*63b60*/  IMAD.MOV.U32 R37, RZ, RZ, R50 ;  /* 0x000000ffff257224 */ /* 0x000fe200078e0032 */
[----:B------:R-:W-:-:S04]  /*63b70*/  IADD3 R47, P1, R47, UR7, RZ ;  /* 0x000000072f2f7c10 */ /* 0x000fc8000ff3e0ff */
[----:B------:R1:W-:Y:S01]  /*63b80*/  LDGSTS.E [R3+0x2e00], [R36.64], P0 ;  /* 0x02e0000024037fae */ /* 0x0003e20008121848 */
[----:B------:R-:W-:-:S03]  /*63b90*/  IADD3.X R48, R48, UR6, RZ, P1, !PT ;  /* 0x0000000630307c10 */ /* 0x000fc60008ffe4ff */
[----:B------:R-:W-:Y:S01]  /*63ba0*/  STL [R1+0x10c0], R51 ;  /* 0x0010c03301007387 */ /* 0x000fe20000100800 */
[----:B-1----:R-:W-:Y:S01]  /*63bb0*/  MOV R36, R47 ;  /* 0x0000002f00247202 */ /* 0x002fe20000000f00 */
[----:B------:R-:W-:Y:S01]  /*63bc0*/  IMAD.MOV.U32 R37, RZ, RZ, R48 ;  /* 0x000000ffff257224 */ /* 0x000fe200078e0030 */
[----:B--2---:R-:W-:-:S04]  /*63bd0*/  IADD3 R45, P1, R45, UR7, RZ ;  /* 0x000000072d2d7c10 */ /* 0x004fc8000ff3e0ff */
[----:B------:R1:W-:Y:S01]  /*63be0*/  LDGSTS.E [R3+0x3e00], [R36.64], P0 ;  /* 0x03e0000024037fae */ /* 0x0003e20008121848 */
[----:B------:R-:W-:Y:S02]  /*63bf0*/  IADD3.X R46, R46, UR6, RZ, P1, !PT ;  /* 0x000000062e2e7c10 */ /* 0x000fe40008ffe4ff */
[----:B------:R-:W-:Y:S01]  /*63c00*/  IADD3 R43, P1, R43, UR7, RZ ;  /* 0x000000072b2b7c10 */ /* 0x000fe2000ff3e0ff */
[----:B------:R-:W-:Y:S03]  /*63c10*/  STL [R1+0x10bc], R52 ;  /* 0x0010bc3401007387 */ /* 0x000fe60000100800 */
[----:B------:R-:W-:Y:S01]  /*63c20*/  IADD3.X R44, R44, UR6, RZ, P1, !PT ;  /* 0x000000062c2c7c10 */ /* 0x000fe20008ffe4ff */
[----:B-1----:R-:W-:Y:S01]  /*63c30*/  IMAD.MOV.U32 R37, RZ, RZ, R46 ;  /* 0x000000ffff257224 */ /* 0x002fe200078e002e */
[----:B------:R-:W-:Y:S01]  /*63c40*/  MOV R36, R45 ;  /* 0x0000002d00247202 */ /* 0x000fe20000000f00 */
[----:B------:R-:W-:Y:S04]  /*63c50*/  STL [R1+0x1100], R49 ;  /* 0x0011003101007387 */ /* 0x000fe80000100800 */
[----:B------:R-:W-:Y:S04]  /*63c60*/  STL [R1+0x10fc], R50 ;  /* 0x0010fc3201007387 */ /* 0x000fe80000100800 */
[----:B------:R1:W-:Y:S01]  /*63c70*/  LDGSTS.E [R3+0x4e00], [R36.64], P0 ;  /* 0x04e0000024037fae */ /* 0x0003e20008121848 */
[----:B------:R-:W-:-:S03]  /*63c80*/  IADD3 R41, P1, R41, UR7, RZ ;  /* 0x0000000729297c10 */ /* 0x000fc6000ff3e0ff */
[----:B------:R-:W-:Y:S04]  /*63c90*/  STL [R1+0x1140], R47 ;  /* 0x0011402f01007387 */ /* 0x000fe80000100800 */
[----:B------:R-:W-:Y:S01]  /*63ca0*/  STL [R1+0x113c], R48 ;  /* 0x00113c3001007387 */ /* 0x000fe20000100800 */
[----:B-1----:R-:W-:Y:S01]  /*63cb0*/  MOV R36, R43 ;  /* 0x0000002b00247202 */ /* 0x002fe20000000f00 */
[----:B------:R-:W-:Y:S02]  /*63cc0*/  IMAD.MOV.U32 R37, RZ, RZ, R44 ;  /* 0x000000ffff257224 */ /* 0x000fe400078e002c */
[----:B------:R-:W-:Y:S04]  /*63cd0*/  STL [R1+0x1180], R45 ;  /* 0x0011802d01007387 */ /* 0x000fe80000100800 */
[----:B------:R-:W-:Y:S04]  /*63ce0*/  STL [R1+0x117c], R46 ;  /* 0x00117c2e01007387 */ /* 0x000fe80000100800 */
[----:B------:R-:W-:Y:S04]  /*63cf0*/  STL [R1+0x11c0], R43 ;  /* 0x0011c02b01007387 */ /* 0x000fe80000100800 */
[----:B------:R-:W-:Y:S04]  /*63d00*/  STL [R1+0x11bc], R44 ;  /* 0x0011bc2c01007387 */ /* 0x000fe80000100800 */
[----:B------:R1:W-:Y:S04]  /*63d10*/  LDGSTS.E [R3+0x5e00], [R36.64], P0 ;  /* 0x05e0000024037fae */ /* 0x0003e80008121848 */
[----:B------:R2:W-:Y:S01]  /*63d20*/  STL [R1+0x1200], R41 ;  /* 0x0012002901007387 */ /* 0x0005e20000100800 */
[----:B-1----:R-:W-:-:S02]  /*63d30*/  MOV R36, R41 ;  /* 0x0000002900247202 */ /* 0x002fc40000000f00 */
[----:B--2---:R-:W-:-:S04]  /*63d40*/  MOV R41, 0x7f ;  /* 0x0000007f00297802 */ /* 0x004fc80000000f00 */
[----:B------:R-:W-:Y:S02]  /*63d50*/  IADD3 R41, R41, c[0x0][0x180], RZ ;  /* 0x0000600029297a10 */ /* 0x000fe40007ffe0ff */
[----:B------:R-:W-:Y:S02]  /*63d60*/  IADD3 R40, R40, 0x1, RZ ;  /* 0x0000000128287810 */ /* 0x000fe40007ffe0ff */
[----:B------:R-:W-:Y:S02]  /*63d70*/  IADD3 R0, R0, 0x100000, RZ ;  /* 0x0010000000007810 */ /* 0x000fe40007ffe0ff */
[----:B---3--:R-:W-:-:S05]  /*63d80*/  IADD3.X R42, R42, UR6, RZ, P1, !PT ;  /* 0x000000062a2a7c10 */ /* 0x008fca0008ffe4ff */
[----:B------:R-:W-:Y:S01]  /*63d90*/  IMAD.MOV.U32 R37, RZ, RZ, R42 ;  /* 0x000000ffff257224 */ /* 0x000fe200078e002a */
[----:B------:R-:W-:Y:S01]  /*63da0*/  STL [R1+0x11fc], R42 ;  /* 0x0011fc2a01007387 */ /* 0x000fe20000100800 */
[----:B----4-:R-:W-:-:S03]  /*63db0*/  IADD3 R38, P1, R38, UR7, RZ ;  /* 0x0000000726267c10 */ /* 0x010fc6000ff3e0ff */
[----:B------:R1:W-:Y:S04]  /*63dc0*/  LDGSTS.E [R3+0x6e00], [R36.64], P0 ;  /* 0x06e0000024037fae */ /* 0x0003e80008121848 */
[----:B------:R2:W-:Y:S01]  /*63dd0*/  STL [R1+0x1240], R38 ;  /* 0x0012402601007387 */ /* 0x0005e20000100800 */
[----:B------:R-:W-:Y:S01]  /*63de0*/  IADD3.X R39, R39, UR6, RZ, P1, !PT ;  /* 0x0000000627277c10 */ /* 0x000fe20008ffe4ff */
[----:B-1----:R-:W-:Y:S01]  /*63df0*/  IMAD.MOV.U32 R36, RZ, RZ, R38 ;  /* 0x000000ffff247224 */ /* 0x002fe200078e0026 */
[----:B--2---:R-:W-:-:S03]  /*63e00*/  SHF.R.S32.HI R38, RZ, 0x1f, R41 ;  /* 0x0000001fff267819 */ /* 0x004fc60000011429 */
[----:B------:R1:W-:Y:S01]  /*63e10*/  STL [R1+0x123c], R39 ;  /* 0x00123c2701007387 */ /* 0x0003e20000100800 */
[----:B------:R-:W-:Y:S02]  /*63e20*/  MOV R37, R39 ;  /* 0x0000002700257202 */ /* 0x000fe40000000f00 */
[----:B------:R-:W-:Y:S01]  /*63e30*/  LEA.HI R38, R38, R41, RZ, 0x7 ;  /* 0x0000002926267211 */ /* 0x000fe200078f38ff */
[----:B------:R1:W-:Y:S03]  /*63e40*/  STL [R1+0x39c], R40 ;  /* 0x00039c2801007387 */ /* 0x0003e60000100800 */
[----:B------:R-:W-:Y:S01]  /*63e50*/  SHF.R.S32.HI R38, RZ, 0x7, R38 ;  /* 0x00000007ff267819 */ /* 0x000fe20000011426 */
[----:B------:R1:W-:Y:S03]  /*63e60*/  LDGSTS.E [R0+0x7e00], [R36.64], P0 ;  /* 0x07e0000024007fae */ /* 0x0003e60008121848 */
[----:B------:R-:W-:Y:S01]  /*63e70*/  ISETP.NE.U32.AND P0, PT, R40, R38, PT ;  /* 0x000000262800720c */ /* 0x000fe20003f05070 */
[----:B------:R-:W0:-:S12]  /*63e80*/  LDGDEPBAR ;  /* 0x00000000000079af */ /* 0x000e180000000000 */
[----:B-1----:R-:W-:Y:S01]  /*63e90*/  @!P0 CALL.REL.NOINC `(.L_x_0) ;  /* 0x0000001000008944 */ /* 0x002fe20003c00000 */
[----:B------:R-:W-:Y:S05]  /*63ea0*/  BRA `(.L_x_1) ;  /* 0xfffd1c6000007947 */ /* 0x000fea000383ffff */
.L_x_0:
[----:B---3--:R-:W2:Y:S01]  /*63eb0*/  LDL.LU R38, [R1+0x1808] ;  /* 0x0018080001267983 */ /* 0x008ea20000300800 */
[----:B------:R-:W-:-:S04]  /*63ec0*/  DEPBAR.LE SB0, 0x0 ;  /* 0x000080000000791a */ /* 0x000fc80000000000 */
        /* <DEDUP_REMOVED lines=8> */
[----:B------:R-:W1:Y:S02]  /*63f50*/  S2R R45, SR_TID.X ;  /* 0x00000000002d7919 */ /* 0x000e640000002100 */
[----:B-1----:R-:W-:-:S05]  /*63f60*/  IMAD.SHL.U32 R2, R45, 0x8, RZ ;  /* 0x000000082d027824 */ /* 0x002fca00078e00ff */
[----:B------:R-:W-:Y:S01]  /*63f70*/  LOP3.LUT R2, R2, 0x300, RZ, 0xc0, !PT ;  /* 0x0000030002027812 */ /* 0x000fe200078ec0ff */
[----:B------:R-:W-:Y:S01]  /*63f80*/  BAR.SYNC.DEFER_BLOCKING 0x0 ;  /* 0x0000000000007b1d */ /* 0x000fe20000010000 */
[----:B--2---:R-:W-:Y:S02]  /*63f90*/  ISETP.GE.AND P4, PT, R38, c[0x0][0x17c], PT ;  /* 0x00005f0026007a0c */ /* 0x004fe40003f86270 */
[----:B---3--:R-:W-:Y:S02]  /*63fa0*/  ISETP.GE.AND P3, PT, R37, c[0x0][0x17c], PT ;  /* 0x00005f0025007a0c */ /* 0x008fe40003f66270 */
[----:B----4-:R-:W-:Y:S02]  /*63fb0*/  ISETP.GE.AND P2, PT, R36, c[0x0][0x17c], PT ;  /* 0x00005f0024007a0c */ /* 0x010fe40003f46270 */
[----:B------:R-:W2:Y:S01]  /*63fc0*/  LDL.LU R36, [R1+0x208] ;  /* 0x0002080001247983 */ /* 0x000ea20000300800 */
[----:B------:R-:W-:-:S03]  /*63fd0*/  ISETP.GE.AND P1, PT, R3, c[0x0][0x17c], PT ;  /* 0x00005f0003007a0c */ /* 0x000fc60003f26270 */
[----:B------:R-:W2:Y:S01]  /*63fe0*/  LDL.LU R37, [R1+0x20c] ;  /* 0x00020c0001257983 */ /* 0x000ea20000300800 */
[C---:B------:R-:W-:Y:S02]  /*63ff0*/  SHF.L.U32 R3, R45.reuse, 0x5, RZ ;  /* 0x000000052d037819 */ /* 0x040fe400000006ff */
[----:B------:R-:W-:Y:S01]  /*64000*/  ISETP.GE.AND P0, PT, R0, c[0x0][0x17c], PT ;  /* 0x00005f0000007a0c */ /* 0x000fe20003f06270 */
[----:B------:R-:W2:Y:S01]  /*64010*/  LDL.LU R38, [R1+0x1f8] ;  /* 0x0001f80001267983 */ /* 0x000ea20000300800 */
[----:B------:R-:W-:-:S03]  /*64020*/  SHF.L.U32 R0, R45, 0x2, RZ ;  /* 0x000000022d007819 */ /* 0x000fc600000006ff */
[----:B------:R-:W2:Y:S01]  /*64030*/  LDL.LU R39, [R1+0x1fc] ;  /* 0x0001fc0001277983 */ /* 0x000ea20000300800 */
[----:B------:R-:W-:Y:S01]  /*64040*/  LOP3.LUT R2, R2, 0x70, R0, 0xf8, !PT ;  /* 0x0000007002027812 */ /* 0x000fe200078ef800 */
[----:B------:R-:W-:-:S05]  /*64050*/  IMAD.SHL.U32 R0, R45, 0x100, RZ ;  /* 0x000001002d007824 */ /* 0x000fca00078e00ff */
[----:B------:R-:W-:-:S04]  /*64060*/  LOP3.LUT R0, R0, 0x1800, RZ, 0xc0, !PT ;  /* 0x0000180000007812 */ /* 0x000fc800078ec0ff */
[----:B------:R-:W-:-:S04]  /*64070*/  LOP3.LUT R0, R0, 0x60, R3, 0xf8, !PT ;  /* 0x0000006000007812 */ /* 0x000fc800078ef803 */
[----:B------:R-:W-:-:S05]  /*64080*/  LOP3.LUT R0, R0, R2, RZ, 0x3c, !PT ;  /* 0x0000000200007212 */ /* 0x000fca00078e3cff */
[----:B------:R-:W-:Y:S01]  /*64090*/  STS.128 [R0], R40 ;  /* 0x0000002800007388 */ /* 0x000fe20000000c00 */
[C---:B------:R-:W-:Y:S01]  /*640a0*/  IMAD.SHL.U32 R2, R45.reuse, 0x400, RZ ;  /* 0x000004002d027824 */ /* 0x040fe200078e00ff */
[----:B------:R-:W-:-:S04]  /*640b0*/  LOP3.LUT R44, R45, 0x7f, RZ, 0xc0, !PT ;  /* 0x0000007f2d2c7812 */ /* 0x000fc800078ec0ff */
[----:B------:R-:W-:-:S04]  /*640c0*/  LOP3.LUT R2, R2, 0x1800, RZ, 0xc0, !PT ;  /* 0x0000180002027812 */ /* 0x000fc800078ec0ff */
[----:B------:R-:W-:-:S04]  /*640d0*/  LEA R2, R44, R2, 0x4 ;  /* 0x000000022c027211 */ /* 0x000fc800078e20ff */
[C---:B------:R-:W-:Y:S02]  /*640e0*/  LOP3.LUT R144, R2.reuse, 0x20, RZ, 0x3c, !PT ;  /* 0x0000002002907812 */ /* 0x040fe400078e3cff */
[C---:B------:R-:W-:Y:S02]  /*640f0*/  LOP3.LUT R3, R2.reuse, 0x40, RZ, 0x3c, !PT ;  /* 0x0000004002037812 */ /* 0x040fe400078e3cff */
[----:B------:R-:W-:Y:S01]  /*64100*/  LOP3.LUT R252, R2, 0x60, RZ, 0x3c, !PT ;  /* 0x0000006002fc7812 */ /* 0x000fe200078e3cff */
[----:B--2---:R1:W-:Y:S02]  /*64110*/  STS.128 [R0+0x80], R36 ;  /* 0x0000802400007388 */ /* 0x0043e40000000c00 */
[----:B-1----:R-:W-:Y:S01]  /*64120*/  IMAD.MOV.U32 R38, RZ, RZ, R104 ;  /* 0x000000ffff267224 */ /* 0x002fe200078e0068 */
[----:B------:R-:W-:Y:S01]  /*64130*/  MOV R39, R105 ;  /* 0x0000006900277202 */ /* 0x000fe20000000f00 */
[----:B------:R-:W-:Y:S01]  /*64140*/  IMAD.MOV.U32 R36, RZ, RZ, R100 ;  /* 0x000000ffff247224 */ /* 0x000fe200078e0064 */
[----:B------:R-:W-:Y:S01]  /*64150*/  MOV R37, R101 ;  /* 0x0000006500257202 */ /* 0x000fe20000000f00 */
[----:B------:R-:W-:Y:S01]  /*64160*/  IMAD.MOV.U32 R104, RZ, RZ, R102 ;  /* 0x000000ffff687224 */ /* 0x000fe200078e0066 */
[----:B------:R-:W-:-:S03]  /*64170*/  MOV R105, R103 ;  /* 0x0000006700697202 */ /* 0x000fc60000000f00 */
[----:B------:R-:W-:Y:S04]  /*64180*/  STS.128 [R0+0x400], R36 ;  /* 0x0004002400007388 */ /* 0x000fe80000000c00 */
[----:B------:R-:W-:Y:S04]  /*64190*/  STS.128 [R0+0x480], R104 ;  /* 0x0004806800007388 */ /* 0x000fe80000000c00 */
[----:B------:R-:W-:Y:S06]  /*641a0*/  BAR.SYNC.DEFER_BLOCKING 0x0 ;  /* 0x0000000000007b1d */ /* 0x000fec0000010000 */
[----:B------:R-:W1:Y:S04]  /*641b0*/  LDS.128 R44, [R2] ;  /* 0x00000000022c7984 */ /* 0x000e680000000c00 */
[----:B------:R-:W2:Y:S04]  /*641c0*/  LDS.128 R40, [R144] ;  /* 0x0000000090287984 */ /* 0x000ea80000000c00 */
[----:B------:R-:W-:Y:S04]  /*641d0*/  LDS.128 R248, [R3] ;  /* 0x0000000003f87984 */ /* 0x000fe80000000c00 */
[----:B------:R-:W-:Y:S04]  /*641e0*/  LDS.128 R240, [R252] ;  /* 0x00000000fcf07984 */ /* 0x000fe80000000c00 */
[----:B-1----:R1:W-:Y:S04]  /*641f0*/  STL.64 [R1+0x30], R44 ;  /* 0x0000302c01007387 */ /* 0x0023e80000100a00 */
[----:B------:R3:W-:Y:S04]  /*64200*/  STL.64 [R1+0x38], R46 ;  /* 0x0000382e01007387 */ /* 0x0007e80000100a00 */
[----:B--2---:R-:W-:Y:S04]  /*64210*/  STL.64 [R1+0x10], R40 ;  /* 0x0000102801007387 */ /* 0x004fe80000100a00 */
[----:B------:R-:W-:Y:S04]  /*64220*/  STL.64 [R1+0x18], R42 ;  /* 0x0000182a01007387 */ /* 0x000fe80000100a00 */
[----:B------:R-:W2:Y:S04]  /*64230*/  LDL.LU R56, [R1+0x90] ;  /* 0x0000900001387983 */ /* 0x000ea80000300800 */
[----:B------:R-:W2:Y:S04]  /*64240*/  LDL.LU R57, [R1+0x94] ;  /* 0x0000940001397983 */ /* 0x000ea80000300800 */
[----:B------:R-:W2:Y:S04]  /*64250*/  LDL.LU R58, [R1+0x120] ;  /* 0x00012000013a7983 */ /* 0x000ea80000300800 */
[----:B------:R-:W2:Y:S04]  /*64260*/  LDL.LU R59, [R1+0x124] ;  /* 0x00012400013b7983 */ /* 0x000ea80000300800 */
[----:B------:R-:W-:Y:S01]  /*64270*/  BAR.SYNC.DEFER_BLOCKING 0x0 ;  /* 0x0000000000007b1d */ /* 0x000fe20000010000 */
[----:B------:R-:W-:Y:S01]  /*64280*/  IMAD.MOV.U32 R36, RZ, RZ, R164 ;  /* 0x000000ffff247224 */ /* 0x000fe200078e00a4 */
[----:B------:R-:W-:Y:S01]  /*64290*/  MOV R37, R165 ;  /* 0x000000a500257202 */ /* 0x000fe20000000f00 */
[----:B------:R-:W-:Y:S01]  /*642a0*/  IMAD.MOV.U32 R38, RZ, RZ, R168 ;  /* 0x000000ffff267224 */ /* 0x000fe200078e00a8 */
[----:B------:R-:W-:Y:S01]  /*642b0*/  MOV R39, R169 ;  /* 0x000000a900277202 */ /* 0x000fe20000000f00 */
[----:B------:R-:W-:Y:S01]  /*642c0*/  IMAD.MOV.U32 R168, RZ, RZ, R166 ;  /* 0x000000ffffa87224 */ /* 0x000fe200078e00a6 */
[----:B------:R-:W-:Y:S01]  /*642d0*/  MOV R169, R167 ;  /* 0x000000a700a97202 */ /* 0x000fe20000000f00 */
[----:B-1----:R-:W-:Y:S01]  /*642e0*/  IMAD.MOV.U32 R44, RZ, RZ, R10 ;  /* 0x000000ffff2c7224 */ /* 0x002fe200078e000a */
[----:B------:R-:W-:Y:S01]  /*642f0*/  MOV R45, R11 ;  /* 0x0000000b002d7202 */ /* 0x000fe20000000f00 */
[----:B---3--:R-:W-:Y:S01]  /*64300*/  IMAD.MOV.U32 R46, RZ, RZ, R14 ;  /* 0x000000ffff2e7224 */ /* 0x008fe200078e000e */
[----:B------:R-:W-:Y:S01]  /*64310*/  MOV R47, R15 ;  /* 0x0000000f002f7202 */ /* 0x000fe20000000f00 */
[----:B------:R1:W-:Y:S04]  /*64320*/  STS.128 [R0], R36 ;  /* 0x0000002400007388 */ /* 0x0003e80000000c00 */
[----:B------:R-:W-:Y:S04]  /*64330*/  STS.128 [R0+0x80], R168 ;  /* 0x000080a800007388 */ /* 0x000fe80000000c00 */
[----:B------:R-:W-:Y:S01]  /*64340*/  STS.128 [R0+0x480], R44 ;  /* 0x0004802c00007388 */ /* 0x000fe20000000c00 */
[----:B-1----:R-:W-:Y:S01]  /*64350*/  IMAD.MOV.U32 R36, RZ, RZ, R8 ;  /* 0x000000ffff247224 */ /* 0x002fe200078e0008 */
[----:B------:R-:W-:Y:S01]  /*64360*/  MOV R37, R9 ;  /* 0x0000000900257202 */ /* 0x000fe20000000f00 */
[----:B------:R-:W-:Y:S01]  /*64370*/  IMAD.MOV.U32 R38, RZ, RZ, R12 ;  /* 0x000000ffff267224 */ /* 0x000fe200078e000c */
[----:B------:R-:W-:-:S05]  /*64380*/  MOV R39, R13 ;  /* 0x0000000d00277202 */ /* 0x000fca0000000f00 */
[----:B------:R-:W-:Y:S04]  /*64390*/  STS.128 [R0+0x400], R36 ;  /* 0x0004002400007388 */ /* 0x000fe80000000c00 */
[----:B------:R-:W-:Y:S01]  /*643a0*/  BAR.SYNC.DEFER_BLOCKING 0x0 ;  /* 0x0000000000007b1d */ /* 0x000fe20000010000 */
[----:B------:R-:W-:Y:S01]  /*643b0*/  IMAD.MOV.U32 R40, RZ, RZ, R224 ;  /* 0x000000ffff287224 */ /* 0x000fe200078e00e0 */
[----:B------:R-:W-:Y:S01]  /*643c0*/  MOV R41, R225 ;  /* 0x000000e100297202 */ /* 0x000fe20000000f00 */
[----:B------:R-:W-:Y:S01]  /*643d0*/  IMAD.MOV.U32 R42, RZ, RZ, R220 ;  /* 0x000000ffff2a7224 */ /* 0x000fe200078e00dc */
[----:B------:R-:W-:Y:S02]  /*643e0*/  MOV R43, R221 ;  /* 0x000000dd002b7202 */ /* 0x000fe40000000f00 */
[----:B------:R-:W1:Y:S04]  /*643f0*/  LDS.128 R236, [R2] ;  /* 0x0000000002ec7984 */ /* 0x000e680000000c00 */
[----:B------:R-:W-:Y:S04]  /*64400*/  LDS.128 R36, [R144] ;  /* 0x0000000090247984 */ /* 0x000fe80000000c00 */
[----:B------:R-:W-:Y:S04]  /*64410*/  LDS.128 R12, [R3] ;  /* 0x00000000030c7984 */ /* 0x000fe80000000c00 */
[----:B------:R-:W-:Y:S04]  /*64420*/  LDS.128 R8, [R252] ;  /* 0x00000000fc087984 */ /* 0x000fe80000000c00 */
[----:B------:R-:W-:Y:S01]  /*64430*/  BAR.SYNC.DEFER_BLOCKING 0x0 ;  /* 0x0000000000007b1d */ /* 0x000fe20000010000 */
[----:B------:R-:W-:Y:S01]  /*64440*/  IMAD.MOV.U32 R220, RZ, RZ, R226 ;  /* 0x000000ffffdc7224 */ /* 0x000fe200078e00e2 */
[----:B------:R-:W-:-:S04]  /*64450*/  MOV R221, R227 ;  /* 0x000000e300dd7202 */ /* 0x000fc80000000f00 */
[----:B------:R3:W-:Y:S04]  /*64460*/  STS.128 [R0], R40 ;  /* 0x0000002800007388 */ /* 0x0007e80000000c00 */
[----:B------:R-:W-:Y:S01]  /*64470*/  STS.128 [R0+0x80], R220 ;  /* 0x000080dc00007388 */ /* 0x000fe20000000c00 */
[----:B---3--:R-:W-:Y:S01]  /*64480*/  IMAD.MOV.U32 R42, RZ, RZ, R208 ;  /* 0x000000ffff2a7224 */ /* 0x008fe200078e00d0 */
        /* <DEDUP_REMOVED lines=8> */
[----:B------:R-:W3:Y:S04]  /*64510*/  LDS.128 R40, [R2] ;  /* 0x0000000002287984 */ /* 0x000ee80000000c00 */
[----:B------:R-:W-:Y:S04]  /*64520*/  LDS.128 R52, [R144] ;  /* 0x0000000090347984 */ /* 0x000fe80000000c00 */
[----:B------:R-:W-:Y:S04]  /*64530*/  LDS.128 R48, [R3] ;  /* 0x0000000003307984 */ /* 0x000fe80000000c00 */
[----:B------:R-:W-:Y:S04]  /*64540*/  LDS.128 R44, [R252] ;  /* 0x00000000fc2c7984 */ /* 0x000fe80000000c00 */
[----:B------:R-:W-:Y:S06]  /*64550*/  BAR.SYNC.DEFER_BLOCKING 0x0 ;  /* 0x0000000000007b1d */ /* 0x000fec0000010000 */
[----:B--2---:R2:W-:Y:S04]  /*64560*/  STS.128 [R0], R56 ;  /* 0x0000003800007388 */ /* 0x0045e80000000c00 */
[----:B--2---:R-:W2:Y:S04]  /*64570*/  LDL.LU R56, [R1+0x98] ;  /* 0x0000980001387983 */ /* 0x004ea80000300800 */
[----:B------:R-:W2:Y:S04]  /*64580*/  LDL.LU R57, [R1+0x9c] ;  /* 0x00009c0001397983 */ /* 0x000ea80000300800 */
[----:B------:R-:W2:Y:S04]  /*64590*/  LDL.LU R58, [R1+0x128] ;  /* 0x00012800013a7983 */ /* 0x000ea80000300800 */
[----:B------:R-:W2:Y:S04]  /*645a0*/  LDL.LU R59, [R1+0x12c] ;  /* 0x00012c00013b7983 */ /* 0x000ea80000300800 */
        /* <DEDUP_REMOVED lines=24> */
[----:B--2---:R-:W-:Y:S04]  /*64730*/  STS.128 [R0+0x80], R56 ;  /* 0x0000803800007388 */ /* 0x004fe80000000c00 */
[----:B----4-:R-:W-:Y:S04]  /*64740*/  STS.128 [R0+0x400], R60 ;  /* 0x0004003c00007388 */ /* 0x010fe80000000c00 */
[----:B---3--:R-:W-:Y:S04]  /*64750*/  STS.128 [R0+0x480], R104 ;  /* 0x0004806800007388 */ /* 0x008fe80000000c00 */
[----:B------:R-:W-:Y:S06]  /*64760*/  BAR.SYNC.DEFER_BLOCKING 0x0 ;  /* 0x0000000000007b1d */ /* 0x000fec0000010000 */
[----:B------:R-:W2:Y:S04]  /*64770*/  LDS.128 R56, [R2] ;  /* 0x0000000002387984 */ /* 0x000ea80000000c00 */
[----:B------:R-:W3:Y:S04]  /*64780*/  LDS.128 R80, [R144] ;  /* 0x0000000090507984 */ /* 0x000ee80000000c00 */
[----:B------:R-:W4:Y:S04]  /*64790*/  LDS.128 R64, [R3] ;  /* 0x0000000003407984 */ /* 0x000f280000000c00 */
[----:B------:R-:W1:Y:S04]  /*647a0*/  LDS.128 R60, [R252] ;  /* 0x00000000fc3c7984 */ /* 0x000e680000000c00 */
[----:B------:R-:W-:Y:S06]  /*647b0*/  BAR.SYNC.DEFER_BLOCKING 0x0 ;  /* 0x0000000000007b1d */ /* 0x000fec0000010000 */
[----:B------:R1:W-:Y:S04]  /*647c0*/  STS.128 [R0], R100 ;  /* 0x0000006400007388 */ /* 0x0003e80000000c00 */
[----:B-1----:R-:W2:Y:S04]  /*647d0*/  LDL.LU R100, [R1+0x1e8] ;  /* 0x0001e80001647983 */ /* 0x002ea80000300800 */
[----:B------:R-:W2:Y:S04]  /*647e0*/  LDL.LU R101, [R1+0x1ec] ;  /* 0x0001ec0001657983 */ /* 0x000ea80000300800 */
[----:B------:R-:W2:Y:S04]  /*647f0*/  LDL.LU R102, [R1+0x1d8] ;  /* 0x0001d80001667983 */ /* 0x000ea80000300800 */
[----:B------:R-:W2:Y:S04]  /*64800*/  LDL.LU R103, [R1+0x1dc] ;  /* 0x0001dc0001677983 */ /* 0x000ea80000300800 */
        /* <DEDUP_REMOVED lines=12> */
[----:B------:R-:W-:Y:S04]  /*648d0*/  STS.128 [R0+0x400], R104 ;  /* 0x0004006800007388 */ /* 0x000fe80000000c00 */
[----:B------:R-:W-:Y:S01]  /*648e0*/  STS.128 [R0+0x480], R132 ;  /* 0x0004808400007388 */ /* 0x000fe20000000c00 */
        /* <DEDUP_REMOVED lines=11> */
[----:B------:R-:W-:Y:S06]  /*649a0*/  BAR.SYNC.DEFER_BLOCKING 0x0 ;  /* 0x0000000000007b1d */ /* 0x000fec0000010000 */
[----:B------:R-:W1:Y:S04]  /*649b0*/  LDS.128 R112, [R2] ;  /* 0x0000000002707984 */ /* 0x000e680000000c00 */
[----:B------:R-:W-:Y:S04]  /*649c0*/  LDS.128 R108, [R144] ;  /* 0x00000000906c7984 */ /* 0x000fe80000000c00 */
[----:B------:R-:W-:Y:S04]  /*649d0*/  LDS.128 R104, [R3] ;  /* 0x0000000003687984 */ /* 0x000fe80000000c00 */
[----:B------:R-:W-:Y:S04]  /*649e0*/  LDS.128 R100, [R252] ;  /* 0x00000000fc647984 */ /* 0x000fe80000000c00 */
[----:B------:R-:W-:Y:S06]  /*649f0*/  BAR.SYNC.DEFER_BLOCKING 0x0 ;  /* 0x0000000000007b1d */ /* 0x000fec0000010000 */
[----:B------:R2:W-:Y:S04]  /*64a00*/  STS.128 [R0], R128 ;  /* 0x0000008000007388 */ /* 0x0005e80000000c00 */
[----:B------:R-:W-:Y:S04]  /*64a10*/  STS.128 [R0+0x80], R176 ;  /* 0x000080b000007388 */ /* 0x000fe80000000c00 */
[----:B------:R-:W-:Y:S01]  /*64a20*/  STS.128 [R0+0x480], R140 ;  /* 0x0004808c00007388 */ /* 0x000fe20000000c00 */
[----:B--2---:R-:W-:Y:S01]  /*64a30*/  IMAD.MOV.U32 R128, RZ, RZ, R16 ;  /* 0x000000ffff807224 */ /* 0x004fe200078e0010 */
[----:B------:R-:W-:Y:S01]  /*64a40*/  MOV R129, R17 ;  /* 0x0000001100817202 */ /* 0x000fe20000000f00 */
[----:B------:R-:W-:Y:S01]  /*64a50*/  IMAD.MOV.U32 R130, RZ, RZ, R20 ;  /* 0x000000ffff827224 */ /* 0x000fe200078e0014 */
[----:B------:R-:W-:-:S05]  /*64a60*/  MOV R131, R21 ;  /* 0x0000001500837202 */ /* 0x000fca0000000f00 */
[----:B------:R-:W-:Y:S04]  /*64a70*/  STS.128 [R0+0x400], R128 ;  /* 0x0004008000007388 */ /* 0x000fe80000000c00 */
[----:B------:R-:W-:Y:S06]  /*64a80*/  BAR.SYNC.DEFER_BLOCKING 0x0 ;  /* 0x0000000000007b1d */ /* 0x000fec0000010000 */
[----:B------:R-:W2:Y:S04]  /*64a90*/  LDS.128 R132, [R2] ;  /* 0x0000000002847984 */ /* 0x000ea80000000c00 */
[----:B------:R-:W-:Y:S04]  /*64aa0*/  LDS.128 R128, [R144] ;  /* 0x0000000090807984 */ /* 0x000fe80000000c00 */
[----:B------:R-:W-:Y:S04]  /*64ab0*/  LDS.128 R20, [R3] ;  /* 0x0000000003147984 */ /* 0x000fe80000000c00 */
[----:B------:R-:W-:Y:S04]  /*64ac0*/  LDS.128 R16, [R252] ;  /* 0x00000000fc107984 */ /* 0x000fe80000000c00 */
[----:B------:R-:W-:Y:S06]  /*64ad0*/  BAR.SYNC.DEFER_BLOCKING 0x0 ;  /* 0x0000000000007b1d */ /* 0x000fec0000010000 */
[----:B------:R-:W-:Y:S04]  /*64ae0*/  STS.128 [R0], R136 ;  /* 0x0000008800007388 */ /* 0x000fe80000000c00 */
[----:B------:R-:W-:Y:S04]  /*64af0*/  STS.128 [R0+0x80], R156 ;  /* 0x0000809c00007388 */ /* 0x000fe80000000c00 */
[----:B------:R-:W-:Y:S04]  /*64b00*/  STS.128 [R0+0x400], R68 ;  /* 0x0004004400007388 */ /* 0x000fe80000000c00 */
[----:B------:R1:W-:Y:S04]  /*64b10*/  STS.128 [R0+0x480], R212 ;  /* 0x000480d400007388 */ /* 0x0003e80000000c00 */
[----:B------:R-:W-:Y:S01]  /*64b20*/  BAR.SYNC.DEFER_BLOCKING 0x0 ;  /* 0x0000000000007b1d */ /* 0x000fe20000010000 */
[----:B-1----:R-:W-:-:S05]  /*64b30*/  LOP3.LUT R215, R2, 0x20, RZ, 0x3c, !PT ;  /* 0x0000002002d77812 */ /* 0x002fca00078e3cff */
[----:B------:R-:W1:Y:S04]  /*64b40*/  LDS.128 R144, [R2] ;  /* 0x0000000002907984 */ /* 0x000e680000000c00 */
[----:B------:R-:W-:Y:S04]  /*64b50*/  LDS.128 R140, [R215] ;  /* 0x00000000d78c7984 */ /* 0x000fe80000000c00 */
[----:B------:R-:W-:Y:S04]  /*64b60*/  LDS.128 R136, [R3] ;  /* 0x0000000003887984 */ /* 0x000fe80000000c00 */
[----:B------:R-:W-:Y:S04]  /*64b70*/  LDS.128 R68, [R252] ;  /* 0x00000000fc447984 */ /* 0x000fe80000000c00 */
[----:B------:R-:W-:Y:S06]  /*64b80*/  BAR.SYNC.DEFER_BLOCKING 0x0 ;  /* 0x0000000000007b1d */ /* 0x000fec0000010000 */
[----:B---3--:R3:W-:Y:S04]  /*64b90*/  STS.128 [R0], R148 ;  /* 0x0000009400007388 */ /* 0x0087e80000000c00 */
[----:B---3--:R-:W3:Y:S04]  /*64ba0*/  LDL.LU R148, [R1+0x118] ;  /* 0x0001180001947983 */ /* 0x008ee80000300800 */
[----:B------:R-:W3:Y:S04]  /*64bb0*/  LDL.LU R149, [R1+0x11c] ;  /* 0x00011c0001957983 */ /* 0x000ee80000300800 */
[----:B------:R-:W3:Y:S04]  /*64bc0*/  LDL.LU R150, [R1+0x108] ;  /* 0x0001080001967983 */ /* 0x000ee80000300800 */
[----:B------:R-:W3:Y:S04]  /*64bd0*/  LDL.LU R151, [R1+0x10c] ;  /* 0x00010c0001977983 */ /* 0x000ee80000300800 */
[----:B------:R-:W2:Y:S04]  /*64be0*/  LDL.LU R156, [R1+0x60] ;  /* 0x00006000019c7983 */ /* 0x000ea80000300800 */
[----:B------:R-:W2:Y:S04]  /*64bf0*/  LDL.LU R157, [R1+0x64] ;  /* 0x00006400019d7983 */ /* 0x000ea80000300800 */
[----:B------:R-:W2:Y:S04]  /*64c00*/  LDL.LU R158, [R1+0x40] ;  /* 0x00004000019e7983 */ /* 0x000ea80000300800 */
[----:B------:R-:W2:Y:S04]  /*64c10*/  LDL.LU R159, [R1+0x44] ;  /* 0x00004400019f7983 */ /* 0x000ea80000300800 */
[----:B------:R-:W4:Y:S04]  /*64c20*/  LDL.LU R176, [R1+0x68] ;  /* 0x0000680001b07983 */ /* 0x000f280000300800 */
[----:B------:R-:W4:Y:S04]  /*64c30*/  LDL.LU R177, [R1+0x6c] ;  /* 0x00006c0001b17983 */ /* 0x000f280000300800 */
[----:B------:R-:W4:Y:S04]  /*64c40*/  LDL.LU R178, [R1+0x48] ;  /* 0x0000480001b27983 */ /* 0x000f280000300800 */
[----:B------:R-:W4:Y:S01]  /*64c50*/  LDL.LU R179, [R1+0x4c] ;  /* 0x00004c0001b37983 */ /* 0x000f220000300800 */
[----:B------:R-:W-:Y:S01]  /*64c60*/  IMAD.MOV.U32 R174, RZ, RZ, R88 ;  /* 0x000000ffffae7224 */ /* 0x000fe200078e0058 */
[----:B------:R-:W-:Y:S01]  /*64c70*/  MOV R175, R89 ;  /* 0x0000005900af7202 */ /* 0x000fe20000000f00 */
[----:B-----5:R-:W-:Y:S01]  /*64c80*/  IMAD.MOV.U32 R172, RZ, RZ, R84 ;  /* 0x000000ffffac7224 */ /* 0x020fe200078e0054 */
        /* <DEDUP_REMOVED lines=11> */
[----:B---3--:R-:W-:Y:S04]  /*64d40*/  STS.128 [R0+0x80], R148 ;  /* 0x0000809400007388 */ /* 0x008fe80000000c00 */
[----:B--2---:R-:W-:Y:S04]  /*64d50*/  STS.128 [R0+0x400], R156 ;  /* 0x0004009c00007388 */ /* 0x004fe80000000c00 */
[----:B----4-:R2:W-:Y:S04]  /*64d60*/  STS.128 [R0+0x480], R176 ;  /* 0x000480b000007388 */ /* 0x0105e80000000c00 */
[----:B------:R-:W-:Y:S06]  /*64d70*/  BAR.SYNC.DEFER_BLOCKING 0x0 ;  /* 0x0000000000007b1d */ /* 0x000fec0000010000 */
[----:B------:R-:W3:Y:S04]  /*64d80*/  LDS.128 R168, [R2] ;  /* 0x0000000002a87984 */ /* 0x000ee80000000c00 */
[----:B------:R-:W4:Y:S04]  /*64d90*/  LDS.128 R164, [R215] ;  /* 0x00000000d7a47984 */ /* 0x000f280000000c00 */
[----:B------:R-:W1:Y:S04]  /*64da0*/  LDS.128 R156, [R3] ;  /* 0x00000000039c7984 */ /* 0x000e680000000c00 */
[----:B------:R-:W1:Y:S04]  /*64db0*/  LDS.128 R148, [R252] ;  /* 0x00000000fc947984 */ /* 0x000e680000000c00 */
[----:B------:R-:W-:Y:S01]  /*64dc0*/  BAR.SYNC.DEFER_BLOCKING 0x0 ;  /* 0x0000000000007b1d */ /* 0x000fe20000010000 */
[----:B--2---:R-:W-:Y:S01]  /*64dd0*/  IMAD.MOV.U32 R176, RZ, RZ, R118 ;  /* 0x000000ffffb07224 */ /* 0x004fe200078e0076 */
[----:B------:R-:W-:Y:S01]  /*64de0*/  MOV R177, R119 ;  /* 0x0000007700b17202 */ /* 0x000fe20000000f00 */
[----:B------:R-:W-:Y:S01]  /*64df0*/  IMAD.MOV.U32 R178, RZ, RZ, R122 ;  /* 0x000000ffffb27224 */ /* 0x000fe200078e007a */
[----:B------:R-:W-:-:S02]  /*64e00*/  MOV R179, R123 ;  /* 0x0000007b00b37202 */ /* 0x000fc40000000f00 */
[----:B------:R2:W-:Y:S04]  /*64e10*/  STS.128 [R0], R172 ;  /* 0x000000ac00007388 */ /* 0x0005e80000000c00 */
[----:B------:R-:W-:Y:S04]  /*64e20*/  STS.128 [R0+0x80], R88 ;  /* 0x0000805800007388 */ /* 0x000fe80000000c00 */
[----:B------:R-:W-:Y:S04]  /*64e30*/  STS.128 [R0+0x400], R84 ;  /* 0x0004005400007388 */ /* 0x000fe80000000c00 */
[----:B------:R-:W-:Y:S04]  /*64e40*/  STS.128 [R0+0x480], R176 ;  /* 0x000480b000007388 */ /* 0x000fe80000000c00 */
[----:B------:R-:W-:Y:S01]  /*64e50*/  BAR.SYNC.DEFER_BLOCKING 0x0 ;  /* 0x0000000000007b1d */ /* 0x000fe20000010000 */
[----:B--2---:R-:W-:Y:S01]  /*64e60*/  IMAD.MOV.U32 R172, RZ, RZ, R180 ;  /* 0x000000ffffac7224 */ /* 0x004fe200078e00b4 */
[----:B------:R-:W-:Y:S01]  /*64e70*/  MOV R173, R181 ;  /* 0x000000b500ad7202 */ /* 0x000fe20000000f00 */
[----:B------:R-:W-:Y:S01]  /*64e80*/  IMAD.MOV.U32 R174, RZ, RZ, R184 ;  /* 0x000000ffffae7224 */ /* 0x000fe200078e00b8 */
[----:B------:R-:W-:-:S02]  /*64e90*/  MOV R175, R185 ;  /* 0x000000b900af7202 */ /* 0x000fc40000000f00 */
[----:B------:R-:W2:Y:S04]  /*64ea0*/  LDS.128 R120, [R2] ;  /* 0x0000000002787984 */ /* 0x000ea80000000c00 */
[----:B------:R-:W-:Y:S04]  /*64eb0*/  LDS.128 R116, [R215] ;  /* 0x00000000d7747984 */ /* 0x000fe80000000c00 */
[----:B------:R-:W-:Y:S04]  /*64ec0*/  LDS.128 R88, [R3] ;  /* 0x0000000003587984 */ /* 0x000fe80000000c00 */
[----:B------:R-:W-:Y:S04]  /*64ed0*/  LDS.128 R84, [R252] ;  /* 0x00000000fc547984 */ /* 0x000fe80000000c00 */
[----:B------:R-:W-:Y:S01]  /*64ee0*/  BAR.SYNC.DEFER_BLOCKING 0x0 ;  /* 0x0000000000007b1d */ /* 0x000fe20000010000 */
[----:B------:R-:W-:Y:S01]  /*64ef0*/  IMAD.MOV.U32 R184, RZ, RZ, R182 ;  /* 0x000000ffffb87224 */ /* 0x000fe200078e00b6 */
[----:B------:R-:W-:-:S04]  /*64f00*/  MOV R185, R183 ;  /* 0x000000b700b97202 */ /* 0x000fc80000000f00 */
        /* <DEDUP_REMOVED lines=17> */
[----:B------:R-:W-:Y:S06]  /*65020*/  BAR.SYNC.DEFER_BLOCKING 0x0 ;  /* 0x0000000000007b1d */ /* 0x000fec0000010000 */
[----:B------:R1:W-:Y:S04]  /*65030*/  STS.128 [R0+0x80], R200 ;  /* 0x000080c800007388 */ /* 0x0003e80000000c00 */
[----:B-1----:R-:W2:Y:S04]  /*65040*/  LDL.LU R200, [R1+0xf0] ;  /* 0x0000f00001c87983 */ /* 0x002ea80000300800 */
[----:B------:R-:W2:Y:S04]  /*65050*/  LDL.LU R201, [R1+0xf4] ;  /* 0x0000f40001c97983 */ /* 0x000ea80000300800 */
[----:B------:R-:W2:Y:S04]  /*65060*/  LDL.LU R202, [R1+0xe0] ;  /* 0x0000e00001ca7983 */ /* 0x000ea80000300800 */
[----:B------:R-:W2:Y:S01]  /*65070*/  LDL.LU R203, [R1+0xe4] ;  /* 0x0000e40001cb7983 */ /* 0x000ea20000300800 */
        /* <DEDUP_REMOVED lines=8> */
[----:B------:R-:W-:Y:S04]  /*65100*/  STS.128 [R0], R180 ;  /* 0x000000b400007388 */ /* 0x000fe80000000c00 */
[----:B------:R-:W-:Y:S04]  /*65110*/  STS.128 [R0+0x400], R72 ;  /* 0x0004004800007388 */ /* 0x000fe80000000c00 */
[----:B------:R-:W-:Y:S04]  /*65120*/  STS.128 [R0+0x480], R216 ;  /* 0x000480d800007388 */ /* 0x000fe80000000c00 */
[----:B------:R-:W-:Y:S06]  /*65130*/  BAR.SYNC.DEFER_BLOCKING 0x0 ;  /* 0x0000000000007b1d */ /* 0x000fec0000010000 */
[----:B------:R-:W1:Y:S04]  /*65140*/  LDS.128 R184, [R2] ;  /* 0x0000000002b87984 */ /* 0x000e680000000c00 */
        /* <DEDUP_REMOVED lines=9> */
[----:B------:R-:W3:Y:S04]  /*651e0*/  LDL.LU R208, [R1+0x20] ;  /* 0x0000200001d07983 */ /* 0x000ee80000300800 */
[----:B------:R-:W3:Y:S04]  /*651f0*/  LDL.LU R209, [R1+0x24] ;  /* 0x0000240001d17983 */ /* 0x000ee80000300800 */
[----:B------:R-:W3:Y:S04]  /*65200*/  LDL.LU R210, [R1] ;  /* 0x0000000001d27983 */ /* 0x000ee80000300800 */
[----:B------:R-:W3:Y:S04]  /*65210*/  LDL.LU R211, [R1+0x4] ;  /* 0x0000040001d37983 */ /* 0x000ee80000300800 */
        /* <DEDUP_REMOVED lines=15> */
[----:B---3--:R-:W-:Y:S04]  /*65310*/  STS.128 [R0+0x400], R208 ;  /* 0x000400d000007388 */ /* 0x008fe80000000c00 */
        /* <DEDUP_REMOVED lines=11> */
[----:B------:R-:W-:Y:S04]  /*653d0*/  STS.128 [R0], R220 ;  /* 0x000000dc00007388 */ /* 0x000fe80000000c00 */
[----:B------:R2:W-:Y:S04]  /*653e0*/  STS.128 [R0+0x80], R96 ;  /* 0x0000806000007388 */ /* 0x0005e80000000c00 */
[----:B------:R-:W-:Y:S04]  /*653f0*/  STS.128 [R0+0x400], R92 ;  /* 0x0004005c00007388 */ /* 0x000fe80000000c00 */
[----:B------:R1:W-:Y:S04]  /*65400*/  STS.128 [R0+0x480], R224 ;  /* 0x000480e000007388 */ /* 0x0003e80000000c00 */
[----:B------:R-:W-:Y:S01]  /*65410*/  BAR.SYNC.DEFER_BLOCKING 0x0 ;  /* 0x0000000000007b1d */ /* 0x000fe20000010000 */
[----:B--2---:R-:W-:Y:S01]  /*65420*/  LOP3.LUT R99, R2, 0x20, RZ, 0x3c, !PT ;  /* 0x0000002002637812 */ /* 0x004fe200078e3cff */
[----:B------:R-:W-:Y:S01]  /*65430*/  IMAD.MOV.U32 R222, RZ, RZ, R192 ;  /* 0x000000ffffde7224 */ /* 0x000fe200078e00c0 */
[----:B------:R-:W-:-:S03]  /*65440*/  MOV R223, R193 ;  /* 0x000000c100df7202 */ /* 0x000fc60000000f00 */
[----:B------:R-:W2:Y:S04]  /*65450*/  LDS.128 R160, [R2] ;  /* 0x0000000002a07984 */ /* 0x000ea80000000c00 */
[----:B------:R-:W-:Y:S04]  /*65460*/  LDS.128 R96, [R99] ;  /* 0x0000000063607984 */ /* 0x000fe80000000c00 */
[----:B------:R-:W-:Y:S04]  /*65470*/  LDS.128 R92, [R3] ;  /* 0x00000000035c7984 */ /* 0x000fe80000000c00 */
[----:B------:R-:W-:Y:S01]  /*65480*/  LDS.128 R124, [R252] ;  /* 0x00000000fc7c7984 */ /* 0x000fe20000000c00 */
[----:B------:R-:W-:Y:S01]  /*65490*/  IMAD.MOV.U32 R220, RZ, RZ, R188 ;  /* 0x000000ffffdc7224 */ /* 0x000fe200078e00bc */
[----:B------:R-:W-:-:S02]  /*654a0*/  MOV R221, R189 ;  /* 0x000000bd00dd7202 */ /* 0x000fc40000000f00 */
        /* <DEDUP_REMOVED lines=9> */
[----:B------:R-:W-:Y:S01]  /*65540*/  IMAD.MOV.U32 R226, RZ, RZ, R6 ;  /* 0x000000ffffe27224 */ /* 0x000fe200078e0006 */
[----:B------:R-:W-:Y:S01]  /*65550*/  MOV R227, R7 ;  /* 0x0000000700e37202 */ /* 0x000fe20000000f00 */
        /* <DEDUP_REMOVED lines=9> */
[----:B------:R-:W-:Y:S01]  /*655f0*/  LDS.128 R192, [R252] ;  /* 0x00000000fcc07984 */ /* 0x000fe20000000c00 */
[----:B------:R-:W-:Y:S01]  /*65600*/  IMAD.MOV.U32 R222, RZ, RZ, R204 ;  /* 0x000000ffffde7224 */ /* 0x000fe200078e00cc */
[----:B------:R-:W-:Y:S01]  /*65610*/  MOV R223, R205 ;  /* 0x000000cd00df7202 */ /* 0x000fe20000000f00 */
[----:B------:R-:W-:Y:S01]  /*65620*/  IMAD.MOV.U32 R220, RZ, RZ, R76 ;  /* 0x000000ffffdc7224 */ /* 0x000fe200078e004c */
[----:B------:R-:W-:Y:S01]  /*65630*/  MOV R221, R77 ;  /* 0x0000004d00dd7202 */ /* 0x000fe20000000f00 */
[----:B------:R-:W-:Y:S01]  /*65640*/  BAR.SYNC.DEFER_BLOCKING 0x0 ;  /* 0x0000000000007b1d */ /* 0x000fe20000010000 */
[----:B------:R-:W-:Y:S01]  /*65650*/  IMAD.MOV.U32 R204, RZ, RZ, R78 ;  /* 0x000000ffffcc7224 */ /* 0x000fe200078e004e */
[----:B------:R-:W-:Y:S01]  /*65660*/  MOV R205, R79 ;  /* 0x0000004f00cd7202 */ /* 0x000fe20000000f00 */
[----:B------:R-:W-:Y:S01]  /*65670*/  IMAD.MOV.U32 R76, RZ, RZ, R196 ;  /* 0x000000ffff4c7224 */ /* 0x000fe200078e00c4 */
[----:B------:R-:W-:Y:S01]  /*65680*/  MOV R77, R197 ;  /* 0x000000c5004d7202 */ /* 0x000fe20000000f00 */
[----:B------:R-:W-:Y:S01]  /*65690*/  IMAD.MOV.U32 R78, RZ, RZ, R228 ;  /* 0x000000ffff4e7224 */ /* 0x000fe200078e00e4 */
[----:B------:R-:W-:-:S05]  /*656a0*/  MOV R79, R229 ;  /* 0x000000e5004f7202 */ /* 0x000fca0000000f00 */
[----:B------:R1:W-:Y:S04]  /*656b0*/  STS.128 [R0+0x400], R76 ;  /* 0x0004004c00007388 */ /* 0x0003e80000000c00 */
[----:B-1----:R-:W2:Y:S04]  /*656c0*/  LDL.LU R76, [R1+0xd0] ;  /* 0x0000d000014c7983 */ /* 0x002ea80000300800 */
[----:B------:R-:W2:Y:S04]  /*656d0*/  LDL.LU R77, [R1+0xd4] ;  /* 0x0000d400014d7983 */ /* 0x000ea80000300800 */
[----:B------:R-:W2:Y:S04]  /*656e0*/  LDL.LU R78, [R1+0xc0] ;  /* 0x0000c000014e7983 */ /* 0x000ea80000300800 */
[----:B------:R-:W2:Y:S01]  /*656f0*/  LDL.LU R79, [R1+0xc4] ;  /* 0x0000c400014f7983 */ /* 0x000ea20000300800 */
[----:B------:R-:W-:Y:S01]  /*65700*/  IMAD.MOV.U32 R228, RZ, RZ, R198 ;  /* 0x000000ffffe47224 */ /* 0x000fe200078e00c6 */
[----:B------:R-:W-:-:S02]  /*65710*/  MOV R229, R199 ;  /* 0x000000c700e57202 */ /* 0x000fc40000000f00 */
[----:B------:R-:W-:Y:S04]  /*65720*/  STS.128 [R0], R220 ;  /* 0x000000dc00007388 */ /* 0x000fe80000000c00 */
[----:B------:R-:W-:Y:S04]  /*65730*/  STS.128 [R0+0x80], R204 ;  /* 0x000080cc00007388 */ /* 0x000fe80000000c00 */
[----:B------:R-:W-:Y:S04]  /*65740*/  STS.128 [R0+0x480], R228 ;  /* 0x000480e400007388 */ /* 0x000fe80000000c00 */
[----:B------:R-:W-:Y:S06]  /*65750*/  BAR.SYNC.DEFER_BLOCKING 0x0 ;  /* 0x0000000000007b1d */ /* 0x000fec0000010000 */
[----:B------:R-:W-:Y:S04]  /*65760*/  LDS.128 R204, [R227] ;  /* 0x00000000e3cc7984 */ /* 0x000fe80000000c00 */
[----:B------:R-:W1:Y:S04]  /*65770*/  LDS.128 R196, [R2] ;  /* 0x0000000002c47984 */ /* 0x000e680000000c00 */
[----:B------:R-:W-:Y:S04]  /*65780*/  LDS.128 R220, [R3] ;  /* 0x0000000003dc7984 */ /* 0x000fe80000000c00 */
[----:B------:R-:W-:Y:S04]  /*65790*/  LDS.128 R224, [R252] ;  /* 0x00000000fce07984 */ /* 0x000fe80000000c00 */
[----:B------:R-:W-:Y:S06]  /*657a0*/  BAR.SYNC.DEFER_BLOCKING 0x0 ;  /* 0x0000000000007b1d */ /* 0x000fec0000010000 */
[----:B--2---:R2:W-:Y:S04]  /*657b0*/  STS.128 [R0], R76 ;  /* 0x0000004c00007388 */ /* 0x0045e80000000c00 */
[----:B--2---:R-:W2:Y:S04]  /*657c0*/  LDL.LU R76, [R1+0xd8] ;  /* 0x0000d800014c7983 */ /* 0x004ea80000300800 */
        /* <DEDUP_REMOVED lines=9> */
[----:B--2---:R2:W-:Y:S04]  /*65860*/  STS.128 [R0+0x80], R76 ;  /* 0x0000804c00007388 */ /* 0x0045e80000000c00 */
[----:B--2---:R-:W2:Y:S04]  /*65870*/  LDL.LU R78, [R1+0x30] ;  /* 0x00003000014e7983 */ /* 0x004ea80000300800 */
[----:B------:R-:W2:Y:S04]  /*65880*/  LDL.LU R79, [R1+0x578] ;  /* 0x00057800014f7983 */ /* 0x000ea80000300800 */
[----:B------:R-:W3:Y:S04]  /*65890*/  LDL.LU R244, [R1+0x61c] ;  /* 0x00061c0001f47983 */ /* 0x000ee80000300800 */
[----:B------:R-:W3:Y:S04]  /*658a0*/  LDL.LU R245, [R1+0x5a0] ;  /* 0x0005a00001f57983 */ /* 0x000ee80000300800 */
[----:B------:R-:W3:Y:S04]  /*658b0*/  LDL.LU R246, [R1+0x57c] ;  /* 0x00057c0001f67983 */ /* 0x000ee80000300800 */
[----:B------:R-:W3:Y:S04]  /*658c0*/  LDL.LU R247, [R1+0x514] ;  /* 0x0005140001f77983 */ /* 0x000ee80000300800 */
[----:B------:R-:W-:Y:S04]  /*658d0*/  STS.128 [R0+0x400], R228 ;  /* 0x000400e400007388 */ /* 0x000fe80000000c00 */
[----:B------:R1:W-:Y:S02]  /*658e0*/  STS.128 [R0+0x480], R232 ;  /* 0x000480e800007388 */ /* 0x0003e40000000c00 */
[----:B-1----:R-:W-:-:S02]  /*658f0*/  IMAD.MOV.U32 R232, RZ, RZ, c[0x0][0x194] ;  /* 0x00006500ffe87624 */ /* 0x002fc400078e00ff */
[----:B------:R-:W4:Y:S04]  /*65900*/  LDL.LU R234, [R1+0x10] ;  /* 0x0000100001ea7983 */ /* 0x000f280000300800 */
[----:B------:R-:W4:Y:S04]  /*65910*/  LDL.LU R235, [R1+0x14] ;  /* 0x0000140001eb7983 */ /* 0x000f280000300800 */
[----:B------:R-:W-:Y:S01]  /*65920*/  BAR.SYNC.DEFER_BLOCKING 0x0 ;  /* 0x0000000000007b1d */ /* 0x000fe20000010000 */
[----:B--2---:R-:W-:Y:S02]  /*65930*/  IMAD R0, R79, c[0x0][0x198], RZ ;  /* 0x000066004f007a24 */ /* 0x004fe400078e02ff */
[C---:B---3--:R-:W-:Y:S01]  /*65940*/  IMAD R3, R247.reuse, c[0x0][0x194], RZ ;  /* 0x00006500f7037a24 */ /* 0x048fe200078e02ff */
[----:B------:R-:W-:-:S04]  /*65950*/  ISETP.GE.AND P5, PT, R247, c[0x0][0x178], PT ;  /* 0x00005e00f7007a0c */ /* 0x000fc80003fa6270 */
[----:B------:R-:W-:Y:S02]  /*65960*/  LEA R230, P6, R3, c[0x0][0x170], 0x2 ;  /* 0x00005c0003e67a11 */ /* 0x000fe400078c10ff */
[----:B------:R-:W-:Y:S02]  /*65970*/  ISETP.LT.AND P5, PT, R79, c[0x0][0x17c], !P5 ;  /* 0x00005f004f007a0c */ /* 0x000fe40006fa1270 */
[----:B------:R-:W-:Y:S02]  /*65980*/  LEA.HI.X.SX32 R231, R3, c[0x0][0x174], 0x2, P6 ;  /* 0x00005d0003e77a11 */ /* 0x000fe400030f16ff */
[----:B------:R-:W-:-:S03]  /*65990*/  LEA R3, R232, R3, 0x7 ;  /* 0x00000003e8037211 */ /* 0x000fc600078e38ff */
[----:B------:R-:W-:Y:S01]  /*659a0*/  IMAD.WIDE R76, R0, 0x4, R230 ;  /* 0x00000004004c7825 */ /* 0x000fe200078e02e6 */
[----:B------:R-:W-:-:S05]  /*659b0*/  LEA R228, P6, R3, c[0x0][0x170], 0x2 ;  /* 0x00005c0003e47a11 */ /* 0x000fca00078c10ff */
[----:B------:R1:W-:Y:S01]  /*659c0*/  @P5 STG.E [R76.64], R78 ;  /* 0x0000004e4c005986 */ /* 0x0003e2000c101908 */
[----:B------:R-:W-:Y:S02]  /*659d0*/  ISETP.GE.AND P5, PT, R79, c[0x0][0x17c], PT ;  /* 0x00005f004f007a0c */ /* 0x000fe40003fa6270 */
[----:B------:R-:W-:Y:S02]  /*659e0*/  LEA.HI.X.SX32 R229, R3, c[0x0][0x174], 0x2, P6 ;  /* 0x00005d0003e57a11 */ /* 0x000fe400030f16ff */
[----:B------:R-:W-:-:S03]  /*659f0*/  ISETP.LT.AND P6, PT, R246, c[0x0][0x178], !P5 ;  /* 0x00005e00f6007a0c */ /* 0x000fc60006fc1270 */
[----:B-1----:R-:W-:-:S10]  /*65a00*/  IMAD.WIDE R76, R0, 0x4, R228 ;  /* 0x00000004004c7825 */ /* 0x002fd400078e02e4 */
[----:B------:R1:W-:Y:S04]  /*65a10*/  @P6 STG.E [R76.64], R236 ;  /* 0x000000ec4c006986 */ /* 0x0003e8000c101908 */
[----:B-1----:R-:W2:Y:S01]  /*65a20*/  LDL.LU R236, [R1+0x34] ;  /* 0x0000340001ec7983 */ /* 0x002ea20000300800 */
[----:B------:R-:W-:-:S05]  /*65a30*/  IMAD R3, R232, 0x80, R3 ;  /* 0x00000080e8037824 */ /* 0x000fca00078e0203 */
[----:B------:R-:W-:-:S04]  /*65a40*/  LEA R78, P6, R3, c[0x0][0x170], 0x2 ;  /* 0x00005c00034e7a11 */ /* 0x000fc800078c10ff */
[----:B------:R-:W-:Y:S02]  /*65a50*/  LEA.HI.X.SX32 R79, R3, c[0x0][0x174], 0x2, P6 ;  /* 0x00005d00034f7a11 */ /* 0x000fe400030f16ff */
[----:B------:R-:W-:-:S03]  /*65a60*/  ISETP.LT.AND P6, PT, R245, c[0x0][0x178], !P5 ;  /* 0x00005e00f5007a0c */ /* 0x000fc60006fc1270 */
[----:B------:R-:W-:Y:S01]  /*65a70*/  IMAD.WIDE R76, R0, 0x4, R78 ;  /* 0x00000004004c7825 */ /* 0x000fe200078e024e */
[----:B------:R-:W-:Y:S02]  /*65a80*/  LEA R3, R232, R3, 0x7 ;  /* 0x00000003e8037211 */ /* 0x000fe400078e38ff */
[----:B------:R-:W-:-:S07]  /*65a90*/  ISETP.LT.AND P5, PT, R244, c[0x0][0x178], !P5 ;  /* 0x00005e00f4007a0c */ /* 0x000fce0006fa1270 */
[----:B------:R1:W-:Y:S02]  /*65aa0*/  @P6 STG.E [R76.64], R40 ;  /* 0x000000284c006986 */ /* 0x0003e4000c101908 */
[----:B-1----:R-:W-:-:S04]  /*65ab0*/  LEA R76, P6, R3, c[0x0][0x170], 0x2 ;  /* 0x00005c00034c7a11 */ /* 0x002fc800078c10ff */
[----:B------:R-:W-:-:S05]  /*65ac0*/  LEA.HI.X.SX32 R77, R3, c[0x0][0x174], 0x2, P6 ;  /* 0x00005d00034d7a11 */ /* 0x000fca00030f16ff */
[----:B------:R-:W-:-:S05]  /*65ad0*/  IMAD.WIDE R232, R0, 0x4, R76 ;  /* 0x0000000400e87825 */ /* 0x000fca00078e024c */
[----:B------:R1:W-:Y:S04]  /*65ae0*/  @P5 STG.E [R232.64], R56 ;  /* 0x00000038e8005986 */ /* 0x0003e8000c101908 */
[----:B-1----:R-:W3:Y:S01]  /*65af0*/  LDL.LU R56, [R1+0x180c] ;  /* 0x00180c0001387983 */ /* 0x002ee20000300800 */
[----:B------:R-:W-:Y:S02]  /*65b00*/  ISETP.LT.AND P5, PT, R247, c[0x0][0x178], !P4 ;  /* 0x00005e00f7007a0c */ /* 0x000fe400067a1270 */
[----:B------:R-:W-:Y:S02]  /*65b10*/  IADD3 R0, R0, c[0x0][0x198], RZ ;  /* 0x0000660000007a10 */ /* 0x000fe40007ffe0ff */
[----:B------:R-:W-:-:S03]  /*65b20*/  ISETP.LT.AND P6, PT, R246, c[0x0][0x178], !P4 ;  /* 0x00005e00f6007a0c */ /* 0x000fc600067c1270 */
[----:B------:R-:W-:-:S06]  /*65b30*/  IMAD.WIDE R232, R0, 0x4, R230 ;  /* 0x0000000400e87825 */ /* 0x000fcc00078e02e6 */
[----:B--2---:R1:W-:Y:S01]  /*65b40*/  @P5 STG.E [R232.64], R236 ;  /* 0x000000ece8005986 */ /* 0x0043e2000c101908 */
[----:B------:R-:W-:Y:S02]  /*65b50*/  ISETP.LT.AND P5, PT, R245, c[0x0][0x178], !P4 ;  /* 0x00005e00f5007a0c */ /* 0x000fe400067a1270 */
[----:B------:R-:W-:Y:S01]  /*65b60*/  ISETP.LT.AND P4, PT, R244, c[0x0][0x178], !P4 ;  /* 0x00005e00f4007a0c */ /* 0x000fe20006781270 */
[----:B-1----:R-:W-:-:S05]  /*65b70*/  IMAD.WIDE R232, R0, 0x4, R228 ;  /* 0x0000000400e87825 */ /* 0x002fca00078e02e4 */
[----:B------:R1:W-:Y:S02]  /*65b80*/  @P6 STG.E [R232.64], R237 ;  /* 0x000000ede8006986 */ /* 0x0003e4000c101908 */
[----:B-1----:R-:W-:-:S05]  /*65b90*/  IMAD.WIDE R232, R0, 0x4, R78 ;  /* 0x0000000400e87825 */ /* 0x002fca00078e024e */
[----:B------:R1:W-:Y:S02]  /*65ba0*/  @P5 STG.E [R232.64], R41 ;  /* 0x00000029e8005986 */ /* 0x0003e4000c101908 */
[C---:B-1----:R-:W-:Y:S01]  /*65bb0*/  IMAD.WIDE R40, R0.reuse, 0x4, R76 ;  /* 0x0000000400287825 */ /* 0x042fe200078e024c */
[----:B------:R-:W-:-:S04]  /*65bc0*/  IADD3 R0, R0, c[0x0][0x198], RZ ;  /* 0x0000660000007a10 */ /* 0x000fc80007ffe0ff */
[----:B------:R1:W-:Y:S01]  /*65bd0*/  @P4 STG.E [R40.64], R57 ;  /* 0x0000003928004986 */ /* 0x0003e2000c101908 */
[----:B------:R-:W-:Y:S02]  /*65be0*/  ISETP.LT.AND P4, PT, R247, c[0x0][0x178], !P3 ;  /* 0x00005e00f7007a0c */ /* 0x000fe40005f81270 */
[----:B------:R-:W-:Y:S01]  /*65bf0*/  ISETP.LT.AND P5, PT, R246, c[0x0][0x178], !P3 ;  /* 0x00005e00f6007a0c */ /* 0x000fe20005fa1270 */
[----:B-1----:R-:W-:-:S10]  /*65c00*/  IMAD.WIDE R40, R0, 0x4, R230 ;  /* 0x0000000400287825 */ /* 0x002fd400078e02e6 */
[----:B----4-:R1:W-:Y:S01]  /*65c10*/  @P4 STG.E [R40.64], R234 ;  /* 0x000000ea28004986 */ /* 0x0103e2000c101908 */
[----:B------:R-:W-:Y:S02]  /*65c20*/  ISETP.LT.AND P4, PT, R245, c[0x0][0x178], !P3 ;  /* 0x00005e00f5007a0c */ /* 0x000fe40005f81270 */
[----:B------:R-:W-:Y:S01]  /*65c30*/  ISETP.LT.AND P3, PT, R244, c[0x0][0x178], !P3 ;  /* 0x00005e00f4007a0c */ /* 0x000fe20005f61270 */
[----:B-1----:R-:W-:-:S05]  /*65c40*/  IMAD.WIDE R40, R0, 0x4, R228 ;  /* 0x0000000400287825 */ /* 0x002fca00078e02e4 */
[----:B------:R1:W-:Y:S02]  /*65c50*/  @P5 STG.E [R40.64], R36 ;  /* 0x0000002428005986 */ /* 0x0003e4000c101908 */
[----:B-1----:R-:W-:-:S05]  /*65c60*/  IMAD.WIDE R40, R0, 0x4, R78 ;  /* 0x0000000400287825 */ /* 0x002fca00078e024e */
[----:B------:R1:W-:Y:S01]  /*65c70*/  @P4 STG.E [R40.64], R52 ;  /* 0x0000003428004986 */ /* 0x0003e2000c101908 */
[C---:B------:R-:W-:Y:S01]  /*65c80*/  IADD3 R3, R0.reuse, c[0x0][0x198], RZ ;  /* 0x0000660000037a10 */ /* 0x040fe20007ffe0ff */
[----:B-1----:R-:W-:-:S05]  /*65c90*/  IMAD.WIDE R40, R0, 0x4, R76 ;  /* 0x0000000400287825 */ /* 0x002fca00078e024c */
[----:B------:R1:W-:Y:S01]  /*65ca0*/  @P3 STG.E [R40.64], R80 ;  /* 0x0000005028003986 */ /* 0x0003e2000c101908 */
[----:B------:R-:W-:Y:S02]  /*65cb0*/  ISETP.LT.AND P3, PT, R247, c[0x0][0x178], !P2 ;  /* 0x00005e00f7007a0c */ /* 0x000fe40005761270 */
[----:B------:R-:W-:Y:S01]  /*65cc0*/  ISETP.LT.AND P4, PT, R246, c[0x0][0x178], !P2 ;  /* 0x00005e00f6007a0c */ /* 0x000fe20005781270 */
[C---:B-1----:R-:W-:Y:S01]  /*65cd0*/  IMAD.WIDE R40, R3.reuse, 0x4, R230 ;  /* 0x0000000403287825 */ /* 0x042fe200078e02e6 */
[----:B------:R-:W-:Y:S01]  /*65ce0*/  IADD3 R0, R3, c[0x0][0x198], RZ ;  /* 0x0000660003007a10 */ /* 0x000fe20007ffe0ff */
[----:B------:R-:W2:Y:S08]  /*65cf0*/  LDL.LU R80, [R1+0x1818] ;  /* 0x0018180001507983 */ /* 0x000eb00000300800 */
[----:B------:R1:W-:Y:S01]  /*65d00*/  @P3 STG.E [R40.64], R235 ;  /* 0x000000eb28003986 */ /* 0x0003e2000c101908 */
[----:B------:R-:W-:-:S02]  /*65d10*/  ISETP.LT.AND P3, PT, R245, c[0x0][0x178], !P2 ;  /* 0x00005e00f5007a0c */ /* 0x000fc40005761270 */
[----:B------:R-:W-:Y:S01]  /*65d20*/  ISETP.LT.AND P2, PT, R244, c[0x0][0x178], !P2 ;  /* 0x00005e00f4007a0c */ /* 0x000fe20005741270 */
[----:B-1----:R-:W-:-:S05]  /*65d30*/  IMAD.WIDE R40, R3, 0x4, R228 ;  /* 0x0000000403287825 */ /* 0x002fca00078e02e4 */
[----:B------:R1:W-:Y:S01]  /*65d40*/  @P4 STG.E [R40.64], R37 ;  /* 0x0000002528004986 */ /* 0x0003e2000c101908 */
[----:B------:R-:W-:Y:S01]  /*65d50*/  ISETP.LT.AND P4, PT, R247, c[0x0][0x178], !P1 ;  /* 0x00005e00f7007a0c */ /* 0x000fe20004f81270 */
[----:B-1----:R-:W-:-:S05]  /*65d60*/  IMAD.WIDE R36, R3, 0x4, R78 ;  /* 0x0000000403247825 */ /* 0x002fca00078e024e */
[----:B------:R1:W-:Y:S01]  /*65d70*/  @P3 STG.E [R36.64], R53 ;  /* 0x0000003524003986 */ /* 0x0003e2000c101908 */
[----:B------:R-:W-:-:S04]  /*65d80*/  IMAD.WIDE R40, R0, 0x4, R230 ;  /* 0x0000000400287825 */ /* 0x000fc800078e02e6 */
[----:B-1----:R-:W-:-:S05]  /*65d90*/  IMAD.WIDE R36, R3, 0x4, R76 ;  /* 0x0000000403247825 */ /* 0x002fca00078e024c */
[----:B------:R1:W-:Y:S04]  /*65da0*/  @P2 STG.E [R36.64], R81 ;  /* 0x0000005124002986 */ /* 0x0003e8000c101908 */
[----:B------:R4:W-:Y:S01]  /*65db0*/  @P4 STG.E [R40.64], R248 ;  /* 0x000000f828004986 */ /* 0x0009e2000c101908 */
[----:B---3--:R-:W-:-:S03]  /*65dc0*/  ISETP.GE.AND P4, PT, R56, c[0x0][0x17c], PT ;  /* 0x00005f0038007a0c */ /* 0x008fc60003f86270 */
[----:B------:R-:W3:Y:S01]  /*65dd0*/  LDL.LU R56, [R1+0x181c] ;  /* 0x00181c0001387983 */ /* 0x000ee20000300800 */
[----:B------:R-:W-:Y:S02]  /*65de0*/  ISETP.LT.AND P5, PT, R246, c[0x0][0x178], !P1 ;  /* 0x00005e00f6007a0c */ /* 0x000fe40004fa1270 */
[----:B------:R-:W-:Y:S01]  /*65df0*/  ISETP.LT.AND P6, PT, R245, c[0x0][0x178], !P1 ;  /* 0x00005e00f5007a0c */ /* 0x000fe20004fc1270 */
[----:B-1----:R-:W-:Y:S01]  /*65e00*/  IMAD.WIDE R36, R0, 0x4, R228 ;  /* 0x0000000400247825 */ /* 0x002fe200078e02e4 */
[----:B------:R-:W-:Y:S01]  /*65e10*/  ISETP.LT.AND P1, PT, R244, c[0x0][0x178], !P1 ;  /* 0x00005e00f4007a0c */ /* 0x000fe20004f21270 */
[----:B------:R-:W3:Y:S01]  /*65e20*/  LDL.LU R57, [R1+0x1828] ;  /* 0x0018280001397983 */ /* 0x000ee20000300800 */
[----:B------:R-:W-:Y:S01]  /*65e30*/  ISETP.LT.AND P2, PT, R247, c[0x0][0x178], !P0 ;  /* 0x00005e00f7007a0c */ /* 0x000fe20004741270 */
[----:B----4-:R-:W-:Y:S01]  /*65e40*/  IMAD.WIDE R40, R0, 0x4, R78 ;  /* 0x0000000400287825 */ /* 0x010fe200078e024e */
[----:B------:R-:W-:Y:S02]  /*65e50*/  ISETP.LT.AND P3, PT, R246, c[0x0][0x178], !P0 ;  /* 0x00005e00f6007a0c */ /* 0x000fe40004761270 */
[----:B------:R-:W-:-:S03]  /*65e60*/  IADD3 R3, R0, c[0x0][0x198], RZ ;  /* 0x0000660000037a10 */ /* 0x000fc60007ffe0ff */
[----:B------:R1:W-:Y:S01]  /*65e70*/  @P5 STG.E [R36.64], R12 ;  /* 0x0000000c24005986 */ /* 0x0003e2000c101908 */
[----:B------:R-:W-:Y:S01]  /*65e80*/  ISETP.LT.AND P5, PT, R245, c[0x0][0x178], !P0 ;  /* 0x00005e00f5007a0c */ /* 0x000fe200047a1270 */
[----:B------:R-:W-:Y:S01]  /*65e90*/  IMAD.WIDE R52, R3, 0x4, R228 ;  /* 0x0000000403347825 */ /* 0x000fe200078e02e4 */
[----:B------:R-:W-:Y:S01]  /*65ea0*/  ISETP.LT.AND P0, PT, R244, c[0x0][0x178], !P0 ;  /* 0x00005e00f4007a0c */ /* 0x000fe20004701270 */
[----:B------:R4:W-:Y:S01]  /*65eb0*/  @P6 STG.E [R40.64], R48 ;  /* 0x0000003028006986 */ /* 0x0009e2000c101908 */
[----:B------:R-:W-:Y:S01]  /*65ec0*/  ISETP.LT.AND P6, PT, R247, c[0x0][0x178], !P4 ;  /* 0x00005e00f7007a0c */ /* 0x000fe200067c1270 */
[----:B-1----:R-:W-:-:S04]  /*65ed0*/  IMAD.WIDE R36, R0, 0x4, R76 ;  /* 0x0000000400247825 */ /* 0x002fc800078e024c */
[C---:B----4-:R-:W-:Y:S01]  /*65ee0*/  IMAD.WIDE R40, R3.reuse, 0x4, R230 ;  /* 0x0000000403287825 */ /* 0x050fe200078e02e6 */
[----:B------:R1:W-:Y:S01]  /*65ef0*/  @P1 STG.E [R36.64], R64 ;  /* 0x0000004024001986 */ /* 0x0003e2000c101908 */
[----:B------:R-:W-:Y:S02]  /*65f00*/  IADD3 R0, R3, c[0x0][0x198], RZ ;  /* 0x0000660003007a10 */ /* 0x000fe40007ffe0ff */
[----:B------:R-:W-:Y:S01]  /*65f10*/  ISETP.LT.AND P1, PT, R246, c[0x0][0x178], !P4 ;  /* 0x00005e00f6007a0c */ /* 0x000fe20006721270 */
[----:B------:R4:W-:Y:S04]  /*65f20*/  @P2 STG.E [R40.64], R249 ;  /* 0x000000f928002986 */ /* 0x0009e8000c101908 */
[----:B------:R4:W-:Y:S01]  /*65f30*/  @P3 STG.E [R52.64], R13 ;  /* 0x0000000d34003986 */ /* 0x0009e2000c101908 */
[----:B------:R-:W-:Y:S01]  /*65f40*/  ISETP.LT.AND P3, PT, R245, c[0x0][0x178], !P4 ;  /* 0x00005e00f5007a0c */ /* 0x000fe20006761270 */
[----:B-1----:R-:W-:-:S02]  /*65f50*/  IMAD.WIDE R36, R3, 0x4, R76 ;  /* 0x0000000403247825 */ /* 0x002fc400078e024c */
[----:B------:R-:W3:Y:S02]  /*65f60*/  LDL.LU R48, [R1+0x1834] ;  /* 0x0018340001307983 */ /* 0x000ee40000300800 */
[----:B----4-:R-:W-:-:S04]  /*65f70*/  IMAD.WIDE R40, R0, 0x4, R230 ;  /* 0x0000000400287825 */ /* 0x010fc800078e02e6 */
[----:B------:R-:W-:Y:S01]  /*65f80*/  IMAD.WIDE R12, R3, 0x4, R78 ;  /* 0x00000004030c7825 */ /* 0x000fe200078e024e */
[----:B------:R-:W-:-:S04]  /*65f90*/  ISETP.LT.AND P4, PT, R244, c[0x0][0x178], !P4 ;  /* 0x00005e00f4007a0c */ /* 0x000fc80006781270 */
[----:B------:R1:W-:Y:S04]  /*65fa0*/  @P5 STG.E [R12.64], R49 ;  /* 0x000000310c005986 */ /* 0x0003e8000c101908 */
[----:B------:R4:W-:Y:S01]  /*65fb0*/  @P0 STG.E [R36.64], R65 ;  /* 0x0000004124000986 */ /* 0x0009e2000c101908 */
[----:B------:R-:W-:-:S03]  /*65fc0*/  IADD3 R3, R0, c[0x0][0x198], RZ ;  /* 0x0000660000037a10 */ /* 0x000fc60007ffe0ff */
[----:B------:R4:W-:Y:S01]  /*65fd0*/  @P6 STG.E [R40.64], R240 ;  /* 0x000000f028006986 */ /* 0x0009e2000c101908 */
[----:B-1----:R-:W-:-:S04]  /*65fe0*/  IMAD.WIDE R12, R0, 0x4, R228 ;  /* 0x00000004000c7825 */ /* 0x002fc800078e02e4 */
[----:B----4-:R-:W-:Y:S01]  /*65ff0*/  IMAD.WIDE R36, R0, 0x4, R78 ;  /* 0x0000000400247825 */ /* 0x010fe200078e024e */
[----:B------:R1:W-:Y:S04]  /*66000*/  @P1 STG.E [R12.64], R8 ;  /* 0x000000080c001986 */ /* 0x0003e8000c101908 */
[----:B------:R4:W-:Y:S01]  /*66010*/  @P3 STG.E [R36.64], R44 ;  /* 0x0000002c24003986 */ /* 0x0009e2000c101908 */
[----:B------:R-:W-:-:S04]  /*66020*/  IMAD.WIDE R40, R3, 0x4, R228 ;  /* 0x0000000403287825 */ /* 0x000fc800078e02e4 */
[----:B-1----:R-:W-:-:S04]  /*66030*/  IMAD.WIDE R12, R0, 0x4, R76 ;  /* 0x00000004000c7825 */ /* 0x002fc800078e024c */
[----:B----4-:R-:W-:Y:S01]  /*66040*/  IMAD.WIDE R36, R3, 0x4, R230 ;  /* 0x0000000403247825 */ /* 0x010fe200078e02e6 */
[----:B------:R-:W-:Y:S01]  /*66050*/  @P4 STG.E [R12.64], R60 ;  /* 0x0000003c0c004986 */ /* 0x000fe2000c101908 */
[----:B--2---:R-:W-:-:S04]  /*66060*/  ISETP.GE.AND P2, PT, R80, c[0x0][0x17c], PT ;  /* 0x00005f0050007a0c */ /* 0x004fc80003f46270 */
[----:B------:R-:W-:Y:S02]  /*66070*/  ISETP.LT.AND P5, PT, R247, c[0x0][0x178], !P2 ;  /* 0x00005e00f7007a0c */ /* 0x000fe400057a1270 */
[----:B------:R-:W-:Y:S02]  /*66080*/  ISETP.LT.AND P6, PT, R246, c[0x0][0x178], !P2 ;  /* 0x00005e00f6007a0c */ /* 0x000fe400057c1270 */
[----:B------:R-:W-:-:S09]  /*66090*/  ISETP.LT.AND P3, PT, R245, c[0x0][0x178], !P2 ;  /* 0x00005e00f5007a0c */ /* 0x000fd20005761270 */
[----:B------:R-:W-:Y:S04]  /*660a0*/  @P5 STG.E [R36.64], R241 ;  /* 0x000000f124005986 */ /* 0x000fe8000c101908 */
[----:B------:R1:W-:Y:S02]  /*660b0*/  @P6 STG.E [R40.64], R9 ;  /* 0x0000000928006986 */ /* 0x0003e4000c101908 */
[----:B-1----:R-:W-:-:S05]  /*660c0*/  IMAD.WIDE R8, R3, 0x4, R78 ;  /* 0x0000000403087825 */ /* 0x002fca00078e024e */
[----:B------:R1:W-:Y:S01]  /*660d0*/  @P3 STG.E [R8.64], R45 ;  /* 0x0000002d08003986 */ /* 0x0003e2000c101908 */
[----:B---3--:R-:W-:-:S03]  /*660e0*/  ISETP.GE.AND P0, PT, R56, c[0x0][0x17c], PT ;  /* 0x00005f0038007a0c */ /* 0x008fc60003f06270 */
[----:B------:R-:W2:Y:S04]  /*660f0*/  LDL.LU R56, [R1+0x38] ;  /* 0x0000380001387983 */ /* 0x000ea80000300800 */
[----:B------:R-:W3:Y:S04]  /*66100*/  LDL.LU R236, [R1+0x3c] ;  /* 0x00003c0001ec7983 */ /* 0x000ee80000300800 */
[----:B-1----:R-:W4:Y:S04]  /*66110*/  LDL.LU R45, [R1+0x184c] ;  /* 0x00184c00012d7983 */ /* 0x002f280000300800 */
[----:B------:R-:W3:Y:S04]  /*66120*/  LDL.LU R234, [R1+0x18] ;  /* 0x0000180001ea7983 */ /* 0x000ee80000300800 */
[----:B------:R-:W3:Y:S04]  /*66130*/  LDL.LU R44, [R1+0x1848] ;  /* 0x00184800012c7983 */ /* 0x000ee80000300800 */
[----:B------:R-:W3:Y:S01]  /*66140*/  LDL.LU R41, [R1+0x185c] ;  /* 0x00185c0001297983 */ /* 0x000ee20000300800 */
[----:B------:R-:W-:-:S03]  /*66150*/  ISETP.LT.AND P2, PT, R244, c[0x0][0x178], !P2 ;  /* 0x00005e00f4007a0c */ /* 0x000fc60005741270 */
[----:B------:R-:W4:Y:S04]  /*66160*/  LDL.LU R235, [R1+0x1c] ;  /* 0x00001c0001eb7983 */ /* 0x000f280000300800 */
[----:B------:R-:W4:Y:S01]  /*66170*/  LDL.LU R40, [R1+0x1864] ;  /* 0x0018640001287983 */ /* 0x000f220000300800 */
[----:B------:R-:W-:Y:S01]  /*66180*/  ISETP.LT.AND P4, PT, R247, c[0x0][0x178], !P0 ;  /* 0x00005e00f7007a0c */ /* 0x000fe20004781270 */
[C---:B------:R-:W-:Y:S01]  /*66190*/  IMAD.WIDE R12, R3.reuse, 0x4, R76 ;  /* 0x00000004030c7825 */ /* 0x040fe200078e024c */
[----:B------:R-:W-:Y:S02]  /*661a0*/  ISETP.LT.AND P5, PT, R246, c[0x0][0x178], !P0 ;  /* 0x00005e00f6007a0c */ /* 0x000fe400047a1270 */
[----:B------:R-:W-:Y:S02]  /*661b0*/  IADD3 R3, R3, c[0x0][0x198], RZ ;  /* 0x0000660003037a10 */ /* 0x000fe40007ffe0ff */
[----:B------:R-:W-:Y:S01]  /*661c0*/  ISETP.LT.AND P6, PT, R245, c[0x0][0x178], !P0 ;  /* 0x00005e00f5007a0c */ /* 0x000fe200047c1270 */
[----:B------:R1:W-:Y:S01]  /*661d0*/  @P2 STG.E [R12.64], R61 ;  /* 0x0000003d0c002986 */ /* 0x0003e2000c101908 */
[----:B------:R-:W-:Y:S01]  /*661e0*/  ISETP.LT.AND P0, PT, R244, c[0x0][0x178], !P0 ;  /* 0x00005e00f4007a0c */ /* 0x000fe20004701270 */
[----:B------:R-:W-:Y:S01]  /*661f0*/  IMAD.WIDE R8, R3, 0x4, R230 ;  /* 0x0000000403087825 */ /* 0x000fe200078e02e6 */
[----:B------:R-:W-:-:S03]  /*66200*/  ISETP.GE.AND P1, PT, R57, c[0x0][0x17c], PT ;  /* 0x00005f0039007a0c */ /* 0x000fc60003f26270 */
[----:B------:R-:W-:Y:S01]  /*66210*/  IMAD.WIDE R36, R3, 0x4, R78 ;  /* 0x0000000403247825 */ /* 0x000fe200078e024e */
[----:B------:R-:W-:-:S03]  /*66220*/  ISETP.LT.AND P2, PT, R247, c[0x0][0x178], !P1 ;  /* 0x00005e00f7007a0c */ /* 0x000fc60004f41270 */
[C---:B-1----:R-:W-:Y:S01]  /*66230*/  IMAD.WIDE R12, R3.reuse, 0x4, R228 ;  /* 0x00000004030c7825 */ /* 0x042fe200078e02e4 */
[----:B------:R-:W-:Y:S02]  /*66240*/  ISETP.GE.AND P3, PT, R48, c[0x0][0x17c], PT ;  /* 0x00005f0030007a0c */ /* 0x000fe40003f66270 */
[----:B------:R-:W-:Y:S01]  /*66250*/  IADD3 R0, R3, c[0x0][0x198], RZ ;  /* 0x0000660003007a10 */ /* 0x000fe20007ffe0ff */
[----:B--2---:R1:W-:Y:S01]  /*66260*/  @P4 STG.E [R8.64], R56 ;  /* 0x0000003808004986 */ /* 0x0043e2000c101908 */
[----:B------:R-:W-:-:S03]  /*66270*/  ISETP.LT.AND P4, PT, R246, c[0x0][0x178], !P1 ;  /* 0x00005e00f6007a0c */ /* 0x000fc60004f81270 */
[----:B------:R2:W-:Y:S01]  /*66280*/  @P5 STG.E [R12.64], R238 ;  /* 0x000000ee0c005986 */ /* 0x0005e2000c101908 */
[----:B------:R-:W-:Y:S02]  /*66290*/  ISETP.LT.AND P5, PT, R245, c[0x0][0x178], !P1 ;  /* 0x00005e00f5007a0c */ /* 0x000fe40004fa1270 */
[----:B------:R-:W-:Y:S01]  /*662a0*/  ISETP.LT.AND P1, PT, R244, c[0x0][0x178], !P1 ;  /* 0x00005e00f4007a0c */ /* 0x000fe20004f21270 */
[----:B------:R3:W-:Y:S01]  /*662b0*/  @P6 STG.E [R36.64], R42 ;  /* 0x0000002a24006986 */ /* 0x0007e2000c101908 */
[----:B-1----:R-:W-:Y:S01]  /*662c0*/  IMAD.WIDE R8, R3, 0x4, R76 ;  /* 0x0000000403087825 */ /* 0x002fe200078e024c */
[----:B------:R-:W-:-:S03]  /*662d0*/  ISETP.LT.AND P6, PT, R247, c[0x0][0x178], !P3 ;  /* 0x00005e00f7007a0c */ /* 0x000fc60005fc1270 */
[----:B--2---:R-:W-:Y:S01]  /*662e0*/  IMAD.WIDE R12, R0, 0x4, R230 ;  /* 0x00000004000c7825 */ /* 0x004fe200078e02e6 */
[----:B------:R1:W-:Y:S01]  /*662f0*/  @P0 STG.E [R8.64], R58 ;  /* 0x0000003a08000986 */ /* 0x0003e2000c101908 */
[----:B------:R-:W-:Y:S02]  /*66300*/  ISETP.LT.AND P0, PT, R246, c[0x0][0x178], !P3 ;  /* 0x00005e00f6007a0c */ /* 0x000fe40005f01270 */
[C---:B---3--:R-:W-:Y:S01]  /*66310*/  IMAD.WIDE R36, R0.reuse, 0x4, R228 ;  /* 0x0000000400247825 */ /* 0x048fe200078e02e4 */
[C---:B------:R-:W-:Y:S01]  /*66320*/  IADD3 R3, R0.reuse, c[0x0][0x198], RZ ;  /* 0x0000660000037a10 */ /* 0x040fe20007ffe0ff */
[----:B------:R2:W-:Y:S02]  /*66330*/  @P2 STG.E [R12.64], R236 ;  /* 0x000000ec0c002986 */ /* 0x0005e4000c101908 */
[C---:B-1----:R-:W-:Y:S02]  /*66340*/  IMAD.WIDE R8, R0.reuse, 0x4, R78 ;  /* 0x0000000400087825 */ /* 0x042fe400078e024e */
[----:B------:R1:W-:Y:S02]  /*66350*/  @P4 STG.E [R36.64], R239 ;  /* 0x000000ef24004986 */ /* 0x0003e4000c101908 */
[----:B--2---:R-:W-:-:S02]  /*66360*/  IMAD.WIDE R12, R0, 0x4, R76 ;  /* 0x00000004000c7825 */ /* 0x004fc400078e024c */
[----:B------:R2:W-:Y:S02]  /*66370*/  @P5 STG.E [R8.64], R43 ;  /* 0x0000002b08005986 */ /* 0x0005e4000c101908 */
[C---:B-1----:R-:W-:Y:S02]  /*66380*/  IMAD.WIDE R36, R3.reuse, 0x4, R230 ;  /* 0x0000000403247825 */ /* 0x042fe400078e02e6 */
[----:B------:R1:W-:Y:S02]  /*66390*/  @P1 STG.E [R12.64], R59 ;  /* 0x0000003b0c001986 */ /* 0x0003e4000c101908 */
[----:B--2---:R-:W-:Y:S02]  /*663a0*/  IMAD.WIDE R8, R3, 0x4, R228 ;  /* 0x0000000403087825 */ /* 0x004fe400078e02e4 */
[----:B------:R-:W-:Y:S04]  /*663b0*/  @P6 STG.E [R36.64], R234 ;  /* 0x000000ea24006986 */ /* 0x000fe8000c101908 */
[----:B------:R2:W-:Y:S01]  /*663c0*/  @P0 STG.E [R8.64], R38 ;  /* 0x0000002608000986 */ /* 0x0005e2000c101908 */
[----:B------:R-:W-:-:S03]  /*663d0*/  ISETP.GE.AND P0, PT, R41, c[0x0][0x17c], PT ;  /* 0x00005f0029007a0c */ /* 0x000fc60003f06270 */
[----:B------:R-:W3:Y:S01]  /*663e0*/  LDL.LU R41, [R1+0x187c] ;  /* 0x00187c0001297983 */ /* 0x000ee20000300800 */
[----:B------:R-:W-:Y:S01]  /*663f0*/  ISETP.LT.AND P4, PT, R245, c[0x0][0x178], !P3 ;  /* 0x00005e00f5007a0c */ /* 0x000fe20005f81270 */
[----:B-1----:R-:W-:Y:S01]  /*66400*/  IMAD.WIDE R12, R3, 0x4, R78 ;  /* 0x00000004030c7825 */ /* 0x002fe200078e024e */
[----:B----4-:R-:W-:Y:S02]  /*66410*/  ISETP.GE.AND P2, PT, R45, c[0x0][0x17c], PT ;  /* 0x00005f002d007a0c */ /* 0x010fe40003f46270 */
[----:B------:R-:W-:Y:S02]  /*66420*/  ISETP.LT.AND P3, PT, R244, c[0x0][0x178], !P3 ;  /* 0x00005e00f4007a0c */ /* 0x000fe40005f61270 */
[----:B------:R-:W-:Y:S02]  /*66430*/  ISETP.LT.AND P5, PT, R247, c[0x0][0x178], !P2 ;  /* 0x00005e00f7007a0c */ /* 0x000fe400057a1270 */
[----:B------:R-:W-:Y:S01]  /*66440*/  ISETP.LT.AND P6, PT, R246, c[0x0][0x178], !P2 ;  /* 0x00005e00f6007a0c */ /* 0x000fe200057c1270 */
[C---:B--2---:R-:W-:Y:S01]  /*66450*/  IMAD.WIDE R8, R3.reuse, 0x4, R76 ;  /* 0x0000000403087825 */ /* 0x044fe200078e024c */
[----:B------:R-:W-:-:S03]  /*66460*/  IADD3 R0, R3, c[0x0][0x198], RZ ;  /* 0x0000660003007a10 */ /* 0x000fc60007ffe0ff */
[----:B------:R1:W-:Y:S01]  /*66470*/  @P4 STG.E [R12.64], R54 ;  /* 0x000000360c004986 */ /* 0x0003e2000c101908 */
[----:B------:R-:W-:Y:S01]  /*66480*/  ISETP.LT.AND P4, PT, R245, c[0x0][0x178], !P2 ;  /* 0x00005e00f5007a0c */ /* 0x000fe20005781270 */
[C---:B------:R-:W-:Y:S02]  /*66490*/  IMAD.WIDE R36, R0.reuse, 0x4, R228 ;  /* 0x0000000400247825 */ /* 0x040fe400078e02e4 */
[----:B------:R2:W-:Y:S02]  /*664a0*/  @P3 STG.E [R8.64], R82 ;  /* 0x0000005208003986 */ /* 0x0005e4000c101908 */
[----:B-1----:R-:W-:-:S04]  /*664b0*/  IMAD.WIDE R12, R0, 0x4, R230 ;  /* 0x00000004000c7825 */ /* 0x002fc800078e02e6 */
[----:B--2---:R-:W-:Y:S01]  /*664c0*/  IMAD.WIDE R8, R0, 0x4, R78 ;  /* 0x0000000400087825 */ /* 0x004fe200078e024e */
[----:B------:R1:W-:Y:S04]  /*664d0*/  @P5 STG.E [R12.64], R235 ;  /* 0x000000eb0c005986 */ /* 0x0003e8000c101908 */
[----:B------:R2:W-:Y:S04]  /*664e0*/  @P6 STG.E [R36.64], R39 ;  /* 0x0000002724006986 */ /* 0x0005e8000c101908 */
[----:B------:R4:W-:Y:S01]  /*664f0*/  @P4 STG.E [R8.64], R55 ;  /* 0x0000003708004986 */ /* 0x0009e2000c101908 */
[----:B------:R-:W-:-:S03]  /*66500*/  ISETP.GE.AND P4, PT, R40, c[0x0][0x17c], PT ;  /* 0x00005f0028007a0c */ /* 0x000fc60003f86270 */
[----:B------:R-:W3:Y:S01]  /*66510*/  LDL.LU R40, [R1+0x1878] ;  /* 0x0018780001287983 */ /* 0x000ee20000300800 */
[----:B------:R-:W-:Y:S02]  /*66520*/  ISETP.GE.AND P1, PT, R44, c[0x0][0x17c], PT ;  /* 0x00005f002c007a0c */ /* 0x000fe40003f26270 */
[----:B------:R-:W-:Y:S01]  /*66530*/  ISETP.LT.AND P2, PT, R244, c[0x0][0x178], !P2 ;  /* 0x00005e00f4007a0c */ /* 0x000fe20005741270 */
[C---:B-1----:R-:W-:Y:S01]  /*66540*/  IMAD.WIDE R12, R0.reuse, 0x4, R76 ;  /* 0x00000004000c7825 */ /* 0x042fe200078e024c */
[----:B------:R-:W-:Y:S01]  /*66550*/  ISETP.LT.AND P3, PT, R247, c[0x0][0x178], !P1 ;  /* 0x00005e00f7007a0c */ /* 0x000fe20004f61270 */
[----:B--2---:R-:W2:Y:S01]  /*66560*/  LDL.LU R39, [R1+0x188c] ;  /* 0x00188c0001277983 */ /* 0x004ea20000300800 */
[----:B------:R-:W-:Y:S02]  /*66570*/  IADD3 R0, R0, c[0x0][0x198], RZ ;  /* 0x0000660000007a10 */ /* 0x000fe40007ffe0ff */
[----:B------:R-:W-:Y:S01]  /*66580*/  ISETP.LT.AND P5, PT, R246, c[0x0][0x178], !P1 ;  /* 0x00005e00f6007a0c */ /* 0x000fe20004fa1270 */
[----:B------:R-:W2:Y:S01]  /*66590*/  LDL.LU R38, [R1+0x1894] ;  /* 0x0018940001267983 */ /* 0x000ea20000300800 */
[----:B------:R-:W-:Y:S01]  /*665a0*/  ISETP.LT.AND P6, PT, R245, c[0x0][0x178], !P1 ;  /* 0x00005e00f5007a0c */ /* 0x000fe20004fc1270 */
[----:B----4-:R-:W-:Y:S01]  /*665b0*/  IMAD.WIDE R8, R0, 0x4, R230 ;  /* 0x0000000400087825 */ /* 0x010fe200078e02e6 */
[----:B------:R-:W-:-:S03]  /*665c0*/  ISETP.LT.AND P1, PT, R244, c[0x0][0x178], !P1 ;  /* 0x00005e00f4007a0c */ /* 0x000fc60004f21270 */
[----:B------:R1:W-:Y:S01]  /*665d0*/  @P2 STG.E [R12.64], R83 ;  /* 0x000000530c002986 */ /* 0x0003e2000c101908 */
[----:B------:R-:W-:Y:S01]  /*665e0*/  ISETP.LT.AND P2, PT, R247, c[0x0][0x178], !P0 ;  /* 0x00005e00f7007a0c */ /* 0x000fe20004741270 */
[----:B------:R-:W-:Y:S02]  /*665f0*/  IMAD.WIDE R36, R0, 0x4, R78 ;  /* 0x0000000400247825 */ /* 0x000fe400078e024e */
[----:B------:R4:W-:Y:S01]  /*66600*/  @P3 STG.E [R8.64], R250 ;  /* 0x000000fa08003986 */ /* 0x0009e2000c101908 */
[----:B------:R-:W-:Y:S02]  /*66610*/  ISETP.LT.AND P3, PT, R246, c[0x0][0x178], !P0 ;  /* 0x00005e00f6007a0c */ /* 0x000fe40004761270 */
[C---:B------:R-:W-:Y:S01]  /*66620*/  IADD3 R3, R0.reuse, c[0x0][0x198], RZ ;  /* 0x0000660000037a10 */ /* 0x040fe20007ffe0ff */
[----:B-1----:R-:W-:-:S05]  /*66630*/  IMAD.WIDE R12, R0, 0x4, R228 ;  /* 0x00000004000c7825 */ /* 0x002fca00078e02e4 */
[----:B------:R1:W-:Y:S01]  /*66640*/  @P5 STG.E [R12.64], R14 ;  /* 0x0000000e0c005986 */ /* 0x0003e2000c101908 */
[----:B------:R-:W-:Y:S01]  /*66650*/  ISETP.LT.AND P5, PT, R245, c[0x0][0x178], !P0 ;  /* 0x00005e00f5007a0c */ /* 0x000fe200047a1270 */
[----:B----4-:R-:W-:Y:S01]  /*66660*/  IMAD.WIDE R8, R0, 0x4, R76 ;  /* 0x0000000400087825 */ /* 0x010fe200078e024c */
[----:B------:R-:W-:Y:S01]  /*66670*/  ISETP.LT.AND P0, PT, R244, c[0x0][0x178], !P0 ;  /* 0x00005e00f4007a0c */ /* 0x000fe20004701270 */
[----:B------:R4:W-:Y:S01]  /*66680*/  @P6 STG.E [R36.64], R50 ;  /* 0x0000003224006986 */ /* 0x0009e2000c101908 */
[----:B------:R-:W-:Y:S02]  /*66690*/  ISETP.LT.AND P6, PT, R247, c[0x0][0x178], !P4 ;  /* 0x00005e00f7007a0c */ /* 0x000fe400067c1270 */
[C---:B------:R-:W-:Y:S01]  /*666a0*/  IADD3 R0, R3.reuse, c[0x0][0x198], RZ ;  /* 0x0000660003007a10 */ /* 0x040fe20007ffe0ff */
[----:B------:R4:W-:Y:S01]  /*666b0*/  @P1 STG.E [R8.64], R66 ;  /* 0x0000004208001986 */ /* 0x0009e2000c101908 */
[----:B-1----:R-:W-:-:S04]  /*666c0*/  IMAD.WIDE R12, R3, 0x4, R230 ;  /* 0x00000004030c7825 */ /* 0x002fc800078e02e6 */
[C---:B----4-:R-:W-:Y:S01]  /*666d0*/  IMAD.WIDE R36, R3.reuse, 0x4, R228 ;  /* 0x0000000403247825 */ /* 0x050fe200078e02e4 */
[----:B------:R1:W-:Y:S01]  /*666e0*/  @P2 STG.E [R12.64], R251 ;  /* 0x000000fb0c002986 */ /* 0x0003e2000c101908 */
[----:B------:R-:W-:Y:S02]  /*666f0*/  ISETP.LT.AND P1, PT, R246, c[0x0][0x178], !P4 ;  /* 0x00005e00f6007a0c */ /* 0x000fe40006721270 */
[----:B------:R-:W-:Y:S01]  /*66700*/  IMAD.WIDE R8, R3, 0x4, R78 ;  /* 0x0000000403087825 */ /* 0x000fe200078e024e */
[----:B------:R4:W-:Y:S01]  /*66710*/  @P3 STG.E [R36.64], R15 ;  /* 0x0000000f24003986 */ /* 0x0009e2000c101908 */
[----:B------:R-:W-:Y:S02]  /*66720*/  ISETP.LT.AND P3, PT, R245, c[0x0][0x178], !P4 ;  /* 0x00005e00f5007a0c */ /* 0x000fe40006761270 */
[----:B------:R-:W-:Y:S01]  /*66730*/  ISETP.LT.AND P4, PT, R244, c[0x0][0x178], !P4 ;  /* 0x00005e00f4007a0c */ /* 0x000fe20006781270 */
[----:B------:R4:W-:Y:S01]  /*66740*/  @P5 STG.E [R8.64], R51 ;  /* 0x0000003308005986 */ /* 0x0009e2000c101908 */
[----:B-1----:R-:W-:-:S04]  /*66750*/  IMAD.WIDE R12, R3, 0x4, R76 ;  /* 0x00000004030c7825 */ /* 0x002fc800078e024c */
[C---:B----4-:R-:W-:Y:S01]  /*66760*/  IMAD.WIDE R14, R0.reuse, 0x4, R230 ;  /* 0x00000004000e7825 */ /* 0x050fe200078e02e6 */
[----:B------:R-:W4:Y:S04]  /*66770*/  LDL.LU R37, [R1+0x18ac] ;  /* 0x0018ac0001257983 */ /* 0x000f280000300800 */
[----:B------:R1:W-:Y:S01]  /*66780*/  @P0 STG.E [R12.64], R67 ;  /* 0x000000430c000986 */ /* 0x0003e2000c101908 */
[----:B------:R-:W-:-:S03]  /*66790*/  IMAD.WIDE R8, R0, 0x4, R228 ;  /* 0x0000000400087825 */ /* 0x000fc600078e02e4 */
[----:B------:R1:W-:Y:S01]  /*667a0*/  @P6 STG.E [R14.64], R242 ;  /* 0x000000f20e006986 */ /* 0x0003e2000c101908 */
[----:B------:R-:W-:-:S03]  /*667b0*/  IADD3 R3, R0, c[0x0][0x198], RZ ;  /* 0x0000660000037a10 */ /* 0x000fc60007ffe0ff */
[----:B------:R1:W-:Y:S02]  /*667c0*/  @P1 STG.E [R8.64], R10 ;  /* 0x0000000a08001986 */ /* 0x0003e4000c101908 */
[----:B-1----:R-:W-:Y:S02]  /*667d0*/  IMAD.WIDE R12, R0, 0x4, R78 ;  /* 0x00000004000c7825 */ /* 0x002fe400078e024e */
[----:B------:R-:W4:Y:S04]  /*667e0*/  LDL.LU R36, [R1+0x18a8] ;  /* 0x0018a80001247983 */ /* 0x000f280000300800 */
[----:B------:R1:W-:Y:S01]  /*667f0*/  @P3 STG.E [R12.64], R46 ;  /* 0x0000002e0c003986 */ /* 0x0003e2000c101908 */
[----:B------:R-:W-:-:S04]  /*66800*/  IMAD.WIDE R14, R3, 0x4, R228 ;  /* 0x00000004030e7825 */ /* 0x000fc800078e02e4 */
[----:B------:R-:W-:-:S04]  /*66810*/  IMAD.WIDE R8, R0, 0x4, R76 ;  /* 0x0000000400087825 */ /* 0x000fc800078e024c */
[----:B-1----:R-:W-:Y:S01]  /*66820*/  IMAD.WIDE R12, R3, 0x4, R230 ;  /* 0x00000004030c7825 */ /* 0x002fe200078e02e6 */
[----:B------:R-:W-:Y:S01]  /*66830*/  @P4 STG.E [R8.64], R62 ;  /* 0x0000003e08004986 */ /* 0x000fe2000c101908 */
[----:B---3--:R-:W-:-:S04]  /*66840*/  ISETP.GE.AND P2, PT, R41, c[0x0][0x17c], PT ;  /* 0x00005f0029007a0c */ /* 0x008fc80003f46270 */
[----:B------:R-:W-:Y:S02]  /*66850*/  ISETP.LT.AND P5, PT, R247, c[0x0][0x178], !P2 ;  /* 0x00005e00f7007a0c */ /* 0x000fe400057a1270 */
[----:B------:R-:W-:-:S11]  /*66860*/  ISETP.LT.AND P6, PT, R246, c[0x0][0x178], !P2 ;  /* 0x00005e00f6007a0c */ /* 0x000fd600057c1270 */
[----:B------:R-:W-:Y:S04]  /*66870*/  @P5 STG.E [R12.64], R243 ;  /* 0x000000f30c005986 */ /* 0x000fe8000c101908 */
[----:B------:R1:W-:Y:S04]  /*66880*/  @P6 STG.E [R14.64], R11 ;  /* 0x0000000b0e006986 */ /* 0x0003e8000c101908 */
[----:B-1----:R-:W3:Y:S04]  /*66890*/  LDL.LU R14, [R1+0x18bc] ;  /* 0x0018bc00010e7983 */ /* 0x002ee80000300800 */
[----:B------:R-:W3:Y:S01]  /*668a0*/  LDL.LU R0, [R1+0x18c4] ;  /* 0x0018c40001007983 */ /* 0x000ee20000300800 */
[----:B------:R-:W-:-:S02]  /*668b0*/  ISETP.LT.AND P3, PT, R245, c[0x0][0x178], !P2 ;  /* 0x00005e00f5007a0c */ /* 0x000fc40005761270 */
[----:B------:R-:W-:Y:S02]  /*668c0*/  ISETP.LT.AND P2, PT, R244, c[0x0][0x178], !P2 ;  /* 0x00005e00f4007a0c */ /* 0x000fe40005741270 */
[----:B------:R-:W-:Y:S01]  /*668d0*/  ISETP.GE.AND P0, PT, R40, c[0x0][0x17c], PT ;  /* 0x00005f0028007a0c */ /* 0x000fe20003f06270 */
[----:B------:R-:W-:-:S03]  /*668e0*/  IMAD.WIDE R8, R3, 0x4, R78 ;  /* 0x0000000403087825 */ /* 0x000fc600078e024e */
[----:B------:R-:W-:Y:S01]  /*668f0*/  ISETP.LT.AND P4, PT, R247, c[0x0][0x178], !P0 ;  /* 0x00005e00f7007a0c */ /* 0x000fe20004781270 */
[C---:B------:R-:W-:Y:S01]  /*66900*/  IMAD.WIDE R10, R3.reuse, 0x4, R76 ;  /* 0x00000004030a7825 */ /* 0x040fe200078e024c */
[----:B------:R-:W-:Y:S02]  /*66910*/  IADD3 R3, R3, c[0x0][0x198], RZ ;  /* 0x0000660003037a10 */ /* 0x000fe40007ffe0ff */
[----:B------:R-:W-:Y:S01]  /*66920*/  ISETP.LT.AND P5, PT, R246, c[0x0][0x178], !P0 ;  /* 0x00005e00f6007a0c */ /* 0x000fe200047a1270 */
[----:B------:R1:W-:Y:S01]  /*66930*/  @P3 STG.E [R8.64], R47 ;  /* 0x0000002f08003986 */ /* 0x0003e2000c101908 */
[----:B------:R-:W-:Y:S02]  /*66940*/  ISETP.LT.AND P6, PT, R245, c[0x0][0x178], !P0 ;  /* 0x00005e00f5007a0c */ /* 0x000fe400047c1270 */
[----:B--2---:R-:W-:Y:S01]  /*66950*/  ISETP.GE.AND P1, PT, R39, c[0x0][0x17c], PT ;  /* 0x00005f0027007a0c */ /* 0x004fe20003f26270 */
[----:B------:R2:W-:Y:S01]  /*66960*/  @P2 STG.E [R10.64], R63 ;  /* 0x0000003f0a002986 */ /* 0x0005e2000c101908 */
[----:B------:R-:W-:-:S02]  /*66970*/  ISETP.LT.AND P0, PT, R244, c[0x0][0x178], !P0 ;  /* 0x00005e00f4007a0c */ /* 0x000fc40004701270 */
[----:B------:R-:W-:Y:S01]  /*66980*/  ISETP.LT.AND P2, PT, R247, c[0x0][0x178], !P1 ;  /* 0x00005e00f7007a0c */ /* 0x000fe20004f41270 */
[C---:B-1----:R-:W-:Y:S01]  /*66990*/  IMAD.WIDE R8, R3.reuse, 0x4, R230 ;  /* 0x0000000403087825 */ /* 0x042fe200078e02e6 */
[----:B------:R-:W-:-:S04]  /*669a0*/  IADD3 R15, R3, c[0x0][0x198], RZ ;  /* 0x00006600030f7a10 */ /* 0x000fc80007ffe0ff */
[----:B------:R1:W-:Y:S01]  /*669b0*/  @P4 STG.E [R8.64], R112 ;  /* 0x0000007008004986 */ /* 0x0003e2000c101908 */
[----:B------:R-:W-:Y:S01]  /*669c0*/  ISETP.LT.AND P4, PT, R246, c[0x0][0x178], !P1 ;  /* 0x00005e00f6007a0c */ /* 0x000fe20004f81270 */
[----:B--2---:R-:W-:-:S04]  /*669d0*/  IMAD.WIDE R10, R3, 0x4, R228 ;  /* 0x00000004030a7825 */ /* 0x004fc800078e02e4 */
[----:B------:R-:W-:Y:S01]  /*669e0*/  IMAD.WIDE R12, R3, 0x4, R78 ;  /* 0x00000004030c7825 */ /* 0x000fe200078e024e */
[----:B------:R2:W-:Y:S01]  /*669f0*/  @P5 STG.E [R10.64], R132 ;  /* 0x000000840a005986 */ /* 0x0005e2000c101908 */
[----:B------:R-:W-:Y:S02]  /*66a00*/  ISETP.LT.AND P5, PT, R245, c[0x0][0x178], !P1 ;  /* 0x00005e00f5007a0c */ /* 0x000fe40004fa1270 */
[----:B------:R-:W-:Y:S01]  /*66a10*/  ISETP.GE.AND P3, PT, R38, c[0x0][0x17c], PT ;  /* 0x00005f0026007a0c */ /* 0x000fe20003f66270 */
[----:B------:R2:W-:Y:S01]  /*66a20*/  @P6 STG.E [R12.64], R144 ;  /* 0x000000900c006986 */ /* 0x0005e2000c101908 */
[----:B-1----:R-:W-:Y:S01]  /*66a30*/  IMAD.WIDE R8, R3, 0x4, R76 ;  /* 0x0000000403087825 */ /* 0x002fe200078e024c */
[----:B------:R-:W-:-:S03]  /*66a40*/  ISETP.LT.AND P1, PT, R244, c[0x0][0x178], !P1 ;  /* 0x00005e00f4007a0c */ /* 0x000fc60004f21270 */
[C---:B--2---:R-:W-:Y:S01]  /*66a50*/  IMAD.WIDE R10, R15.reuse, 0x4, R230 ;  /* 0x000000040f0a7825 */ /* 0x044fe200078e02e6 */
[----:B------:R1:W-:Y:S03]  /*66a60*/  @P0 STG.E [R8.64], R168 ;  /* 0x000000a808000986 */ /* 0x0003e6000c101908 */
[----:B------:R-:W-:Y:S01]  /*66a70*/  IMAD.WIDE R12, R15, 0x4, R228 ;  /* 0x000000040f0c7825 */ /* 0x000fe200078e02e4 */
[----:B------:R-:W-:Y:S01]  /*66a80*/  ISETP.LT.AND P6, PT, R247, c[0x0][0x178], !P3 ;  /* 0x00005e00f7007a0c */ /* 0x000fe20005fc1270 */
[----:B------:R2:W-:Y:S01]  /*66a90*/  @P2 STG.E [R10.64], R113 ;  /* 0x000000710a002986 */ /* 0x0005e2000c101908 */
[----:B------:R-:W-:-:S03]  /*66aa0*/  ISETP.LT.AND P0, PT, R246, c[0x0][0x178], !P3 ;  /* 0x00005e00f6007a0c */ /* 0x000fc60005f01270 */
[----:B------:R4:W-:Y:S01]  /*66ab0*/  @P4 STG.E [R12.64], R133 ;  /* 0x000000850c004986 */ /* 0x0009e2000c101908 */
[----:B------:R-:W-:Y:S02]  /*66ac0*/  ISETP.LT.AND P4, PT, R245, c[0x0][0x178], !P3 ;  /* 0x00005e00f5007a0c */ /* 0x000fe40005f81270 */
[C---:B------:R-:W-:Y:S01]  /*66ad0*/  IADD3 R3, R15.reuse, c[0x0][0x198], RZ ;  /* 0x000066000f037a10 */ /* 0x040fe20007ffe0ff */
[----:B-1----:R-:W-:-:S04]  /*66ae0*/  IMAD.WIDE R8, R15, 0x4, R78 ;  /* 0x000000040f087825 */ /* 0x002fc800078e024e */
[----:B--2---:R-:W-:Y:S01]  /*66af0*/  IMAD.WIDE R10, R15, 0x4, R76 ;  /* 0x000000040f0a7825 */ /* 0x004fe200078e024c */
[----:B------:R1:W-:Y:S01]  /*66b00*/  @P5 STG.E [R8.64], R145 ;  /* 0x0000009108005986 */ /* 0x0003e2000c101908 */
[----:B------:R-:W-:Y:S02]  /*66b10*/  ISETP.LT.AND P3, PT, R244, c[0x0][0x178], !P3 ;  /* 0x00005e00f4007a0c */ /* 0x000fe40005f61270 */
[----:B----4-:R-:W-:Y:S01]  /*66b20*/  IMAD.WIDE R12, R3, 0x4, R230 ;  /* 0x00000004030c7825 */ /* 0x010fe200078e02e6 */
[----:B------:R2:W-:Y:S01]  /*66b30*/  @P1 STG.E [R10.64], R169 ;  /* 0x000000a90a001986 */ /* 0x0005e2000c101908 */
[----:B------:R-:W-:-:S03]  /*66b40*/  ISETP.GE.AND P2, PT, R37, c[0x0][0x17c], PT ;  /* 0x00005f0025007a0c */ /* 0x000fc60003f46270 */
[----:B------:R-:W4:Y:S01]  /*66b50*/  LDL.LU R37, [R1+0x18dc] ;  /* 0x0018dc0001257983 */ /* 0x000f220000300800 */
[----:B-1----:R-:W-:-:S03]  /*66b60*/  IMAD.WIDE R8, R3, 0x4, R228 ;  /* 0x0000000403087825 */ /* 0x002fc600078e02e4 */
[----:B------:R-:W-:Y:S01]  /*66b70*/  @P6 STG.E [R12.64], R108 ;  /* 0x0000006c0c006986 */ /* 0x000fe2000c101908 */
[----:B--2---:R-:W-:Y:S01]  /*66b80*/  IMAD.WIDE R10, R3, 0x4, R78 ;  /* 0x00000004030a7825 */ /* 0x004fe200078e024e */
[----:B------:R-:W-:Y:S02]  /*66b90*/  ISETP.LT.AND P5, PT, R247, c[0x0][0x178], !P2 ;  /* 0x00005e00f7007a0c */ /* 0x000fe400057a1270 */
[----:B------:R1:W-:Y:S01]  /*66ba0*/  @P0 STG.E [R8.64], R128 ;  /* 0x0000008008000986 */ /* 0x0003e2000c101908 */
[----:B------:R-:W-:-:S03]  /*66bb0*/  ISETP.LT.AND P6, PT, R246, c[0x0][0x178], !P2 ;  /* 0x00005e00f6007a0c */ /* 0x000fc600057c1270 */
[----:B------:R2:W-:Y:S01]  /*66bc0*/  @P4 STG.E [R10.64], R140 ;  /* 0x0000008c0a004986 */ /* 0x0005e2000c101908 */
[----:B------:R-:W-:Y:S02]  /*66bd0*/  ISETP.LT.AND P4, PT, R245, c[0x0][0x178], !P2 ;  /* 0x00005e00f5007a0c */ /* 0x000fe40005781270 */
[C---:B------:R-:W-:Y:S01]  /*66be0*/  IADD3 R15, R3.reuse, c[0x0][0x198], RZ ;  /* 0x00006600030f7a10 */ /* 0x040fe20007ffe0ff */
[----:B-1----:R-:W-:-:S04]  /*66bf0*/  IMAD.WIDE R8, R3, 0x4, R76 ;  /* 0x0000000403087825 */ /* 0x002fc800078e024c */
[C---:B--2---:R-:W-:Y:S01]  /*66c00*/  IMAD.WIDE R10, R15.reuse, 0x4, R230 ;  /* 0x000000040f0a7825 */ /* 0x044fe200078e02e6 */
[----:B------:R1:W-:Y:S03]  /*66c10*/  @P3 STG.E [R8.64], R164 ;  /* 0x000000a408003986 */ /* 0x0003e6000c101908 */
[----:B------:R-:W-:Y:S01]  /*66c20*/  IMAD.WIDE R12, R15, 0x4, R228 ;  /* 0x000000040f0c7825 */ /* 0x000fe200078e02e4 */
[----:B------:R2:W-:Y:S01]  /*66c30*/  @P5 STG.E [R10.64], R109 ;  /* 0x0000006d0a005986 */ /* 0x0005e2000c101908 */
[----:B------:R-:W-:-:S03]  /*66c40*/  ISETP.GE.AND P1, PT, R36, c[0x0][0x17c], PT ;  /* 0x00005f0024007a0c */ /* 0x000fc60003f26270 */
[----:B------:R-:W-:Y:S01]  /*66c50*/  @P6 STG.E [R12.64], R129 ;  /* 0x000000810c006986 */ /* 0x000fe2000c101908 */
[----:B-1----:R-:W-:-:S03]  /*66c60*/  IMAD.WIDE R8, R15, 0x4, R78 ;  /* 0x000000040f087825 */ /* 0x002fc600078e024e */
[----:B------:R-:W4:Y:S04]  /*66c70*/  LDL.LU R36, [R1+0x18d8] ;  /* 0x0018d80001247983 */ /* 0x000f280000300800 */
[----:B------:R1:W-:Y:S01]  /*66c80*/  @P4 STG.E [R8.64], R141 ;  /* 0x0000008d08004986 */ /* 0x0003e2000c101908 */
[----:B---3--:R-:W-:-:S03]  /*66c90*/  ISETP.GE.AND P0, PT, R14, c[0x0][0x17c], PT ;  /* 0x00005f000e007a0c */ /* 0x008fc60003f06270 */
[----:B------:R-:W3:Y:S01]  /*66ca0*/  LDL.LU R14, [R1+0x18ec] ;  /* 0x0018ec00010e7983 */ /* 0x000ee20000300800 */
[----:B------:R-:W-:-:S03]  /*66cb0*/  ISETP.GE.AND P4, PT, R0, c[0x0][0x17c], PT ;  /* 0x00005f0000007a0c */ /* 0x000fc60003f86270 */
[----:B------:R-:W3:Y:S01]  /*66cc0*/  LDL.LU R0, [R1+0x18f0] ;  /* 0x0018f00001007983 */ /* 0x000ee20000300800 */
[----:B------:R-:W-:Y:S02]  /*66cd0*/  ISETP.LT.AND P2, PT, R244, c[0x0][0x178], !P2 ;  /* 0x00005e00f4007a0c */ /* 0x000fe40005741270 */
[----:B------:R-:W-:Y:S01]  /*66ce0*/  ISETP.LT.AND P3, PT, R247, c[0x0][0x178], !P1 ;  /* 0x00005e00f7007a0c */ /* 0x000fe20004f61270 */
[C---:B--2---:R-:W-:Y:S01]  /*66cf0*/  IMAD.WIDE R10, R15.reuse, 0x4, R76 ;  /* 0x000000040f0a7825 */ /* 0x044fe200078e024c */
[----:B------:R-:W-:Y:S01]  /*66d00*/  IADD3 R15, R15, c[0x0][0x198], RZ ;  /* 0x000066000f0f7a10 */ /* 0x000fe20007ffe0ff */
[----:B------:R-:W2:Y:S01]  /*66d10*/  LDL.LU R39, [R1+0x18e8] ;  /* 0x0018e80001277983 */ /* 0x000ea20000300800 */
[----:B------:R-:W-:Y:S02]  /*66d20*/  ISETP.LT.AND P5, PT, R246, c[0x0][0x178], !P1 ;  /* 0x00005e00f6007a0c */ /* 0x000fe40004fa1270 */
[----:B------:R-:W-:Y:S01]  /*66d30*/  ISETP.LT.AND P6, PT, R245, c[0x0][0x178], !P1 ;  /* 0x00005e00f5007a0c */ /* 0x000fe20004fc1270 */
[----:B-1----:R-:W-:Y:S01]  /*66d40*/  IMAD.WIDE R8, R15, 0x4, R230 ;  /* 0x000000040f087825 */ /* 0x002fe200078e02e6 */
[----:B------:R-:W-:Y:S01]  /*66d50*/  ISETP.LT.AND P1, PT, R244, c[0x0][0x178], !P1 ;  /* 0x00005e00f4007a0c */ /* 0x000fe20004f21270 */
[----:B------:R-:W2:Y:S04]  /*66d60*/  LDL.LU R38, [R1+0x18e4] ;  /* 0x0018e40001267983 */ /* 0x000ea80000300800 */
[----:B------:R1:W-:Y:S01]  /*66d70*/  @P2 STG.E [R10.64], R165 ;  /* 0x000000a50a002986 */ /* 0x0003e2000c101908 */
[----:B------:R-:W-:-:S03]  /*66d80*/  ISETP.LT.AND P2, PT, R247, c[0x0][0x178], !P0 ;  /* 0x00005e00f7007a0c */ /* 0x000fc60004741270 */
[----:B------:R1:W-:Y:S01]  /*66d90*/  @P3 STG.E [R8.64], R104 ;  /* 0x0000006808003986 */ /* 0x0003e2000c101908 */
[----:B------:R-:W-:Y:S01]  /*66da0*/  ISETP.LT.AND P3, PT, R246, c[0x0][0x178], !P0 ;  /* 0x00005e00f6007a0c */ /* 0x000fe20004761270 */
[C---:B------:R-:W-:Y:S01]  /*66db0*/  IMAD.WIDE R12, R15.reuse, 0x4, R78 ;  /* 0x000000040f0c7825 */ /* 0x040fe200078e024e */
[----:B------:R-:W-:-:S03]  /*66dc0*/  IADD3 R3, R15, c[0x0][0x198], RZ ;  /* 0x000066000f037a10 */ /* 0x000fc60007ffe0ff */
[----:B-1----:R-:W-:-:S04]  /*66dd0*/  IMAD.WIDE R10, R15, 0x4, R228 ;  /* 0x000000040f0a7825 */ /* 0x002fc800078e02e4 */
[----:B------:R-:W-:Y:S01]  /*66de0*/  IMAD.WIDE R8, R15, 0x4, R76 ;  /* 0x000000040f087825 */ /* 0x000fe200078e024c */
[----:B------:R1:W-:Y:S01]  /*66df0*/  @P5 STG.E [R10.64], R20 ;  /* 0x000000140a005986 */ /* 0x0003e2000c101908 */
[----:B------:R-:W-:Y:S02]  /*66e00*/  ISETP.LT.AND P5, PT, R245, c[0x0][0x178], !P0 ;  /* 0x00005e00f5007a0c */ /* 0x000fe400047a1270 */
[----:B------:R-:W-:Y:S01]  /*66e10*/  ISETP.LT.AND P0, PT, R244, c[0x0][0x178], !P0 ;  /* 0x00005e00f4007a0c */ /* 0x000fe20004701270 */
[----:B------:R1:W-:Y:S01]  /*66e20*/  @P6 STG.E [R12.64], R136 ;  /* 0x000000880c006986 */ /* 0x0003e2000c101908 */
[----:B------:R-:W-:-:S03]  /*66e30*/  ISETP.LT.AND P6, PT, R247, c[0x0][0x178], !P4 ;  /* 0x00005e00f7007a0c */ /* 0x000fc600067c1270 */
[----:B------:R1:W-:Y:S02]  /*66e40*/  @P1 STG.E [R8.64], R156 ;  /* 0x0000009c08001986 */ /* 0x0003e4000c101908 */
[----:B-1----:R-:W-:-:S04]  /*66e50*/  IMAD.WIDE R10, R3, 0x4, R230 ;  /* 0x00000004030a7825 */ /* 0x002fc800078e02e6 */
[----:B------:R-:W-:Y:S01]  /*66e60*/  IMAD.WIDE R12, R3, 0x4, R228 ;  /* 0x00000004030c7825 */ /* 0x000fe200078e02e4 */
[----:B------:R1:W-:Y:S01]  /*66e70*/  @P2 STG.E [R10.64], R105 ;  /* 0x000000690a002986 */ /* 0x0003e2000c101908 */
[----:B------:R-:W-:-:S03]  /*66e80*/  ISETP.LT.AND P1, PT, R246, c[0x0][0x178], !P4 ;  /* 0x00005e00f6007a0c */ /* 0x000fc60006721270 */
[----:B------:R1:W-:Y:S01]  /*66e90*/  @P3 STG.E [R12.64], R21 ;  /* 0x000000150c003986 */ /* 0x0003e2000c101908 */
[----:B------:R-:W-:Y:S01]  /*66ea0*/  ISETP.LT.AND P3, PT, R245, c[0x0][0x178], !P4 ;  /* 0x00005e00f5007a0c */ /* 0x000fe20006761270 */
[C---:B------:R-:W-:Y:S01]  /*66eb0*/  IMAD.WIDE R8, R3.reuse, 0x4, R78 ;  /* 0x0000000403087825 */ /* 0x040fe200078e024e */
[----:B------:R-:W-:-:S03]  /*66ec0*/  IADD3 R15, R3, c[0x0][0x198], RZ ;  /* 0x00006600030f7a10 */ /* 0x000fc60007ffe0ff */
[----:B-1----:R-:W-:Y:S01]  /*66ed0*/  IMAD.WIDE R10, R3, 0x4, R76 ;  /* 0x00000004030a7825 */ /* 0x002fe200078e024c */
[----:B------:R1:W-:Y:S01]  /*66ee0*/  @P5 STG.E [R8.64], R137 ;  /* 0x0000008908005986 */ /* 0x0003e2000c101908 */
[----:B------:R-:W-:Y:S02]  /*66ef0*/  ISETP.LT.AND P4, PT, R244, c[0x0][0x178], !P4 ;  /* 0x00005e00f4007a0c */ /* 0x000fe40006781270 */
[C---:B------:R-:W-:Y:S01]  /*66f00*/  IMAD.WIDE R12, R15.reuse, 0x4, R230 ;  /* 0x000000040f0c7825 */ /* 0x040fe200078e02e6 */
[----:B------:R4:W-:Y:S04]  /*66f10*/  @P0 STG.E [R10.64], R157 ;  /* 0x0000009d0a000986 */ /* 0x0009e8000c101908 */
[----:B------:R-:W-:Y:S01]  /*66f20*/  @P6 STG.E [R12.64], R100 ;  /* 0x000000640c006986 */ /* 0x000fe2000c101908 */
[----:B-1----:R-:W-:Y:S01]  /*66f30*/  IMAD.WIDE R8, R15, 0x4, R228 ;  /* 0x000000040f087825 */ /* 0x002fe200078e02e4 */
[----:B----4-:R-:W-:-:S03]  /*66f40*/  ISETP.GE.AND P2, PT, R37, c[0x0][0x17c], PT ;  /* 0x00005f0025007a0c */ /* 0x010fc60003f46270 */
        /* <DEDUP_REMOVED lines=8> */
[C---:B----4-:R-:W-:Y:S01]  /*66fd0*/  IMAD.WIDE R10, R3.reuse, 0x4, R230 ;  /* 0x00000004030a7825 */ /* 0x050fe200078e02e6 */
[----:B------:R1:W-:Y:S03]  /*66fe0*/  @P4 STG.E [R8.64], R148 ;  /* 0x0000009408004986 */ /* 0x0003e6000c101908 */
[C---:B------:R-:W-:Y:S01]  /*66ff0*/  IMAD.WIDE R12, R3.reuse, 0x4, R228 ;  /* 0x00000004030c7825 */ /* 0x040fe200078e02e4 */
[----:B------:R4:W-:Y:S04]  /*67000*/  @P5 STG.E [R10.64], R101 ;  /* 0x000000650a005986 */ /* 0x0009e8000c101908 */
[----:B------:R2:W-:Y:S01]  /*67010*/  @P6 STG.E [R12.64], R17 ;  /* 0x000000110c006986 */ /* 0x0005e2000c101908 */
[----:B-1----:R-:W-:-:S05]  /*67020*/  IMAD.WIDE R8, R3, 0x4, R78 ;  /* 0x0000000403087825 */ /* 0x002fca00078e024e */
[----:B------:R-:W-:Y:S01]  /*67030*/  @P3 STG.E [R8.64], R69 ;  /* 0x0000004508003986 */ /* 0x000fe2000c101908 */
[----:B------:R-:W-:-:S03]  /*67040*/  ISETP.GE.AND P0, PT, R36, c[0x0][0x17c], PT ;  /* 0x00005f0024007a0c */ /* 0x000fc60003f06270 */
[----:B------:R-:W2:Y:S01]  /*67050*/  LDL.LU R36, [R1+0x18e0] ;  /* 0x0018e00001247983 */ /* 0x000ea20000300800 */
[----:B---3--:R-:W-:-:S03]  /*67060*/  ISETP.GE.AND P3, PT, R0, c[0x0][0x17c], PT ;  /* 0x00005f0000007a0c */ /* 0x008fc60003f66270 */
[----:B------:R-:W3:Y:S01]  /*67070*/  LDL.LU R0, [R1+0x18d4] ;  /* 0x0018d40001007983 */ /* 0x000ee20000300800 */
[----:B------:R-:W-:Y:S02]  /*67080*/  ISETP.LT.AND P2, PT, R244, c[0x0][0x178], !P2 ;  /* 0x00005e00f4007a0c */ /* 0x000fe40005741270 */
[----:B------:R-:W-:Y:S01]  /*67090*/  ISETP.LT.AND P4, PT, R247, c[0x0][0x178], !P0 ;  /* 0x00005e00f7007a0c */ /* 0x000fe20004781270 */
[C---:B----4-:R-:W-:Y:S01]  /*670a0*/  IMAD.WIDE R10, R3.reuse, 0x4, R76 ;  /* 0x00000004030a7825 */ /* 0x050fe200078e024c */
[----:B------:R-:W-:Y:S02]  /*670b0*/  IADD3 R3, R3, c[0x0][0x198], RZ ;  /* 0x0000660003037a10 */ /* 0x000fe40007ffe0ff */
[----:B------:R-:W-:-:S03]  /*670c0*/  ISETP.GE.AND P1, PT, R14, c[0x0][0x17c], PT ;  /* 0x00005f000e007a0c */ /* 0x000fc60003f26270 */
[----:B------:R-:W-:Y:S01]  /*670d0*/  IMAD.WIDE R20, R3, 0x4, R230 ;  /* 0x0000000403147825 */ /* 0x000fe200078e02e6 */
[----:B------:R-:W-:Y:S02]  /*670e0*/  ISETP.LT.AND P5, PT, R246, c[0x0][0x178], !P0 ;  /* 0x00005e00f6007a0c */ /* 0x000fe400047a1270 */
[----:B------:R-:W-:Y:S01]  /*670f0*/  ISETP.LT.AND P6, PT, R245, c[0x0][0x178], !P0 ;  /* 0x00005e00f5007a0c */ /* 0x000fe200047c1270 */
[----:B------:R1:W-:Y:S01]  /*67100*/  @P2 STG.E [R10.64], R149 ;  /* 0x000000950a002986 */ /* 0x0003e2000c101908 */
[----:B------:R-:W-:Y:S02]  /*67110*/  ISETP.LT.AND P0, PT, R244, c[0x0][0x178], !P0 ;  /* 0x00005e00f4007a0c */ /* 0x000fe40004701270 */
[----:B------:R-:W-:Y:S01]  /*67120*/  ISETP.LT.AND P2, PT, R247, c[0x0][0x178], !P1 ;  /* 0x00005e00f7007a0c */ /* 0x000fe20004f41270 */
[----:B------:R-:W-:Y:S01]  /*67130*/  @P4 STG.E [R20.64], R114 ;  /* 0x0000007214004986 */ /* 0x000fe2000c101908 */
[----:B------:R-:W-:Y:S02]  /*67140*/  ISETP.LT.AND P4, PT, R246, c[0x0][0x178], !P1 ;  /* 0x00005e00f6007a0c */ /* 0x000fe40004f81270 */
[C---:B------:R-:W-:Y:S01]  /*67150*/  IADD3 R37, R3.reuse, c[0x0][0x198], RZ ;  /* 0x0000660003257a10 */ /* 0x040fe20007ffe0ff */
[----:B------:R-:W-:-:S04]  /*67160*/  IMAD.WIDE R14, R3, 0x4, R228 ;  /* 0x00000004030e7825 */ /* 0x000fc800078e02e4 */
[C---:B--2---:R-:W-:Y:S01]  /*67170*/  IMAD.WIDE R12, R3.reuse, 0x4, R78 ;  /* 0x00000004030c7825 */ /* 0x044fe200078e024e */
[----:B------:R-:W-:Y:S03]  /*67180*/  @P5 STG.E [R14.64], R134 ;  /* 0x000000860e005986 */ /* 0x000fe6000c101908 */
[----:B-1----:R-:W-:Y:S01]  /*67190*/  IMAD.WIDE R10, R3, 0x4, R76 ;  /* 0x00000004030a7825 */ /* 0x002fe200078e024c */
[----:B------:R1:W-:Y:S03]  /*671a0*/  @P6 STG.E [R12.64], R146 ;  /* 0x000000920c006986 */ /* 0x0003e6000c101908 */
[----:B------:R-:W-:Y:S01]  /*671b0*/  IMAD.WIDE R16, R37, 0x4, R230 ;  /* 0x0000000425107825 */ /* 0x000fe200078e02e6 */
[----:B------:R-:W-:-:S03]  /*671c0*/  ISETP.LT.AND P5, PT, R245, c[0x0][0x178], !P1 ;  /* 0x00005e00f5007a0c */ /* 0x000fc60004fa1270 */
[----:B------:R-:W-:Y:S01]  /*671d0*/  IMAD.WIDE R8, R37, 0x4, R228 ;  /* 0x0000000425087825 */ /* 0x000fe200078e02e4 */
[----:B------:R-:W-:Y:S01]  /*671e0*/  ISETP.LT.AND P1, PT, R244, c[0x0][0x178], !P1 ;  /* 0x00005e00f4007a0c */ /* 0x000fe20004f21270 */
[----:B------:R-:W-:Y:S01]  /*671f0*/  @P0 STG.E [R10.64], R170 ;  /* 0x000000aa0a000986 */ /* 0x000fe2000c101908 */
[----:B------:R-:W-:Y:S02]  /*67200*/  ISETP.LT.AND P6, PT, R247, c[0x0][0x178], !P3 ;  /* 0x00005e00f7007a0c */ /* 0x000fe40005fc1270 */
[----:B------:R-:W-:Y:S01]  /*67210*/  ISETP.LT.AND P0, PT, R246, c[0x0][0x178], !P3 ;  /* 0x00005e00f6007a0c */ /* 0x000fe20005f01270 */
[----:B------:R-:W-:Y:S01]  /*67220*/  @P2 STG.E [R16.64], R115 ;  /* 0x0000007310002986 */ /* 0x000fe2000c101908 */
[----:B------:R-:W-:-:S03]  /*67230*/  IADD3 R3, R37, c[0x0][0x198], RZ ;  /* 0x0000660025037a10 */ /* 0x000fc60007ffe0ff */
[----:B------:R2:W-:Y:S01]  /*67240*/  @P4 STG.E [R8.64], R135 ;  /* 0x0000008708004986 */ /* 0x0005e2000c101908 */
[----:B------:R-:W-:Y:S01]  /*67250*/  ISETP.LT.AND P4, PT, R245, c[0x0][0x178], !P3 ;  /* 0x00005e00f5007a0c */ /* 0x000fe20005f81270 */
[----:B-1----:R-:W-:Y:S01]  /*67260*/  IMAD.WIDE R12, R37, 0x4, R78 ;  /* 0x00000004250c7825 */ /* 0x002fe200078e024e */
[----:B------:R-:W-:Y:S02]  /*67270*/  ISETP.GE.AND P2, PT, R39, c[0x0][0x17c], PT ;  /* 0x00005f0027007a0c */ /* 0x000fe40003f46270 */
[----:B------:R-:W4:Y:S01]  /*67280*/  LDL.LU R39, [R1+0x18d0] ;  /* 0x0018d00001277983 */ /* 0x000f220000300800 */
[----:B------:R-:W-:-:S04]  /*67290*/  IMAD.WIDE R14, R37, 0x4, R76 ;  /* 0x00000004250e7825 */ /* 0x000fc800078e024c */
[C---:B------:R-:W-:Y:S01]  /*672a0*/  IMAD.WIDE R20, R3.reuse, 0x4, R230 ;  /* 0x0000000403147825 */ /* 0x040fe200078e02e6 */
[----:B------:R1:W-:Y:S03]  /*672b0*/  @P5 STG.E [R12.64], R147 ;  /* 0x000000930c005986 */ /* 0x0003e6000c101908 */
[C---:B--2---:R-:W-:Y:S01]  /*672c0*/  IMAD.WIDE R8, R3.reuse, 0x4, R228 ;  /* 0x0000000403087825 */ /* 0x044fe200078e02e4 */
[----:B------:R2:W-:Y:S03]  /*672d0*/  @P1 STG.E [R14.64], R171 ;  /* 0x000000ab0e001986 */ /* 0x0005e6000c101908 */
[----:B------:R-:W-:Y:S01]  /*672e0*/  IMAD.WIDE R10, R3, 0x4, R78 ;  /* 0x00000004030a7825 */ /* 0x000fe200078e024e */
[----:B------:R-:W-:Y:S01]  /*672f0*/  @P6 STG.E [R20.64], R110 ;  /* 0x0000006e14006986 */ /* 0x000fe2000c101908 */
[----:B------:R-:W-:-:S02]  /*67300*/  ISETP.LT.AND P3, PT, R244, c[0x0][0x178], !P3 ;  /* 0x00005e00f4007a0c */ /* 0x000fc40005f61270 */
[----:B------:R-:W-:Y:S01]  /*67310*/  ISETP.LT.AND P5, PT, R247, c[0x0][0x178], !P2 ;  /* 0x00005e00f7007a0c */ /* 0x000fe200057a1270 */
        /* <DEDUP_REMOVED lines=8> */
[C---:B------:R-:W-:Y:S01]  /*673a0*/  IMAD.WIDE R16, R37.reuse, 0x4, R228 ;  /* 0x0000000425107825 */ /* 0x040fe200078e02e4 */
[----:B------:R2:W-:Y:S03]  /*673b0*/  @P5 STG.E [R14.64], R111 ;  /* 0x0000006f0e005986 */ /* 0x0005e6000c101908 */
[----:B------:R-:W-:Y:S01]  /*673c0*/  IMAD.WIDE R8, R37, 0x4, R78 ;  /* 0x0000000425087825 */ /* 0x000fe200078e024e */
[----:B------:R-:W-:Y:S01]  /*673d0*/  ISETP.GE.AND P1, PT, R38, c[0x0][0x17c], PT ;  /* 0x00005f0026007a0c */ /* 0x000fe20003f26270 */
[----:B------:R1:W-:Y:S04]  /*673e0*/  @P6 STG.E [R16.64], R131 ;  /* 0x0000008310006986 */ /* 0x0003e8000c101908 */
[----:B------:R1:W-:Y:S04]  /*673f0*/  @P4 STG.E [R8.64], R143 ;  /* 0x0000008f08004986 */ /* 0x0003e8000c101908 */
[----:B------:R-:W4:Y:S01]  /*67400*/  LDL.LU R38, [R1+0x18cc] ;  /* 0x0018cc0001267983 */ /* 0x000f220000300800 */
[----:B------:R-:W-:-:S03]  /*67410*/  ISETP.GE.AND P0, PT, R36, c[0x0][0x17c], PT ;  /* 0x00005f0024007a0c */ /* 0x000fc60003f06270 */
[----:B------:R-:W4:Y:S01]  /*67420*/  LDL.LU R36, [R1+0x18c8] ;  /* 0x0018c80001247983 */ /* 0x000f220000300800 */
[----:B---3--:R-:W-:-:S03]  /*67430*/  ISETP.GE.AND P4, PT, R0, c[0x0][0x17c], PT ;  /* 0x00005f0000007a0c */ /* 0x008fc60003f86270 */
[----:B------:R-:W3:Y:S01]  /*67440*/  LDL.LU R0, [R1+0x18c0] ;  /* 0x0018c00001007983 */ /* 0x000ee20000300800 */
[----:B------:R-:W-:Y:S01]  /*67450*/  ISETP.LT.AND P2, PT, R244, c[0x0][0x178], !P2 ;  /* 0x00005e00f4007a0c */ /* 0x000fe20005741270 */
[----:B------:R-:W-:Y:S01]  /*67460*/  IMAD.WIDE R10, R37, 0x4, R76 ;  /* 0x00000004250a7825 */ /* 0x000fe200078e024c */
[----:B------:R-:W-:Y:S02]  /*67470*/  ISETP.LT.AND P3, PT, R247, c[0x0][0x178], !P1 ;  /* 0x00005e00f7007a0c */ /* 0x000fe40004f61270 */
[----:B------:R-:W-:Y:S02]  /*67480*/  ISETP.LT.AND P5, PT, R246, c[0x0][0x178], !P1 ;  /* 0x00005e00f6007a0c */ /* 0x000fe40004fa1270 */
[----:B------:R-:W-:Y:S02]  /*67490*/  IADD3 R37, R37, c[0x0][0x198], RZ ;  /* 0x0000660025257a10 */ /* 0x000fe40007ffe0ff */
[----:B------:R-:W-:Y:S02]  /*674a0*/  ISETP.LT.AND P6, PT, R245, c[0x0][0x178], !P1 ;  /* 0x00005e00f5007a0c */ /* 0x000fe40004fc1270 */
[----:B------:R-:W-:-:S03]  /*674b0*/  ISETP.LT.AND P1, PT, R244, c[0x0][0x178], !P1 ;  /* 0x00005e00f4007a0c */ /* 0x000fc60004f21270 */
[----:B------:R2:W-:Y:S01]  /*674c0*/  @P2 STG.E [R10.64], R167 ;  /* 0x000000a70a002986 */ /* 0x0005e2000c101908 */
[----:B------:R-:W-:Y:S01]  /*674d0*/  ISETP.LT.AND P2, PT, R247, c[0x0][0x178], !P0 ;  /* 0x00005e00f7007a0c */ /* 0x000fe20004741270 */
[C---:B-1----:R-:W-:Y:S01]  /*674e0*/  IMAD.WIDE R12, R37.reuse, 0x4, R230 ;  /* 0x00000004250c7825 */ /* 0x042fe200078e02e6 */
[----:B------:R-:W-:-:S03]  /*674f0*/  IADD3 R3, R37, c[0x0][0x198], RZ ;  /* 0x0000660025037a10 */ /* 0x000fc60007ffe0ff */
[C---:B--2---:R-:W-:Y:S01]  /*67500*/  IMAD.WIDE R14, R37.reuse, 0x4, R228 ;  /* 0x00000004250e7825 */ /* 0x044fe200078e02e4 */
[----:B------:R1:W-:Y:S01]  /*67510*/  @P3 STG.E [R12.64], R106 ;  /* 0x0000006a0c003986 */ /* 0x0003e2000c101908 */
[----:B------:R-:W-:Y:S02]  /*67520*/  ISETP.LT.AND P3, PT, R246, c[0x0][0x178], !P0 ;  /* 0x00005e00f6007a0c */ /* 0x000fe40004761270 */
[C---:B------:R-:W-:Y:S01]  /*67530*/  IMAD.WIDE R16, R37.reuse, 0x4, R78 ;  /* 0x0000000425107825 */ /* 0x040fe200078e024e */
[----:B------:R2:W-:Y:S03]  /*67540*/  @P5 STG.E [R14.64], R22 ;  /* 0x000000160e005986 */ /* 0x0005e6000c101908 */
[----:B------:R-:W-:Y:S01]  /*67550*/  IMAD.WIDE R8, R37, 0x4, R76 ;  /* 0x0000000425087825 */ /* 0x000fe200078e024c */
[----:B------:R-:W-:-:S03]  /*67560*/  ISETP.LT.AND P5, PT, R245, c[0x0][0x178], !P0 ;  /* 0x00005e00f5007a0c */ /* 0x000fc600047a1270 */
[----:B------:R-:W-:Y:S01]  /*67570*/  IMAD.WIDE R10, R3, 0x4, R230 ;  /* 0x00000004030a7825 */ /* 0x000fe200078e02e6 */
[----:B------:R1:W-:Y:S01]  /*67580*/  @P6 STG.E [R16.64], R138 ;  /* 0x0000008a10006986 */ /* 0x0003e2000c101908 */
[----:B------:R-:W-:Y:S02]  /*67590*/  ISETP.LT.AND P0, PT, R244, c[0x0][0x178], !P0 ;  /* 0x00005e00f4007a0c */ /* 0x000fe40004701270 */
[----:B------:R-:W-:Y:S01]  /*675a0*/  ISETP.LT.AND P6, PT, R247, c[0x0][0x178], !P4 ;  /* 0x00005e00f7007a0c */ /* 0x000fe200067c1270 */
[----:B------:R2:W-:Y:S01]  /*675b0*/  @P1 STG.E [R8.64], R158 ;  /* 0x0000009e08001986 */ /* 0x0005e2000c101908 */
[----:B------:R-:W-:-:S03]  /*675c0*/  ISETP.LT.AND P1, PT, R246, c[0x0][0x178], !P4 ;  /* 0x00005e00f6007a0c */ /* 0x000fc60006721270 */
[----:B------:R4:W-:Y:S01]  /*675d0*/  @P2 STG.E [R10.64], R107 ;  /* 0x0000006b0a002986 */ /* 0x0009e2000c101908 */
[----:B------:R-:W-:Y:S01]  /*675e0*/  ISETP.LT.AND P2, PT, R245, c[0x0][0x178], !P4 ;  /* 0x00005e00f5007a0c */ /* 0x000fe20006741270 */
[C---:B------:R-:W-:Y:S01]  /*675f0*/  IMAD.WIDE R20, R3.reuse, 0x4, R228 ;  /* 0x0000000403147825 */ /* 0x040fe200078e02e4 */
[----:B------:R-:W-:-:S03]  /*67600*/  IADD3 R37, R3, c[0x0][0x198], RZ ;  /* 0x0000660003257a10 */ /* 0x000fc60007ffe0ff */
[C---:B-1----:R-:W-:Y:S01]  /*67610*/  IMAD.WIDE R12, R3.reuse, 0x4, R78 ;  /* 0x00000004030c7825 */ /* 0x042fe200078e024e */
[----:B------:R-:W-:Y:S03]  /*67620*/  @P3 STG.E [R20.64], R23 ;  /* 0x0000001714003986 */ /* 0x000fe6000c101908 */
[----:B--2---:R-:W-:Y:S01]  /*67630*/  IMAD.WIDE R14, R3, 0x4, R76 ;  /* 0x00000004030e7825 */ /* 0x004fe200078e024c */
[----:B----4-:R-:W-:-:S03]  /*67640*/  ISETP.GE.AND P3, PT, R39, c[0x0][0x17c], PT ;  /* 0x00005f0027007a0c */ /* 0x010fc60003f66270 */
[C---:B------:R-:W-:Y:S01]  /*67650*/  IMAD.WIDE R16, R37.reuse, 0x4, R230 ;  /* 0x0000000425107825 */ /* 0x040fe200078e02e6 */
[----:B------:R1:W-:Y:S03]  /*67660*/  @P5 STG.E [R12.64], R139 ;  /* 0x0000008b0c005986 */ /* 0x0003e6000c101908 */
[C---:B------:R-:W-:Y:S01]  /*67670*/  IMAD.WIDE R8, R37.reuse, 0x4, R228 ;  /* 0x0000000425087825 */ /* 0x040fe200078e02e4 */
[----:B------:R2:W-:Y:S03]  /*67680*/  @P0 STG.E [R14.64], R159 ;  /* 0x0000009f0e000986 */ /* 0x0005e6000c101908 */
[----:B------:R-:W-:Y:S01]  /*67690*/  IMAD.WIDE R10, R37, 0x4, R78 ;  /* 0x00000004250a7825 */ /* 0x000fe200078e024e */
[----:B------:R4:W-:Y:S01]  /*676a0*/  @P6 STG.E [R16.64], R102 ;  /* 0x0000006610006986 */ /* 0x0009e2000c101908 */
[----:B------:R-:W-:-:S02]  /*676b0*/  ISETP.LT.AND P4, PT, R244, c[0x0][0x178], !P4 ;  /* 0x00005e00f4007a0c */ /* 0x000fc40006781270 */
[----:B------:R-:W-:Y:S01]  /*676c0*/  ISETP.LT.AND P5, PT, R247, c[0x0][0x178], !P3 ;  /* 0x00005e00f7007a0c */ /* 0x000fe20005fa1270 */
[----:B------:R2:W-:Y:S01]  /*676d0*/  @P1 STG.E [R8.64], R18 ;  /* 0x0000001208001986 */ /* 0x0005e2000c101908 */
[----:B------:R-:W-:-:S03]  /*676e0*/  ISETP.LT.AND P6, PT, R246, c[0x0][0x178], !P3 ;  /* 0x00005e00f6007a0c */ /* 0x000fc60005fc1270 */
[----:B------:R3:W-:Y:S01]  /*676f0*/  @P2 STG.E [R10.64], R70 ;  /* 0x000000460a002986 */ /* 0x0007e2000c101908 */
[----:B------:R-:W-:Y:S02]  /*67700*/  ISETP.LT.AND P2, PT, R245, c[0x0][0x178], !P3 ;  /* 0x00005e00f5007a0c */ /* 0x000fe40005f41270 */
[C---:B------:R-:W-:Y:S01]  /*67710*/  IADD3 R3, R37.reuse, c[0x0][0x198], RZ ;  /* 0x0000660025037a10 */ /* 0x040fe20007ffe0ff */
[----:B-1----:R-:W-:Y:S01]  /*67720*/  IMAD.WIDE R12, R37, 0x4, R76 ;  /* 0x00000004250c7825 */ /* 0x002fe200078e024c */
[----:B------:R-:W3:Y:S03]  /*67730*/  LDL.LU R23, [R1+0x18b8] ;  /* 0x0018b80001177983 */ /* 0x000ee60000300800 */
[C---:B--2---:R-:W-:Y:S01]  /*67740*/  IMAD.WIDE R14, R3.reuse, 0x4, R230 ;  /* 0x00000004030e7825 */ /* 0x044fe200078e02e6 */
[----:B------:R1:W-:Y:S03]  /*67750*/  @P4 STG.E [R12.64], R150 ;  /* 0x000000960c004986 */ /* 0x0003e6000c101908 */
[C---:B----4-:R-:W-:Y:S01]  /*67760*/  IMAD.WIDE R16, R3.reuse, 0x4, R228 ;  /* 0x0000000403107825 */ /* 0x050fe200078e02e4 */
[----:B------:R2:W-:Y:S03]  /*67770*/  @P5 STG.E [R14.64], R103 ;  /* 0x000000670e005986 */ /* 0x0005e6000c101908 */
[----:B------:R-:W-:Y:S01]  /*67780*/  IMAD.WIDE R8, R3, 0x4, R78 ;  /* 0x0000000403087825 */ /* 0x000fe200078e024e */
[----:B------:R4:W-:Y:S04]  /*67790*/  @P6 STG.E [R16.64], R19 ;  /* 0x0000001310006986 */ /* 0x0009e8000c101908 */
[----:B------:R1:W-:Y:S04]  /*677a0*/  @P2 STG.E [R8.64], R71 ;  /* 0x0000004708002986 */ /* 0x0003e8000c101908 */
[----:B------:R-:W3:Y:S02]  /*677b0*/  LDL.LU R22, [R1+0x18b4] ;  /* 0x0018b40001167983 */ /* 0x000ee40000300800 */
[----:B---3--:R-:W-:-:S02]  /*677c0*/  ISETP.GE.AND P2, PT, R0, c[0x0][0x17c], PT ;  /* 0x00005f0000007a0c */ /* 0x008fc40003f46270 */
[----:B------:R-:W3:Y:S01]  /*677d0*/  LDL.LU R0, [R1+0x18b0] ;  /* 0x0018b00001007983 */ /* 0x000ee20000300800 */
[----:B------:R-:W-:Y:S02]  /*677e0*/  ISETP.GE.AND P0, PT, R38, c[0x0][0x17c], PT ;  /* 0x00005f0026007a0c */ /* 0x000fe40003f06270 */
[----:B------:R-:W-:Y:S01]  /*677f0*/  ISETP.LT.AND P3, PT, R244, c[0x0][0x178], !P3 ;  /* 0x00005e00f4007a0c */ /* 0x000fe20005f61270 */
[----:B------:R-:W-:Y:S01]  /*67800*/  IMAD.WIDE R10, R3, 0x4, R76 ;  /* 0x00000004030a7825 */ /* 0x000fe200078e024c */
[----:B------:R-:W-:Y:S01]  /*67810*/  ISETP.LT.AND P4, PT, R247, c[0x0][0x178], !P0 ;  /* 0x00005e00f7007a0c */ /* 0x000fe20004781270 */
[----:B------:R-:W3:Y:S01]  /*67820*/  LDL.LU R20, [R1+0x18a4] ;  /* 0x0018a40001147983 */ /* 0x000ee20000300800 */
[----:B------:R-:W-:Y:S02]  /*67830*/  IADD3 R3, R3, c[0x0][0x198], RZ ;  /* 0x0000660003037a10 */ /* 0x000fe40007ffe0ff */
[----:B------:R-:W-:-:S03]  /*67840*/  ISETP.GE.AND P1, PT, R36, c[0x0][0x17c], PT ;  /* 0x00005f0024007a0c */ /* 0x000fc60003f26270 */
[----:B-1----:R-:W-:Y:S01]  /*67850*/  IMAD.WIDE R12, R3, 0x4, R230 ;  /* 0x00000004030c7825 */ /* 0x002fe200078e02e6 */
[----:B------:R-:W-:Y:S02]  /*67860*/  ISETP.LT.AND P5, PT, R246, c[0x0][0x178], !P0 ;  /* 0x00005e00f6007a0c */ /* 0x000fe400047a1270 */
[----:B------:R-:W-:Y:S01]  /*67870*/  ISETP.LT.AND P6, PT, R245, c[0x0][0x178], !P0 ;  /* 0x00005e00f5007a0c */ /* 0x000fe200047c1270 */
[----:B------:R1:W-:Y:S01]  /*67880*/  @P3 STG.E [R10.64], R151 ;  /* 0x000000970a003986 */ /* 0x0003e2000c101908 */
[----:B------:R-:W-:Y:S02]  /*67890*/  ISETP.LT.AND P0, PT, R244, c[0x0][0x178], !P0 ;  /* 0x00005e00f4007a0c */ /* 0x000fe40004701270 */
[----:B------:R-:W-:Y:S01]  /*678a0*/  ISETP.LT.AND P3, PT, R247, c[0x0][0x178], !P1 ;  /* 0x00005e00f7007a0c */ /* 0x000fe20004f61270 */
[----:B------:R1:W-:Y:S01]  /*678b0*/  @P4 STG.E [R12.64], R120 ;  /* 0x000000780c004986 */ /* 0x0003e2000c101908 */
[----:B------:R-:W-:Y:S02]  /*678c0*/  ISETP.LT.AND P4, PT, R246, c[0x0][0x178], !P1 ;  /* 0x00005e00f6007a0c */ /* 0x000fe40004f81270 */
[C---:B------:R-:W-:Y:S01]  /*678d0*/  IADD3 R21, R3.reuse, c[0x0][0x198], RZ ;  /* 0x0000660003157a10 */ /* 0x040fe20007ffe0ff */
[----:B--2---:R-:W-:-:S04]  /*678e0*/  IMAD.WIDE R14, R3, 0x4, R228 ;  /* 0x00000004030e7825 */ /* 0x004fc800078e02e4 */
[C---:B----4-:R-:W-:Y:S01]  /*678f0*/  IMAD.WIDE R16, R3.reuse, 0x4, R78 ;  /* 0x0000000403107825 */ /* 0x050fe200078e024e */
[----:B------:R2:W-:Y:S03]  /*67900*/  @P5 STG.E [R14.64], R176 ;  /* 0x000000b00e005986 */ /* 0x0005e6000c101908 */
[----:B------:R-:W-:Y:S01]  /*67910*/  IMAD.WIDE R8, R3, 0x4, R76 ;  /* 0x0000000403087825 */ /* 0x000fe200078e024c */
[----:B------:R4:W-:Y:S03]  /*67920*/  @P6 STG.E [R16.64], R184 ;  /* 0x000000b810006986 */ /* 0x0009e6000c101908 */
[----:B-1----:R-:W-:Y:S01]  /*67930*/  IMAD.WIDE R10, R21, 0x4, R230 ;  /* 0x00000004150a7825 */ /* 0x002fe200078e02e6 */
[----:B------:R-:W-:-:S03]  /*67940*/  ISETP.LT.AND P5, PT, R245, c[0x0][0x178], !P1 ;  /* 0x00005e00f5007a0c */ /* 0x000fc60004fa1270 */
[----:B------:R-:W-:Y:S01]  /*67950*/  IMAD.WIDE R18, R21, 0x4, R228 ;  /* 0x0000000415127825 */ /* 0x000fe200078e02e4 */
[----:B------:R-:W-:Y:S01]  /*67960*/  ISETP.LT.AND P1, PT, R244, c[0x0][0x178], !P1 ;  /* 0x00005e00f4007a0c */ /* 0x000fe20004f21270 */
[----:B------:R1:W-:Y:S01]  /*67970*/  @P0 STG.E [R8.64], R216 ;  /* 0x000000d808000986 */ /* 0x0003e2000c101908 */
[----:B------:R-:W-:-:S03]  /*67980*/  ISETP.LT.AND P6, PT, R247, c[0x0][0x178], !P2 ;  /* 0x00005e00f7007a0c */ /* 0x000fc600057c1270 */
[----:B------:R1:W-:Y:S01]  /*67990*/  @P3 STG.E [R10.64], R121 ;  /* 0x000000790a003986 */ /* 0x0003e2000c101908 */
[----:B------:R-:W-:-:S03]  /*679a0*/  ISETP.LT.AND P3, PT, R246, c[0x0][0x178], !P2 ;  /* 0x00005e00f6007a0c */ /* 0x000fc60005761270 */
[----:B------:R1:W-:Y:S01]  /*679b0*/  @P4 STG.E [R18.64], R177 ;  /* 0x000000b112004986 */ /* 0x0003e2000c101908 */
[----:B------:R-:W-:Y:S02]  /*679c0*/  ISETP.LT.AND P4, PT, R245, c[0x0][0x178], !P2 ;  /* 0x00005e00f5007a0c */ /* 0x000fe40005781270 */
[C---:B------:R-:W-:Y:S01]  /*679d0*/  IADD3 R3, R21.reuse, c[0x0][0x198], RZ ;  /* 0x0000660015037a10 */ /* 0x040fe20007ffe0ff */
[----:B------:R-:W-:-:S04]  /*679e0*/  IMAD.WIDE R12, R21, 0x4, R78 ;  /* 0x00000004150c7825 */ /* 0x000fc800078e024e */
[----:B--2---:R-:W-:Y:S01]  /*679f0*/  IMAD.WIDE R14, R21, 0x4, R76 ;  /* 0x00000004150e7825 */ /* 0x004fe200078e024c */
[----:B------:R2:W-:Y:S03]  /*67a00*/  @P5 STG.E [R12.64], R185 ;  /* 0x000000b90c005986 */ /* 0x0005e6000c101908 */
[C---:B----4-:R-:W-:Y:S01]  /*67a10*/  IMAD.WIDE R16, R3.reuse, 0x4, R230 ;  /* 0x0000000403107825 */ /* 0x050fe200078e02e6 */
[----:B------:R4:W-:Y:S03]  /*67a20*/  @P1 STG.E [R14.64], R217 ;  /* 0x000000d90e001986 */ /* 0x0009e6000c101908 */
[C---:B-1----:R-:W-:Y:S01]  /*67a30*/  IMAD.WIDE R8, R3.reuse, 0x4, R228 ;  /* 0x0000000403087825 */ /* 0x042fe200078e02e4 */
[----:B------:R1:W-:Y:S03]  /*67a40*/  @P6 STG.E [R16.64], R116 ;  /* 0x0000007410006986 */ /* 0x0003e6000c101908 */
[----:B------:R-:W-:Y:S01]  /*67a50*/  IMAD.WIDE R10, R3, 0x4, R78 ;  /* 0x00000004030a7825 */ /* 0x000fe200078e024e */
[----:B------:R1:W-:Y:S01]  /*67a60*/  @P3 STG.E [R8.64], R172 ;  /* 0x000000ac08003986 */ /* 0x0003e2000c101908 */
[----:B------:R-:W-:-:S03]  /*67a70*/  ISETP.GE.AND P0, PT, R23, c[0x0][0x17c], PT ;  /* 0x00005f0017007a0c */ /* 0x000fc60003f06270 */
[----:B------:R1:W-:Y:S01]  /*67a80*/  @P4 STG.E [R10.64], R180 ;  /* 0x000000b40a004986 */ /* 0x0003e2000c101908 */
[----:B------:R-:W-:Y:S02]  /*67a90*/  ISETP.LT.AND P6, PT, R247, c[0x0][0x178], !P0 ;  /* 0x00005e00f7007a0c */ /* 0x000fe400047c1270 */
[----:B------:R-:W-:Y:S02]  /*67aa0*/  ISETP.LT.AND P5, PT, R246, c[0x0][0x178], !P0 ;  /* 0x00005e00f6007a0c */ /* 0x000fe400047a1270 */
[----:B------:R-:W-:Y:S02]  /*67ab0*/  ISETP.LT.AND P3, PT, R245, c[0x0][0x178], !P0 ;  /* 0x00005e00f5007a0c */ /* 0x000fe40004761270 */
[----:B------:R-:W-:Y:S02]  /*67ac0*/  ISETP.LT.AND P4, PT, R244, c[0x0][0x178], !P0 ;  /* 0x00005e00f4007a0c */ /* 0x000fe40004781270 */
[----:B---3--:R-:W-:Y:S02]  /*67ad0*/  ISETP.GE.AND P0, PT, R0, c[0x0][0x17c], PT ;  /* 0x00005f0000007a0c */ /* 0x008fe40003f06270 */
[----:B------:R-:W3:Y:S01]  /*67ae0*/  LDL.LU R0, [R1+0x18a0] ;  /* 0x0018a00001007983 */ /* 0x000ee20000300800 */
[----:B------:R-:W-:-:S02]  /*67af0*/  ISETP.LT.AND P2, PT, R244, c[0x0][0x178], !P2 ;  /* 0x00005e00f4007a0c */ /* 0x000fc40005741270 */
[C---:B------:R-:W-:Y:S01]  /*67b00*/  IADD3 R19, R3.reuse, c[0x0][0x198], RZ ;  /* 0x0000660003137a10 */ /* 0x040fe20007ffe0ff */
[----:B--2---:R-:W-:Y:S01]  /*67b10*/  IMAD.WIDE R12, R3, 0x4, R76 ;  /* 0x00000004030c7825 */ /* 0x004fe200078e024c */
[----:B------:R-:W-:Y:S02]  /*67b20*/  ISETP.GE.AND P1, PT, R22, c[0x0][0x17c], PT ;  /* 0x00005f0016007a0c */ /* 0x000fe40003f26270 */
[----:B------:R-:W2:Y:S01]  /*67b30*/  LDL.LU R22, [R1+0x189c] ;  /* 0x00189c0001167983 */ /* 0x000ea20000300800 */
[----:B----4-:R-:W-:-:S04]  /*67b40*/  IMAD.WIDE R14, R19, 0x4, R230 ;  /* 0x00000004130e7825 */ /* 0x010fc800078e02e6 */
[C---:B-1----:R-:W-:Y:S02]  /*67b50*/  IMAD.WIDE R16, R19.reuse, 0x4, R228 ;  /* 0x0000000413107825 */ /* 0x042fe400078e02e4 */
[----:B------:R1:W-:Y:S04]  /*67b60*/  @P2 STG.E [R12.64], R212 ;  /* 0x000000d40c002986 */ /* 0x0003e8000c101908 */
[----:B------:R4:W-:Y:S01]  /*67b70*/  @P6 STG.E [R14.64], R117 ;  /* 0x000000750e006986 */ /* 0x0009e2000c101908 */
[----:B------:R-:W-:Y:S01]  /*67b80*/  IMAD.WIDE R8, R19, 0x4, R78 ;  /* 0x0000000413087825 */ /* 0x000fe200078e024e */
[----:B------:R-:W-:Y:S02]  /*67b90*/  ISETP.LT.AND P6, PT, R246, c[0x0][0x178], !P1 ;  /* 0x00005e00f6007a0c */ /* 0x000fe40004fc1270 */
[----:B------:R4:W-:Y:S01]  /*67ba0*/  @P5 STG.E [R16.64], R173 ;  /* 0x000000ad10005986 */ /* 0x0009e2000c101908 */
[----:B------:R-:W-:Y:S01]  /*67bb0*/  ISETP.LT.AND P5, PT, R247, c[0x0][0x178], !P1 ;  /* 0x00005e00f7007a0c */ /* 0x000fe20004fa1270 */
[----:B------:R-:W-:Y:S01]  /*67bc0*/  IMAD.WIDE R10, R19, 0x4, R76 ;  /* 0x00000004130a7825 */ /* 0x000fe200078e024c */
[----:B------:R-:W-:-:S02]  /*67bd0*/  ISETP.LT.AND P2, PT, R245, c[0x0][0x178], !P1 ;  /* 0x00005e00f5007a0c */ /* 0x000fc40004f41270 */
[----:B------:R-:W-:Y:S02]  /*67be0*/  IADD3 R19, R19, c[0x0][0x198], RZ ;  /* 0x0000660013137a10 */ /* 0x000fe40007ffe0ff */
[----:B------:R-:W-:Y:S01]  /*67bf0*/  ISETP.LT.AND P1, PT, R244, c[0x0][0x178], !P1 ;  /* 0x00005e00f4007a0c */ /* 0x000fe20004f21270 */
[----:B------:R4:W-:Y:S01]  /*67c00*/  @P3 STG.E [R8.64], R181 ;  /* 0x000000b508003986 */ /* 0x0009e2000c101908 */
[----:B------:R-:W-:Y:S01]  /*67c10*/  ISETP.GE.AND P3, PT, R20, c[0x0][0x17c], PT ;  /* 0x00005f0014007a0c */ /* 0x000fe20003f66270 */
[C---:B-1----:R-:W-:Y:S02]  /*67c20*/  IMAD.WIDE R12, R19.reuse, 0x4, R230 ;  /* 0x00000004130c7825 */ /* 0x042fe400078e02e6 */
[----:B------:R-:W2:Y:S02]  /*67c30*/  LDL.LU R20, [R1+0x1898] ;  /* 0x0018980001147983 */ /* 0x000ea40000300800 */
[C---:B----4-:R-:W-:Y:S02]  /*67c40*/  IMAD.WIDE R14, R19.reuse, 0x4, R228 ;  /* 0x00000004130e7825 */ /* 0x050fe400078e02e4 */
[----:B------:R1:W-:Y:S02]  /*67c50*/  @P4 STG.E [R10.64], R213 ;  /* 0x000000d50a004986 */ /* 0x0003e4000c101908 */
[----:B------:R-:W-:-:S02]  /*67c60*/  IMAD.WIDE R16, R19, 0x4, R78 ;  /* 0x0000000413107825 */ /* 0x000fc400078e024e */
[----:B------:R4:W-:Y:S02]  /*67c70*/  @P5 STG.E [R12.64], R88 ;  /* 0x000000580c005986 */ /* 0x0009e4000c101908 */
[----:B------:R-:W-:Y:S02]  /*67c80*/  IMAD.WIDE R8, R19, 0x4, R76 ;  /* 0x0000000413087825 */ /* 0x000fe400078e024c */
[----:B------:R1:W-:Y:S04]  /*67c90*/  @P6 STG.E [R14.64], R28 ;  /* 0x0000001c0e006986 */ /* 0x0003e8000c101908 */
[----:B------:R1:W-:Y:S04]  /*67ca0*/  @P2 STG.E [R16.64], R152 ;  /* 0x0000009810002986 */ /* 0x0003e8000c101908 */
[----:B------:R-:W-:Y:S01]  /*67cb0*/  @P1 STG.E [R8.64], R208 ;  /* 0x000000d008001986 */ /* 0x000fe2000c101908 */
[----:B---3--:R-:W-:-:S03]  /*67cc0*/  ISETP.GE.AND P1, PT, R0, c[0x0][0x17c], PT ;  /* 0x00005f0000007a0c */ /* 0x008fc60003f26270 */
[----:B------:R-:W3:Y:S01]  /*67cd0*/  LDL.LU R0, [R1+0x1890] ;  /* 0x0018900001007983 */ /* 0x000ee20000300800 */
[----:B------:R-:W-:Y:S02]  /*67ce0*/  ISETP.LT.AND P4, PT, R247, c[0x0][0x178], !P0 ;  /* 0x00005e00f7007a0c */ /* 0x000fe40004781270 */
[----:B------:R-:W-:Y:S02]  /*67cf0*/  ISETP.LT.AND P5, PT, R246, c[0x0][0x178], !P0 ;  /* 0x00005e00f6007a0c */ /* 0x000fe400047a1270 */
[----:B------:R-:W-:-:S05]  /*67d00*/  IADD3 R3, R19, c[0x0][0x198], RZ ;  /* 0x0000660013037a10 */ /* 0x000fca0007ffe0ff */
[----:B-1----:R-:W-:Y:S01]  /*67d10*/  IMAD.WIDE R10, R3, 0x4, R230 ;  /* 0x00000004030a7825 */ /* 0x002fe200078e02e6 */
[----:B------:R-:W-:-:S03]  /*67d20*/  ISETP.LT.AND P2, PT, R245, c[0x0][0x178], !P0 ;  /* 0x00005e00f5007a0c */ /* 0x000fc60004741270 */
[----:B------:R-:W-:Y:S01]  /*67d30*/  IMAD.WIDE R18, R3, 0x4, R228 ;  /* 0x0000000403127825 */ /* 0x000fe200078e02e4 */
[----:B------:R-:W-:Y:S01]  /*67d40*/  ISETP.LT.AND P0, PT, R244, c[0x0][0x178], !P0 ;  /* 0x00005e00f4007a0c */ /* 0x000fe20004701270 */
[----:B------:R-:W-:Y:S01]  /*67d50*/  @P4 STG.E [R10.64], R89 ;  /* 0x000000590a004986 */ /* 0x000fe2000c101908 */
[----:B------:R-:W-:-:S03]  /*67d60*/  ISETP.LT.AND P6, PT, R247, c[0x0][0x178], !P3 ;  /* 0x00005e00f7007a0c */ /* 0x000fc60005fc1270 */
[----:B------:R1:W-:Y:S01]  /*67d70*/  @P5 STG.E [R18.64], R29 ;  /* 0x0000001d12005986 */ /* 0x0003e2000c101908 */
[----:B------:R-:W-:Y:S02]  /*67d80*/  ISETP.LT.AND P5, PT, R246, c[0x0][0x178], !P3 ;  /* 0x00005e00f6007a0c */ /* 0x000fe40005fa1270 */
[----:B------:R-:W-:Y:S02]  /*67d90*/  ISETP.LT.AND P4, PT, R245, c[0x0][0x178], !P3 ;  /* 0x00005e00f5007a0c */ /* 0x000fe40005f81270 */
[C---:B------:R-:W-:Y:S01]  /*67da0*/  IADD3 R21, R3.reuse, c[0x0][0x198], RZ ;  /* 0x0000660003157a10 */ /* 0x040fe20007ffe0ff */
[----:B----4-:R-:W-:-:S04]  /*67db0*/  IMAD.WIDE R12, R3, 0x4, R78 ;  /* 0x00000004030c7825 */ /* 0x010fc800078e024e */
[----:B------:R-:W-:Y:S01]  /*67dc0*/  IMAD.WIDE R14, R3, 0x4, R76 ;  /* 0x00000004030e7825 */ /* 0x000fe200078e024c */
[----:B------:R4:W-:Y:S03]  /*67dd0*/  @P2 STG.E [R12.64], R153 ;  /* 0x000000990c002986 */ /* 0x0009e6000c101908 */
[C---:B------:R-:W-:Y:S01]  /*67de0*/  IMAD.WIDE R16, R21.reuse, 0x4, R230 ;  /* 0x0000000415107825 */ /* 0x040fe200078e02e6 */
[----:B-1----:R-:W3:Y:S03]  /*67df0*/  LDL.LU R18, [R1+0x1888] ;  /* 0x0018880001127983 */ /* 0x002ee60000300800 */
        /* <DEDUP_REMOVED lines=10> */
[C---:B------:R-:W-:Y:S02]  /*67ea0*/  IADD3 R3, R21.reuse, c[0x0][0x198], RZ ;  /* 0x0000660015037a10 */ /* 0x040fe40007ffe0ff */
[----:B------:R-:W-:Y:S01]  /*67eb0*/  ISETP.LT.AND P5, PT, R244, c[0x0][0x178], !P1 ;  /* 0x00005e00f4007a0c */ /* 0x000fe20004fa1270 */
[----:B----4-:R-:W-:Y:S01]  /*67ec0*/  IMAD.WIDE R12, R21, 0x4, R76 ;  /* 0x00000004150c7825 */ /* 0x010fe200078e024c */
[----:B--2---:R-:W-:Y:S02]  /*67ed0*/  ISETP.GE.AND P1, PT, R20, c[0x0][0x17c], PT ;  /* 0x00005f0014007a0c */ /* 0x004fe40003f26270 */
[----:B------:R-:W2:Y:S01]  /*67ee0*/  LDL.LU R20, [R1+0x1884] ;  /* 0x0018840001147983 */ /* 0x000ea20000300800 */
[----:B-1----:R-:W-:-:S04]  /*67ef0*/  IMAD.WIDE R14, R3, 0x4, R230 ;  /* 0x00000004030e7825 */ /* 0x002fc800078e02e6 */
[C---:B------:R-:W-:Y:S01]  /*67f00*/  IMAD.WIDE R16, R3.reuse, 0x4, R228 ;  /* 0x0000000403107825 */ /* 0x040fe200078e02e4 */
[----:B------:R1:W-:Y:S03]  /*67f10*/  @P3 STG.E [R12.64], R200 ;  /* 0x000000c80c003986 */ /* 0x0003e6000c101908 */
[----:B------:R-:W-:Y:S01]  /*67f20*/  IMAD.WIDE R8, R3, 0x4, R78 ;  /* 0x0000000403087825 */ /* 0x000fe200078e024e */
[----:B------:R4:W-:Y:S04]  /*67f30*/  @P6 STG.E [R14.64], R85 ;  /* 0x000000550e006986 */ /* 0x0009e8000c101908 */
[----:B------:R1:W-:Y:S04]  /*67f40*/  @P2 STG.E [R16.64], R25 ;  /* 0x0000001910002986 */ /* 0x0003e8000c101908 */
[----:B------:R1:W-:Y:S01]  /*67f50*/  @P4 STG.E [R8.64], R73 ;  /* 0x0000004908004986 */ /* 0x0003e2000c101908 */
[----:B---3--:R-:W-:-:S03]  /*67f60*/  ISETP.GE.AND P4, PT, R0, c[0x0][0x17c], PT ;  /* 0x00005f0000007a0c */ /* 0x008fc60003f86270 */
[----:B------:R-:W3:Y:S01]  /*67f70*/  LDL.LU R0, [R1+0x1880] ;  /* 0x0018800001007983 */ /* 0x000ee20000300800 */
[----:B------:R-:W-:Y:S01]  /*67f80*/  ISETP.GE.AND P0, PT, R22, c[0x0][0x17c], PT ;  /* 0x00005f0016007a0c */ /* 0x000fe20003f06270 */
[----:B------:R-:W-:-:S03]  /*67f90*/  IMAD.WIDE R10, R3, 0x4, R76 ;  /* 0x00000004030a7825 */ /* 0x000fc600078e024c */
[----:B------:R-:W-:Y:S02]  /*67fa0*/  ISETP.LT.AND P3, PT, R247, c[0x0][0x178], !P0 ;  /* 0x00005e00f7007a0c */ /* 0x000fe40004761270 */
[----:B------:R-:W-:Y:S02]  /*67fb0*/  IADD3 R3, R3, c[0x0][0x198], RZ ;  /* 0x0000660003037a10 */ /* 0x000fe40007ffe0ff */
[----:B------:R-:W-:Y:S02]  /*67fc0*/  ISETP.LT.AND P6, PT, R246, c[0x0][0x178], !P0 ;  /* 0x00005e00f6007a0c */ /* 0x000fe400047c1270 */
[----:B------:R-:W-:Y:S01]  /*67fd0*/  ISETP.LT.AND P2, PT, R245, c[0x0][0x178], !P0 ;  /* 0x00005e00f5007a0c */ /* 0x000fe20004741270 */
[----:B-1----:R-:W-:Y:S01]  /*67fe0*/  IMAD.WIDE R12, R3, 0x4, R230 ;  /* 0x00000004030c7825 */ /* 0x002fe200078e02e6 */
[----:B------:R1:W-:Y:S01]  /*67ff0*/  @P5 STG.E [R10.64], R201 ;  /* 0x000000c90a005986 */ /* 0x0003e2000c101908 */
[----:B------:R-:W-:Y:S02]  /*68000*/  ISETP.LT.AND P0, PT, R244, c[0x0][0x178], !P0 ;  /* 0x00005e00f4007a0c */ /* 0x000fe40004701270 */
[----:B------:R-:W-:Y:S01]  /*68010*/  ISETP.LT.AND P5, PT, R247, c[0x0][0x178], !P1 ;  /* 0x00005e00f7007a0c */ /* 0x000fe20004fa1270 */
[----:B----4-:R-:W-:Y:S01]  /*68020*/  IMAD.WIDE R14, R3, 0x4, R228 ;  /* 0x00000004030e7825 */ /* 0x010fe200078e02e4 */
[----:B------:R4:W-:Y:S01]  /*68030*/  @P3 STG.E [R12.64], R122 ;  /* 0x0000007a0c003986 */ /* 0x0009e2000c101908 */
[----:B------:R-:W-:-:S02]  /*68040*/  ISETP.LT.AND P3, PT, R246, c[0x0][0x178], !P1 ;  /* 0x00005e00f6007a0c */ /* 0x000fc40004f61270 */
[C---:B------:R-:W-:Y:S01]  /*68050*/  IMAD.WIDE R16, R3.reuse, 0x4, R78 ;  /* 0x0000000403107825 */ /* 0x040fe200078e024e */
[C---:B------:R-:W-:Y:S01]  /*68060*/  IADD3 R21, R3.reuse, c[0x0][0x198], RZ ;  /* 0x0000660003157a10 */ /* 0x040fe20007ffe0ff */
[----:B------:R4:W-:Y:S02]  /*68070*/  @P6 STG.E [R14.64], R178 ;  /* 0x000000b20e006986 */ /* 0x0009e4000c101908 */
[----:B------:R-:W-:Y:S02]  /*68080*/  IMAD.WIDE R8, R3, 0x4, R76 ;  /* 0x0000000403087825 */ /* 0x000fe400078e024c */
[----:B------:R2:W-:Y:S02]  /*68090*/  @P2 STG.E [R16.64], R186 ;  /* 0x000000ba10002986 */ /* 0x0005e4000c101908 */
[----:B-1----:R-:W-:Y:S01]  /*680a0*/  IMAD.WIDE R10, R21, 0x4, R230 ;  /* 0x00000004150a7825 */ /* 0x002fe200078e02e6 */
[----:B------:R-:W-:-:S03]  /*680b0*/  ISETP.GE.AND P2, PT, R18, c[0x0][0x17c], PT ;  /* 0x00005f0012007a0c */ /* 0x000fc60003f46270 */
        /* <DEDUP_REMOVED lines=9> */
[----:B----4-:R-:W-:-:S04]  /*68150*/  IMAD.WIDE R12, R21, 0x4, R78 ;  /* 0x00000004150c7825 */ /* 0x010fc800078e024e */
[----:B------:R-:W-:Y:S01]  /*68160*/  IMAD.WIDE R14, R21, 0x4, R76 ;  /* 0x00000004150e7825 */ /* 0x000fe200078e024c */
[----:B--2---:R-:W-:Y:S02]  /*68170*/  ISETP.GE.AND P0, PT, R20, c[0x0][0x17c], PT ;  /* 0x00005f0014007a0c */ /* 0x004fe40003f06270 */
[----:B------:R-:W2:Y:S01]  /*68180*/  LDL.LU R20, [R1+0x1874] ;  /* 0x0018740001147983 */ /* 0x000ea20000300800 */
[----:B------:R-:W-:-:S04]  /*68190*/  IMAD.WIDE R16, R3, 0x4, R230 ;  /* 0x0000000403107825 */ /* 0x000fc800078e02e6 */
[----:B-1----:R-:W-:Y:S01]  /*681a0*/  IMAD.WIDE R8, R3, 0x4, R228 ;  /* 0x0000000403087825 */ /* 0x002fe200078e02e4 */
[----:B------:R1:W-:Y:S04]  /*681b0*/  @P6 STG.E [R12.64], R187 ;  /* 0x000000bb0c006986 */ /* 0x0003e8000c101908 */
[----:B------:R4:W-:Y:S04]  /*681c0*/  @P1 STG.E [R14.64], R219 ;  /* 0x000000db0e001986 */ /* 0x0009e8000c101908 */
[----:B------:R1:W-:Y:S04]  /*681d0*/  @P5 STG.E [R16.64], R118 ;  /* 0x0000007610005986 */ /* 0x0003e8000c101908 */
[----:B------:R1:W-:Y:S01]  /*681e0*/  @P3 STG.E [R8.64], R174 ;  /* 0x000000ae08003986 */ /* 0x0003e2000c101908 */
[----:B---3--:R-:W-:-:S03]  /*681f0*/  ISETP.GE.AND P3, PT, R0, c[0x0][0x17c], PT ;  /* 0x00005f0000007a0c */ /* 0x008fc60003f66270 */
[----:B------:R-:W3:Y:S01]  /*68200*/  LDL.LU R0, [R1+0x1870] ;  /* 0x0018700001007983 */ /* 0x000ee20000300800 */
[----:B------:R-:W-:Y:S02]  /*68210*/  ISETP.LT.AND P6, PT, R245, c[0x0][0x178], !P4 ;  /* 0x00005e00f5007a0c */ /* 0x000fe400067c1270 */
[----:B------:R-:W-:Y:S01]  /*68220*/  ISETP.LT.AND P4, PT, R244, c[0x0][0x178], !P4 ;  /* 0x00005e00f4007a0c */ /* 0x000fe20006781270 */
[----:B------:R-:W-:Y:S01]  /*68230*/  IMAD.WIDE R10, R3, 0x4, R78 ;  /* 0x00000004030a7825 */ /* 0x000fe200078e024e */
[----:B------:R-:W-:Y:S01]  /*68240*/  ISETP.LT.AND P1, PT, R247, c[0x0][0x178], !P2 ;  /* 0x00005e00f7007a0c */ /* 0x000fe20005721270 */
[----:B------:R-:W3:Y:S01]  /*68250*/  LDL.LU R21, [R1+0x186c] ;  /* 0x00186c0001157983 */ /* 0x000ee20000300800 */
[----:B------:R-:W-:Y:S02]  /*68260*/  ISETP.LT.AND P5, PT, R246, c[0x0][0x178], !P2 ;  /* 0x00005e00f6007a0c */ /* 0x000fe400057a1270 */
[C---:B------:R-:W-:Y:S01]  /*68270*/  IADD3 R19, R3.reuse, c[0x0][0x198], RZ ;  /* 0x0000660003137a10 */ /* 0x040fe20007ffe0ff */
[----:B-1----:R-:W-:-:S04]  /*68280*/  IMAD.WIDE R12, R3, 0x4, R76 ;  /* 0x00000004030c7825 */ /* 0x002fc800078e024c */
[----:B------:R1:W-:Y:S01]  /*68290*/  @P6 STG.E [R10.64], R182 ;  /* 0x000000b60a006986 */ /* 0x0003e2000c101908 */
[----:B------:R-:W-:Y:S01]  /*682a0*/  ISETP.LT.AND P6, PT, R245, c[0x0][0x178], !P2 ;  /* 0x00005e00f5007a0c */ /* 0x000fe200057c1270 */
[----:B----4-:R-:W-:-:S04]  /*682b0*/  IMAD.WIDE R14, R19, 0x4, R230 ;  /* 0x00000004130e7825 */ /* 0x010fc800078e02e6 */
[----:B------:R-:W-:Y:S01]  /*682c0*/  IMAD.WIDE R16, R19, 0x4, R228 ;  /* 0x0000000413107825 */ /* 0x000fe200078e02e4 */
[----:B------:R4:W-:Y:S01]  /*682d0*/  @P4 STG.E [R12.64], R214 ;  /* 0x000000d60c004986 */ /* 0x0009e2000c101908 */
[----:B------:R-:W-:Y:S02]  /*682e0*/  ISETP.LT.AND P2, PT, R244, c[0x0][0x178], !P2 ;  /* 0x00005e00f4007a0c */ /* 0x000fe40005741270 */
[----:B------:R-:W-:Y:S01]  /*682f0*/  ISETP.LT.AND P4, PT, R247, c[0x0][0x178], !P0 ;  /* 0x00005e00f7007a0c */ /* 0x000fe20004781270 */
[----:B------:R4:W-:Y:S01]  /*68300*/  @P1 STG.E [R14.64], R119 ;  /* 0x000000770e001986 */ /* 0x0009e2000c101908 */
[----:B------:R-:W-:Y:S01]  /*68310*/  IMAD.WIDE R8, R19, 0x4, R78 ;  /* 0x0000000413087825 */ /* 0x000fe200078e024e */
[----:B------:R-:W-:Y:S02]  /*68320*/  ISETP.LT.AND P1, PT, R245, c[0x0][0x178], !P0 ;  /* 0x00005e00f5007a0c */ /* 0x000fe40004721270 */
[----:B------:R4:W-:Y:S01]  /*68330*/  @P5 STG.E [R16.64], R175 ;  /* 0x000000af10005986 */ /* 0x0009e2000c101908 */
[----:B------:R-:W-:-:S02]  /*68340*/  ISETP.LT.AND P5, PT, R246, c[0x0][0x178], !P0 ;  /* 0x00005e00f6007a0c */ /* 0x000fc400047a1270 */
[C---:B------:R-:W-:Y:S02]  /*68350*/  IADD3 R3, R19.reuse, c[0x0][0x198], RZ ;  /* 0x0000660013037a10 */ /* 0x040fe40007ffe0ff */
[----:B------:R-:W-:Y:S01]  /*68360*/  ISETP.LT.AND P0, PT, R244, c[0x0][0x178], !P0 ;  /* 0x00005e00f4007a0c */ /* 0x000fe20004701270 */
[----:B------:R2:W-:Y:S01]  /*68370*/  @P6 STG.E [R8.64], R183 ;  /* 0x000000b708006986 */ /* 0x0005e2000c101908 */
[----:B-1----:R-:W-:-:S04]  /*68380*/  IMAD.WIDE R10, R19, 0x4, R76 ;  /* 0x00000004130a7825 */ /* 0x002fc800078e024c */
[C---:B------:R-:W-:Y:S01]  /*68390*/  IMAD.WIDE R18, R3.reuse, 0x4, R230 ;  /* 0x0000000403127825 */ /* 0x040fe200078e02e6 */
[----:B------:R1:W-:Y:S03]  /*683a0*/  @P2 STG.E [R10.64], R215 ;  /* 0x000000d70a002986 */ /* 0x0003e6000c101908 */
[C---:B----4-:R-:W-:Y:S01]  /*683b0*/  IMAD.WIDE R12, R3.reuse, 0x4, R228 ;  /* 0x00000004030c7825 */ /* 0x050fe200078e02e4 */
[----:B------:R-:W-:Y:S03]  /*683c0*/  @P4 STG.E [R18.64], R90 ;  /* 0x0000005a12004986 */ /* 0x000fe6000c101908 */
[C---:B------:R-:W-:Y:S01]  /*683d0*/  IMAD.WIDE R14, R3.reuse, 0x4, R78 ;  /* 0x00000004030e7825 */ /* 0x040fe200078e024e */
[----:B------:R4:W-:Y:S03]  /*683e0*/  @P5 STG.E [R12.64], R30 ;  /* 0x0000001e0c005986 */ /* 0x0009e6000c101908 */
[----:B------:R-:W-:Y:S01]  /*683f0*/  IMAD.WIDE R16, R3, 0x4, R76 ;  /* 0x0000000403107825 */ /* 0x000fe200078e024c */
[----:B--2---:R-:W-:-:S02]  /*68400*/  ISETP.GE.AND P6, PT, R20, c[0x0][0x17c], PT ;  /* 0x00005f0014007a0c */ /* 0x004fc40003fc6270 */
[----:B------:R-:W2:Y:S04]  /*68410*/  LDL.LU R20, [R1+0x1868] ;  /* 0x0018680001147983 */ /* 0x000ea80000300800 */
[----:B------:R1:W-:Y:S04]  /*68420*/  @P1 STG.E [R14.64], R154 ;  /* 0x0000009a0e001986 */ /* 0x0003e8000c101908 */
[----:B------:R1:W-:Y:S01]  /*68430*/  @P0 STG.E [R16.64], R210 ;  /* 0x000000d210000986 */ /* 0x0003e2000c101908 */
[----:B---3--:R-:W-:-:S03]  /*68440*/  ISETP.GE.AND P0, PT, R0, c[0x0][0x17c], PT ;  /* 0x00005f0000007a0c */ /* 0x008fc60003f06270 */
[----:B------:R-:W3:Y:S01]  /*68450*/  LDL.LU R0, [R1+0x1860] ;  /* 0x0018600001007983 */ /* 0x000ee20000300800 */
[----:B------:R-:W-:Y:S02]  /*68460*/  ISETP.LT.AND P4, PT, R247, c[0x0][0x178], !P3 ;  /* 0x00005e00f7007a0c */ /* 0x000fe40005f81270 */
[----:B------:R-:W-:Y:S01]  /*68470*/  IADD3 R3, R3, c[0x0][0x198], RZ ;  /* 0x0000660003037a10 */ /* 0x000fe20007ffe0ff */
[----:B------:R-:W3:Y:S01]  /*68480*/  LDL.LU R24, [R1+0x1858] ;  /* 0x0018580001187983 */ /* 0x000ee20000300800 */
[----:B------:R-:W-:-:S03]  /*68490*/  ISETP.LT.AND P2, PT, R246, c[0x0][0x178], !P3 ;  /* 0x00005e00f6007a0c */ /* 0x000fc60005f41270 */
[----:B------:R-:W-:Y:S01]  /*684a0*/  IMAD.WIDE R8, R3, 0x4, R230 ;  /* 0x0000000403087825 */ /* 0x000fe200078e02e6 */
[----:B------:R-:W-:Y:S02]  /*684b0*/  ISETP.LT.AND P1, PT, R245, c[0x0][0x178], !P3 ;  /* 0x00005e00f5007a0c */ /* 0x000fe40005f21270 */
[----:B------:R-:W-:Y:S02]  /*684c0*/  ISETP.LT.AND P3, PT, R244, c[0x0][0x178], !P3 ;  /* 0x00005e00f4007a0c */ /* 0x000fe40005f61270 */
[----:B------:R-:W-:Y:S01]  /*684d0*/  ISETP.LT.AND P5, PT, R247, c[0x0][0x178], !P6 ;  /* 0x00005e00f7007a0c */ /* 0x000fe200077a1270 */
[----:B------:R-:W-:Y:S01]  /*684e0*/  @P4 STG.E [R8.64], R91 ;  /* 0x0000005b08004986 */ /* 0x000fe2000c101908 */
[----:B------:R-:W-:Y:S02]  /*684f0*/  ISETP.LT.AND P4, PT, R246, c[0x0][0x178], !P6 ;  /* 0x00005e00f6007a0c */ /* 0x000fe40007781270 */
[C---:B------:R-:W-:Y:S01]  /*68500*/  IADD3 R23, R3.reuse, c[0x0][0x198], RZ ;  /* 0x0000660003177a10 */ /* 0x040fe20007ffe0ff */
[----:B-1----:R-:W-:-:S04]  /*68510*/  IMAD.WIDE R10, R3, 0x4, R228 ;  /* 0x00000004030a7825 */ /* 0x002fc800078e02e4 */
[C---:B----4-:R-:W-:Y:S01]  /*68520*/  IMAD.WIDE R12, R3.reuse, 0x4, R78 ;  /* 0x00000004030c7825 */ /* 0x050fe200078e024e */
[----:B------:R-:W-:Y:S03]  /*68530*/  @P2 STG.E [R10.64], R31 ;  /* 0x0000001f0a002986 */ /* 0x000fe6000c101908 */
[----:B------:R-:W-:Y:S01]  /*68540*/  IMAD.WIDE R14, R3, 0x4, R76 ;  /* 0x00000004030e7825 */ /* 0x000fe200078e024c */
[----:B------:R1:W-:Y:S03]  /*68550*/  @P1 STG.E [R12.64], R155 ;  /* 0x0000009b0c001986 */ /* 0x0003e6000c101908 */
[C---:B------:R-:W-:Y:S01]  /*68560*/  IMAD.WIDE R16, R23.reuse, 0x4, R230 ;  /* 0x0000000417107825 */ /* 0x040fe200078e02e6 */
[----:B------:R4:W-:Y:S03]  /*68570*/  @P3 STG.E [R14.64], R211 ;  /* 0x000000d30e003986 */ /* 0x0009e6000c101908 */
[----:B------:R-:W-:Y:S01]  /*68580*/  IMAD.WIDE R18, R23, 0x4, R228 ;  /* 0x0000000417127825 */ /* 0x000fe200078e02e4 */
[----:B------:R-:W-:Y:S01]  /*68590*/  ISETP.LT.AND P1, PT, R245, c[0x0][0x178], !P6 ;  /* 0x00005e00f5007a0c */ /* 0x000fe20007721270 */
[----:B------:R-:W-:Y:S01]  /*685a0*/  @P5 STG.E [R16.64], R86 ;  /* 0x0000005610005986 */ /* 0x000fe2000c101908 */
[----:B------:R-:W-:-:S02]  /*685b0*/  ISETP.LT.AND P6, PT, R244, c[0x0][0x178], !P6 ;  /* 0x00005e00f4007a0c */ /* 0x000fc400077c1270 */
[----:B------:R-:W-:Y:S01]  /*685c0*/  ISETP.LT.AND P5, PT, R247, c[0x0][0x178], !P0 ;  /* 0x00005e00f7007a0c */ /* 0x000fe200047a1270 */
[----:B------:R-:W-:Y:S01]  /*685d0*/  @P4 STG.E [R18.64], R26 ;  /* 0x0000001a12004986 */ /* 0x000fe2000c101908 */
[----:B------:R-:W-:Y:S02]  /*685e0*/  ISETP.LT.AND P4, PT, R246, c[0x0][0x178], !P0 ;  /* 0x00005e00f6007a0c */ /* 0x000fe40004781270 */
[----:B------:R-:W-:Y:S01]  /*685f0*/  IADD3 R25, R23, c[0x0][0x198], RZ ;  /* 0x0000660017197a10 */ /* 0x000fe20007ffe0ff */
[----:B------:R4:W3:Y:S01]  /*68600*/  LDS.128 R8, [R2] ;  /* 0x0000000002087984 */ /* 0x0008e20000000c00 */
[----:B------:R-:W-:Y:S01]  /*68610*/  ISETP.GE.AND P2, PT, R21, c[0x0][0x17c], PT ;  /* 0x00005f0015007a0c */ /* 0x000fe20003f46270 */
[----:B-1----:R-:W-:-:S04]  /*68620*/  IMAD.WIDE R12, R23, 0x4, R76 ;  /* 0x00000004170c7825 */ /* 0x002fc800078e024c */
[----:B----4-:R-:W-:-:S04]  /*68630*/  IMAD.WIDE R14, R25, 0x4, R230 ;  /* 0x00000004190e7825 */ /* 0x010fc800078e02e6 */
[----:B------:R-:W-:Y:S01]  /*68640*/  IMAD.WIDE R2, R25, 0x4, R228 ;  /* 0x0000000419027825 */ /* 0x000fe200078e02e4 */
[----:B--2---:R-:W-:-:S03]  /*68650*/  ISETP.GE.AND P3, PT, R20, c[0x0][0x17c], PT ;  /* 0x00005f0014007a0c */ /* 0x004fc60003f66270 */
[----:B------:R-:W-:-:S05]  /*68660*/  IMAD.WIDE R20, R23, 0x4, R78 ;  /* 0x0000000417147825 */ /* 0x000fca00078e024e */
[----:B------:R1:W-:Y:S04]  /*68670*/  @P1 STG.E [R20.64], R74 ;  /* 0x0000004a14001986 */ /* 0x0003e8000c101908 */
[----:B------:R-:W-:Y:S04]  /*68680*/  @P6 STG.E [R12.64], R202 ;  /* 0x000000ca0c006986 */ /* 0x000fe8000c101908 */
[----:B------:R-:W-:Y:S04]  /*68690*/  @P5 STG.E [R14.64], R87 ;  /* 0x000000570e005986 */ /* 0x000fe8000c101908 */
[----:B------:R2:W-:Y:S01]  /*686a0*/  @P4 STG.E [R2.64], R27 ;  /* 0x0000001b02004986 */ /* 0x0005e2000c101908 */
[----:B---3--:R-:W-:-:S03]  /*686b0*/  ISETP.GE.AND P4, PT, R0, c[0x0][0x17c], PT ;  /* 0x00005f0000007a0c */ /* 0x008fc60003f86270 */
[----:B------:R-:W3:Y:S04]  /*686c0*/  LDL.LU R0, [R1+0x1854] ;  /* 0x0018540001007983 */ /* 0x000ee80000300800 */
[----:B------:R-:W4:Y:S04]  /*686d0*/  LDL.LU R30, [R1+0x1850] ;  /* 0x00185000011e7983 */ /* 0x000f280000300800 */
[----:B------:R-:W4:Y:S01]  /*686e0*/  LDL.LU R28, [R1+0x1844] ;  /* 0x00184400011c7983 */ /* 0x000f220000300800 */
[----:B------:R-:W-:Y:S02]  /*686f0*/  ISETP.LT.AND P1, PT, R245, c[0x0][0x178], !P0 ;  /* 0x00005e00f5007a0c */ /* 0x000fe40004721270 */
[----:B------:R-:W-:Y:S01]  /*68700*/  ISETP.LT.AND P0, PT, R244, c[0x0][0x178], !P0 ;  /* 0x00005e00f4007a0c */ /* 0x000fe20004701270 */
[----:B------:R-:W-:-:S04]  /*68710*/  IMAD.WIDE R16, R25, 0x4, R78 ;  /* 0x0000000419107825 */ /* 0x000fc800078e024e */
[----:B------:R-:W-:Y:S01]  /*68720*/  IMAD.WIDE R18, R25, 0x4, R76 ;  /* 0x0000000419127825 */ /* 0x000fe200078e024c */
[----:B------:R-:W-:Y:S02]  /*68730*/  ISETP.LT.AND P6, PT, R247, c[0x0][0x178], !P2 ;  /* 0x00005e00f7007a0c */ /* 0x000fe400057c1270 */
[----:B------:R-:W-:-:S03]  /*68740*/  ISETP.LT.AND P5, PT, R246, c[0x0][0x178], !P2 ;  /* 0x00005e00f6007a0c */ /* 0x000fc600057a1270 */
[----:B------:R2:W-:Y:S01]  /*68750*/  @P1 STG.E [R16.64], R75 ;  /* 0x0000004b10001986 */ /* 0x0005e2000c101908 */
[----:B------:R-:W-:-:S03]  /*68760*/  IADD3 R29, R25, c[0x0][0x198], RZ ;  /* 0x00006600191d7a10 */ /* 0x000fc60007ffe0ff */
[----:B------:R2:W-:Y:S01]  /*68770*/  @P0 STG.E [R18.64], R203 ;  /* 0x000000cb12000986 */ /* 0x0005e2000c101908 */
[----:B------:R-:W-:Y:S02]  /*68780*/  ISETP.LT.AND P0, PT, R245, c[0x0][0x178], !P2 ;  /* 0x00005e00f5007a0c */ /* 0x000fe40005701270 */
[----:B------:R-:W-:Y:S02]  /*68790*/  ISETP.LT.AND P2, PT, R244, c[0x0][0x178], !P2 ;  /* 0x00005e00f4007a0c */ /* 0x000fe40005741270 */
[----:B------:R-:W-:Y:S01]  /*687a0*/  ISETP.LT.AND P1, PT, R247, c[0x0][0x178], !P3 ;  /* 0x00005e00f7007a0c */ /* 0x000fe20005f21270 */
[C---:B-1----:R-:W-:Y:S01]  /*687b0*/  IMAD.WIDE R20, R29.reuse, 0x4, R230 ;  /* 0x000000041d147825 */ /* 0x042fe200078e02e6 */
[----:B--2---:R-:W-:-:S03]  /*687c0*/  IADD3 R27, R29, c[0x0][0x198], RZ ;  /* 0x000066001d1b7a10 */ /* 0x004fc60007ffe0ff */
[C---:B------:R-:W-:Y:S01]  /*687d0*/  IMAD.WIDE R22, R29.reuse, 0x4, R228 ;  /* 0x000000041d167825 */ /* 0x040fe200078e02e4 */
[----:B------:R1:W-:Y:S03]  /*687e0*/  @P6 STG.E [R20.64], R160 ;  /* 0x000000a014006986 */ /* 0x0003e6000c101908 */
[C---:B------:R-:W-:Y:S01]  /*687f0*/  IMAD.WIDE R2, R29.reuse, 0x4, R78 ;  /* 0x000000041d027825 */ /* 0x040fe200078e024e */
[----:B------:R2:W-:Y:S03]  /*68800*/  @P5 STG.E [R22.64], R32 ;  /* 0x0000002016005986 */ /* 0x0005e6000c101908 */
[----:B------:R-:W-:Y:S01]  /*68810*/  IMAD.WIDE R16, R29, 0x4, R76 ;  /* 0x000000041d107825 */ /* 0x000fe200078e024c */
[----:B------:R1:W-:Y:S03]  /*68820*/  @P0 STG.E [R2.64], R196 ;  /* 0x000000c402000986 */ /* 0x0003e6000c101908 */
[----:B------:R-:W-:Y:S01]  /*68830*/  IMAD.WIDE R18, R27, 0x4, R230 ;  /* 0x000000041b127825 */ /* 0x000fe200078e02e6 */
[----:B------:R-:W-:Y:S04]  /*68840*/  @P2 STG.E [R16.64], R8 ;  /* 0x0000000810002986 */ /* 0x000fe8000c101908 */
[----:B------:R-:W-:Y:S04]  /*68850*/  @P1 STG.E [R18.64], R161 ;  /* 0x000000a112001986 */ /* 0x000fe8000c101908 */
[----:B------:R-:W1:Y:S02]  /*68860*/  S2R R235, SR_TID.X ;  /* 0x0000000000eb7919 */ /* 0x000e640000002100 */
[C---:B-1----:R-:W-:Y:S01]  /*68870*/  LOP3.LUT R234, R235.reuse, 0x7f, RZ, 0xc0, !PT ;  /* 0x0000007febea7812 */ /* 0x042fe200078ec0ff */
[----:B------:R-:W-:-:S05]  /*68880*/  IMAD.SHL.U32 R235, R235, 0x400, RZ ;  /* 0x00000400ebeb7824 */ /* 0x000fca00078e00ff */
[----:B------:R-:W-:-:S04]  /*68890*/  LOP3.LUT R235, R235, 0x1800, RZ, 0xc0, !PT ;  /* 0x00001800ebeb7812 */ /* 0x000fc800078ec0ff */
[----:B------:R-:W-:Y:S02]  /*688a0*/  LEA R235, R234, R235, 0x4 ;  /* 0x000000ebeaeb7211 */ /* 0x000fe400078e20ff */
[----:B---3--:R-:W-:Y:S02]  /*688b0*/  ISETP.GE.AND P1, PT, R0, c[0x0][0x17c], PT ;  /* 0x00005f0000007a0c */ /* 0x008fe40003f26270 */
[----:B------:R-:W3:Y:S01]  /*688c0*/  LDL.LU R0, [R1+0x1840] ;  /* 0x0018400001007983 */ /* 0x000ee20000300800 */
[----:B------:R-:W-:Y:S02]  /*688d0*/  LOP3.LUT R235, R235, 0x20, RZ, 0x3c, !PT ;  /* 0x00000020ebeb7812 */ /* 0x000fe400078e3cff */
[----:B------:R-:W-:Y:S02]  /*688e0*/  ISETP.LT.AND P5, PT, R246, c[0x0][0x178], !P3 ;  /* 0x00005e00f6007a0c */ /* 0x000fe40005fa1270 */
[----:B------:R-:W-:Y:S01]  /*688f0*/  ISETP.LT.AND P6, PT, R245, c[0x0][0x178], !P3 ;  /* 0x00005e00f5007a0c */ /* 0x000fe20005fc1270 */
[----:B------:R-:W1:Y:S01]  /*68900*/  LDS.128 R12, [R235] ;  /* 0x00000000eb0c7984 */ /* 0x000e620000000c00 */
[----:B------:R-:W-:Y:S01]  /*68910*/  ISETP.LT.AND P3, PT, R244, c[0x0][0x178], !P3 ;  /* 0x00005e00f4007a0c */ /* 0x000fe20005f61270 */
[C---:B------:R-:W-:Y:S01]  /*68920*/  IMAD.WIDE R20, R27.reuse, 0x4, R228 ;  /* 0x000000041b147825 */ /* 0x040fe200078e02e4 */
[----:B------:R-:W-:Y:S01]  /*68930*/  ISETP.GE.AND P0, PT, R24, c[0x0][0x17c], PT ;  /* 0x00005f0018007a0c */ /* 0x000fe20003f06270 */
[----:B--2---:R-:W2:Y:S02]  /*68940*/  LDL.LU R32, [R1+0x183c] ;  /* 0x00183c0001207983 */ /* 0x004ea40000300800 */
[----:B------:R-:W-:Y:S01]  /*68950*/  IMAD.WIDE R22, R27, 0x4, R78 ;  /* 0x000000041b167825 */ /* 0x000fe200078e024e */
[----:B------:R-:W-:-:S03]  /*68960*/  ISETP.LT.AND P2, PT, R247, c[0x0][0x178], !P4 ;  /* 0x00005e00f7007a0c */ /* 0x000fc60006741270 */
[C---:B------:R-:W-:Y:S01]  /*68970*/  IMAD.WIDE R24, R27.reuse, 0x4, R76 ;  /* 0x000000041b187825 */ /* 0x040fe200078e024c */
[----:B------:R-:W-:Y:S01]  /*68980*/  @P5 STG.E [R20.64], R33 ;  /* 0x0000002114005986 */ /* 0x000fe2000c101908 */
[----:B------:R-:W-:Y:S02]  /*68990*/  ISETP.LT.AND P5, PT, R246, c[0x0][0x178], !P4 ;  /* 0x00005e00f6007a0c */ /* 0x000fe400067a1270 */
[----:B------:R-:W-:Y:S01]  /*689a0*/  IADD3 R29, R27, c[0x0][0x198], RZ ;  /* 0x000066001b1d7a10 */ /* 0x000fe20007ffe0ff */
[----:B------:R-:W-:Y:S01]  /*689b0*/  @P6 STG.E [R22.64], R197 ;  /* 0x000000c516006986 */ /* 0x000fe2000c101908 */
[----:B------:R-:W-:-:S03]  /*689c0*/  ISETP.LT.AND P6, PT, R247, c[0x0][0x178], !P0 ;  /* 0x00005e00f7007a0c */ /* 0x000fc600047c1270 */
[----:B------:R4:W-:Y:S01]  /*689d0*/  @P3 STG.E [R24.64], R9 ;  /* 0x0000000918003986 */ /* 0x0009e2000c101908 */
[----:B------:R-:W-:Y:S02]  /*689e0*/  ISETP.LT.AND P3, PT, R245, c[0x0][0x178], !P4 ;  /* 0x00005e00f5007a0c */ /* 0x000fe40006761270 */
[----:B------:R-:W-:Y:S01]  /*689f0*/  ISETP.LT.AND P4, PT, R244, c[0x0][0x178], !P4 ;  /* 0x00005e00f4007a0c */ /* 0x000fe20006781270 */
[C---:B------:R-:W-:Y:S01]  /*68a00*/  IMAD.WIDE R2, R29.reuse, 0x4, R230 ;  /* 0x000000041d027825 */ /* 0x040fe200078e02e6 */
[----:B------:R-:W-:-:S03]  /*68a10*/  IADD3 R31, R29, c[0x0][0x198], RZ ;  /* 0x000066001d1f7a10 */ /* 0x000fc60007ffe0ff */
[C---:B------:R-:W-:Y:S01]  /*68a20*/  IMAD.WIDE R26, R29.reuse, 0x4, R228 ;  /* 0x000000041d1a7825 */ /* 0x040fe200078e02e4 */
[----:B------:R1:W-:Y:S03]  /*68a30*/  @P2 STG.E [R2.64], R96 ;  /* 0x0000006002002986 */ /* 0x0003e6000c101908 */
[C---:B----4-:R-:W-:Y:S01]  /*68a40*/  IMAD.WIDE R8, R29.reuse, 0x4, R78 ;  /* 0x000000041d087825 */ /* 0x050fe200078e024e */
[----:B------:R-:W-:Y:S01]  /*68a50*/  @P5 STG.E [R26.64], R4 ;  /* 0x000000041a005986 */ /* 0x000fe2000c101908 */
[----:B------:R-:W-:Y:S02]  /*68a60*/  ISETP.LT.AND P5, PT, R246, c[0x0][0x178], !P0 ;  /* 0x00005e00f6007a0c */ /* 0x000fe400047a1270 */
[----:B------:R-:W-:Y:S01]  /*68a70*/  IMAD.WIDE R20, R29, 0x4, R76 ;  /* 0x000000041d147825 */ /* 0x000fe200078e024c */
[----:B------:R4:W-:Y:S03]  /*68a80*/  @P3 STG.E [R8.64], R204 ;  /* 0x000000cc08003986 */ /* 0x0009e6000c101908 */
[----:B------:R-:W-:Y:S01]  /*68a90*/  IMAD.WIDE R22, R31, 0x4, R230 ;  /* 0x000000041f167825 */ /* 0x000fe200078e02e6 */
[----:B------:R-:W-:Y:S01]  /*68aa0*/  ISETP.LT.AND P2, PT, R245, c[0x0][0x178], !P0 ;  /* 0x00005e00f5007a0c */ /* 0x000fe20004741270 */
[----:B-1----:R-:W-:Y:S01]  /*68ab0*/  @P4 STG.E [R20.64], R12 ;  /* 0x0000000c14004986 */ /* 0x002fe2000c101908 */
[----:B------:R-:W-:-:S03]  /*68ac0*/  ISETP.LT.AND P0, PT, R244, c[0x0][0x178], !P0 ;  /* 0x00005e00f4007a0c */ /* 0x000fc60004701270 */
[----:B------:R-:W-:Y:S01]  /*68ad0*/  @P6 STG.E [R22.64], R97 ;  /* 0x0000006116006986 */ /* 0x000fe2000c101908 */
[----:B------:R-:W-:Y:S01]  /*68ae0*/  ISETP.LT.AND P6, PT, R247, c[0x0][0x178], !P1 ;  /* 0x00005e00f7007a0c */ /* 0x000fe20004fc1270 */
[C---:B------:R-:W-:Y:S01]  /*68af0*/  IMAD.WIDE R2, R31.reuse, 0x4, R228 ;  /* 0x000000041f027825 */ /* 0x040fe200078e02e4 */
[----:B------:R-:W-:Y:S01]  /*68b00*/  ISETP.LT.AND P4, PT, R246, c[0x0][0x178], !P1 ;  /* 0x00005e00f6007a0c */ /* 0x000fe20004f81270 */
[----:B------:R-:W1:Y:S01]  /*68b10*/  S2R R235, SR_TID.X ;  /* 0x0000000000eb7919 */ /* 0x000e620000002100 */
[C---:B------:R-:W-:Y:S01]  /*68b20*/  IADD3 R33, R31.reuse, c[0x0][0x198], RZ ;  /* 0x000066001f217a10 */ /* 0x040fe20007ffe0ff */
[C---:B------:R-:W-:Y:S02]  /*68b30*/  IMAD.WIDE R24, R31.reuse, 0x4, R78 ;  /* 0x000000041f187825 */ /* 0x040fe400078e024e */
[----:B------:R-:W-:Y:S01]  /*68b40*/  @P5 STG.E [R2.64], R5 ;  /* 0x0000000502005986 */ /* 0x000fe2000c101908 */
[----:B------:R-:W-:Y:S01]  /*68b50*/  ISETP.GE.AND P5, PT, R28, c[0x0][0x17c], PT ;  /* 0x00005f001c007a0c */ /* 0x000fe20003fa6270 */
[----:B----4-:R-:W-:Y:S01]  /*68b60*/  IMAD.WIDE R8, R31, 0x4, R76 ;  /* 0x000000041f087825 */ /* 0x010fe200078e024c */
[----:B------:R-:W-:Y:S01]  /*68b70*/  ISETP.GE.AND P3, PT, R30, c[0x0][0x17c], PT ;  /* 0x00005f001e007a0c */ /* 0x000fe20003f66270 */
[----:B------:R-:W-:Y:S02]  /*68b80*/  LDS.128 R20, [R252] ;  /* 0x00000000fc147984 */ /* 0x000fe40000000c00 */
[----:B------:R-:W-:-:S02]  /*68b90*/  IMAD.WIDE R26, R33, 0x4, R230 ;  /* 0x00000004211a7825 */ /* 0x000fc400078e02e6 */
[----:B------:R-:W-:Y:S02]  /*68ba0*/  @P2 STG.E [R24.64], R205 ;  /* 0x000000cd18002986 */ /* 0x000fe4000c101908 */
[----:B------:R-:W-:Y:S02]  /*68bb0*/  IMAD.WIDE R28, R33, 0x4, R228 ;  /* 0x00000004211c7825 */ /* 0x000fe400078e02e4 */
[----:B------:R-:W-:Y:S04]  /*68bc0*/  @P0 STG.E [R8.64], R13 ;  /* 0x0000000d08000986 */ /* 0x000fe8000c101908 */
[----:B------:R-:W-:Y:S04]  /*68bd0*/  @P6 STG.E [R26.64], R92 ;  /* 0x0000005c1a006986 */ /* 0x000fe8000c101908 */
[----:B------:R4:W-:Y:S04]  /*68be0*/  @P4 STG.E [R28.64], R188 ;  /* 0x000000bc1c004986 */ /* 0x0009e8000c101908 */
[----:B------:R-:W2:Y:S04]  /*68bf0*/  LDL.LU R30, [R1+0x1838] ;  /* 0x00183800011e7983 */ /* 0x000ea80000300800 */
[----:B----4-:R-:W4:Y:S01]  /*68c00*/  LDL.LU R28, [R1+0x1830] ;  /* 0x00183000011c7983 */ /* 0x010f220000300800 */
[----:B------:R-:W-:Y:S01]  /*68c10*/  ISETP.LT.AND P2, PT, R245, c[0x0][0x178], !P1 ;  /* 0x00005e00f5007a0c */ /* 0x000fe20004f41270 */
[----:B------:R-:W-:-:S12]  /*68c20*/  IMAD.WIDE R2, R33, 0x4, R78 ;  /* 0x0000000421027825 */ /* 0x000fd800078e024e */
[----:B------:R3:W-:Y:S01]  /*68c30*/  @P2 STG.E [R2.64], R220 ;  /* 0x000000dc02002986 */ /* 0x0007e2000c101908 */
[C---:B-1----:R-:W-:Y:S01]  /*68c40*/  LOP3.LUT R234, R235.reuse, 0x7f, RZ, 0xc0, !PT ;  /* 0x0000007febea7812 */ /* 0x042fe200078ec0ff */
[----:B------:R-:W-:-:S05]  /*68c50*/  IMAD.SHL.U32 R235, R235, 0x400, RZ ;  /* 0x00000400ebeb7824 */ /* 0x000fca00078e00ff */
[----:B------:R-:W-:Y:S02]  /*68c60*/  LOP3.LUT R235, R235, 0x1800, RZ, 0xc0, !PT ;  /* 0x00001800ebeb7812 */ /* 0x000fe400078ec0ff */
[----:B---3--:R-:W-:Y:S02]  /*68c70*/  ISETP.GE.AND P2, PT, R0, c[0x0][0x17c], PT ;  /* 0x00005f0000007a0c */ /* 0x008fe40003f46270 */
[----:B------:R-:W3:Y:S01]  /*68c80*/  LDL.LU R0, [R1+0x182c] ;  /* 0x00182c0001007983 */ /* 0x000ee20000300800 */
[----:B------:R-:W-:-:S04]  /*68c90*/  LEA R235, R234, R235, 0x4 ;  /* 0x000000ebeaeb7211 */ /* 0x000fc800078e20ff */
[----:B------:R-:W-:-:S05]  /*68ca0*/  LOP3.LUT R235, R235, 0x40, RZ, 0x3c, !PT ;  /* 0x00000040ebeb7812 */ /* 0x000fca00078e3cff */
[----:B------:R-:W1:Y:S01]  /*68cb0*/  LDS.128 R16, [R235] ;  /* 0x00000000eb107984 */ /* 0x000e620000000c00 */
[----:B------:R-:W-:Y:S02]  /*68cc0*/  ISETP.LT.AND P1, PT, R244, c[0x0][0x178], !P1 ;  /* 0x00005e00f4007a0c */ /* 0x000fe40004f21270 */
[----:B------:R-:W-:Y:S01]  /*68cd0*/  ISETP.LT.AND P4, PT, R247, c[0x0][0x178], !P3 ;  /* 0x00005e00f7007a0c */ /* 0x000fe20005f81270 */
[C---:B------:R-:W-:Y:S01]  /*68ce0*/  IMAD.WIDE R4, R33.reuse, 0x4, R76 ;  /* 0x0000000421047825 */ /* 0x040fe200078e024c */
[----:B------:R-:W-:Y:S02]  /*68cf0*/  IADD3 R33, R33, c[0x0][0x198], RZ ;  /* 0x0000660021217a10 */ /* 0x000fe40007ffe0ff */
[----:B------:R-:W-:-:S03]  /*68d00*/  ISETP.LT.AND P6, PT, R246, c[0x0][0x178], !P3 ;  /* 0x00005e00f6007a0c */ /* 0x000fc60005fc1270 */
[----:B------:R-:W-:Y:S01]  /*68d10*/  IMAD.WIDE R8, R33, 0x4, R230 ;  /* 0x0000000421087825 */ /* 0x000fe200078e02e6 */
[----:B------:R-:W-:Y:S02]  /*68d20*/  ISETP.LT.AND P0, PT, R245, c[0x0][0x178], !P3 ;  /* 0x00005e00f5007a0c */ /* 0x000fe40005f01270 */
[----:B------:R-:W-:Y:S02]  /*68d30*/  ISETP.LT.AND P3, PT, R244, c[0x0][0x178], !P3 ;  /* 0x00005e00f4007a0c */ /* 0x000fe40005f61270 */
[C---:B------:R-:W-:Y:S01]  /*68d40*/  IADD3 R29, R33.reuse, c[0x0][0x198], RZ ;  /* 0x00006600211d7a10 */ /* 0x040fe20007ffe0ff */
[----:B------:R-:W-:-:S04]  /*68d50*/  IMAD.WIDE R12, R33, 0x4, R228 ;  /* 0x00000004210c7825 */ /* 0x000fc800078e02e4 */
[----:B------:R-:W-:-:S04]  /*68d60*/  IMAD.WIDE R24, R33, 0x4, R78 ;  /* 0x0000000421187825 */ /* 0x000fc800078e024e */
[----:B------:R-:W-:-:S04]  /*68d70*/  IMAD.WIDE R2, R33, 0x4, R76 ;  /* 0x0000000421027825 */ /* 0x000fc800078e024c */
[----:B------:R-:W-:Y:S01]  /*68d80*/  IMAD.WIDE R26, R29, 0x4, R228 ;  /* 0x000000041d1a7825 */ /* 0x000fe200078e02e4 */
[----:B-1----:R1:W-:Y:S01]  /*68d90*/  @P1 STG.E [R4.64], R16 ;  /* 0x0000001004001986 */ /* 0x0023e2000c101908 */
[----:B------:R-:W-:-:S03]  /*68da0*/  ISETP.LT.AND P1, PT, R247, c[0x0][0x178], !P5 ;  /* 0x00005e00f7007a0c */ /* 0x000fc60006f21270 */
[----:B------:R2:W-:Y:S01]  /*68db0*/  @P4 STG.E [R8.64], R93 ;  /* 0x0000005d08004986 */ /* 0x0005e2000c101908 */
[----:B------:R-:W-:-:S03]  /*68dc0*/  ISETP.LT.AND P4, PT, R246, c[0x0][0x178], !P5 ;  /* 0x00005e00f6007a0c */ /* 0x000fc60006f81270 */
[----:B------:R2:W-:Y:S01]  /*68dd0*/  @P6 STG.E [R12.64], R189 ;  /* 0x000000bd0c006986 */ /* 0x0005e2000c101908 */
[----:B-1----:R-:W-:-:S03]  /*68de0*/  IMAD.WIDE R4, R29, 0x4, R230 ;  /* 0x000000041d047825 */ /* 0x002fc600078e02e6 */
[----:B------:R1:W-:Y:S01]  /*68df0*/  @P0 STG.E [R24.64], R221 ;  /* 0x000000dd18000986 */ /* 0x0003e2000c101908 */
[----:B------:R-:W-:Y:S02]  /*68e00*/  ISETP.LT.AND P0, PT, R245, c[0x0][0x178], !P5 ;  /* 0x00005e00f5007a0c */ /* 0x000fe40006f01270 */
        /* <DEDUP_REMOVED lines=8> */
[----:B--2---:R-:W-:-:S04]  /*68e90*/  IMAD.WIDE R8, R29, 0x4, R78 ;  /* 0x000000041d087825 */ /* 0x004fc800078e024e */
[----:B------:R-:W-:Y:S01]  /*68ea0*/  IMAD.WIDE R12, R29, 0x4, R76 ;  /* 0x000000041d0c7825 */ /* 0x000fe200078e024c */
[----:B------:R-:W-:Y:S03]  /*68eb0*/  @P0 STG.E [R8.64], R224 ;  /* 0x000000e008000986 */ /* 0x000fe6000c101908 */
[----:B-1----:R-:W-:Y:S01]  /*68ec0*/  IMAD.WIDE R24, R31, 0x4, R230 ;  /* 0x000000041f187825 */ /* 0x002fe200078e02e6 */
[----:B------:R-:W-:-:S03]  /*68ed0*/  ISETP.GE.AND P1, PT, R32, c[0x0][0x17c], PT ;  /* 0x00005f0020007a0c */ /* 0x000fc60003f26270 */
[C---:B------:R-:W-:Y:S01]  /*68ee0*/  IMAD.WIDE R2, R31.reuse, 0x4, R228 ;  /* 0x000000041f027825 */ /* 0x040fe200078e02e4 */
[----:B------:R-:W-:Y:S03]  /*68ef0*/  @P5 STG.E [R12.64], R20 ;  /* 0x000000140c005986 */ /* 0x000fe6000c101908 */
[----:B------:R-:W-:Y:S01]  /*68f00*/  IMAD.WIDE R4, R31, 0x4, R78 ;  /* 0x000000041f047825 */ /* 0x000fe200078e024e */
[----:B------:R1:W-:Y:S01]  /*68f10*/  @P6 STG.E [R24.64], R125 ;  /* 0x0000007d18006986 */ /* 0x0003e2000c101908 */
[----:B------:R-:W-:-:S03]  /*68f20*/  ISETP.LT.AND P6, PT, R247, c[0x0][0x178], !P1 ;  /* 0x00005e00f7007a0c */ /* 0x000fc60004fc1270 */
[----:B------:R2:W-:Y:S01]  /*68f30*/  @P4 STG.E [R2.64], R193 ;  /* 0x000000c102004986 */ /* 0x0005e2000c101908 */
[----:B------:R-:W-:Y:S02]  /*68f40*/  ISETP.LT.AND P5, PT, R246, c[0x0][0x178], !P1 ;  /* 0x00005e00f6007a0c */ /* 0x000fe40004fa1270 */
[----:B------:R-:W-:Y:S01]  /*68f50*/  ISETP.LT.AND P4, PT, R244, c[0x0][0x178], !P1 ;  /* 0x00005e00f4007a0c */ /* 0x000fe20004f81270 */
[----:B------:R1:W-:Y:S01]  /*68f60*/  @P3 STG.E [R4.64], R225 ;  /* 0x000000e104003986 */ /* 0x0003e2000c101908 */
[----:B------:R-:W-:Y:S02]  /*68f70*/  ISETP.LT.AND P3, PT, R245, c[0x0][0x178], !P1 ;  /* 0x00005e00f5007a0c */ /* 0x000fe40004f61270 */
[----:B----4-:R-:W-:Y:S02]  /*68f80*/  ISETP.GE.AND P1, PT, R28, c[0x0][0x17c], PT ;  /* 0x00005f001c007a0c */ /* 0x010fe40003f26270 */
[----:B------:R-:W4:Y:S01]  /*68f90*/  LDL.LU R28, [R1+0x1824] ;  /* 0x00182400011c7983 */ /* 0x000f220000300800 */
[----:B------:R-:W-:-:S03]  /*68fa0*/  ISETP.LT.AND P2, PT, R244, c[0x0][0x178], !P2 ;  /* 0x00005e00f4007a0c */ /* 0x000fc60005741270 */
[----:B------:R-:W4:Y:S01]  /*68fb0*/  LDL.LU R26, [R1+0x1820] ;  /* 0x00182000011a7983 */ /* 0x000f220000300800 */
[----:B------:R-:W-:-:S03]  /*68fc0*/  IADD3 R27, R31, c[0x0][0x198], RZ ;  /* 0x000066001f1b7a10 */ /* 0x000fc60007ffe0ff */
[----:B-1----:R-:W4:Y:S01]  /*68fd0*/  LDL.LU R24, [R1+0x1814] ;  /* 0x0018140001187983 */ /* 0x002f220000300800 */
[----:B------:R-:W-:-:S04]  /*68fe0*/  IMAD.WIDE R8, R31, 0x4, R76 ;  /* 0x000000041f087825 */ /* 0x000fc800078e024c */
[C---:B------:R-:W-:Y:S01]  /*68ff0*/  IMAD.WIDE R12, R27.reuse, 0x4, R230 ;  /* 0x000000041b0c7825 */ /* 0x040fe200078e02e6 */
[----:B------:R1:W-:Y:S03]  /*69000*/  @P2 STG.E [R8.64], R21 ;  /* 0x0000001508002986 */ /* 0x0003e6000c101908 */
[C---:B------:R-:W-:Y:S01]  /*69010*/  IMAD.WIDE R16, R27.reuse, 0x4, R228 ;  /* 0x000000041b107825 */ /* 0x040fe200078e02e4 */
[----:B------:R1:W-:Y:S03]  /*69020*/  @P6 STG.E [R12.64], R162 ;  /* 0x000000a20c006986 */ /* 0x0003e6000c101908 */
[----:B--2---:R-:W-:Y:S01]  /*69030*/  IMAD.WIDE R2, R27, 0x4, R78 ;  /* 0x000000041b027825 */ /* 0x004fe200078e024e */
        /* <DEDUP_REMOVED lines=8> */
[----:B------:R-:W-:-:S03]  /*690c0*/  ISETP.LT.AND P6, PT, R246, c[0x0][0x178], !P0 ;  /* 0x00005e00f6007a0c */ /* 0x000fc600047c1270 */
[----:B-1----:R-:W-:Y:S01]  /*690d0*/  IMAD.WIDE R8, R27, 0x4, R230 ;  /* 0x000000041b087825 */ /* 0x002fe200078e02e6 */
[----:B------:R-:W-:Y:S01]  /*690e0*/  ISETP.LT.AND P2, PT, R245, c[0x0][0x178], !P0 ;  /* 0x00005e00f5007a0c */ /* 0x000fe20004741270 */
[----:B------:R1:W-:Y:S01]  /*690f0*/  @P4 STG.E [R4.64], R10 ;  /* 0x0000000a04004986 */ /* 0x0003e2000c101908 */
[----:B------:R-:W-:Y:S02]  /*69100*/  ISETP.LT.AND P0, PT, R244, c[0x0][0x178], !P0 ;  /* 0x00005e00f4007a0c */ /* 0x000fe40004701270 */
[----:B------:R-:W-:Y:S01]  /*69110*/  ISETP.LT.AND P4, PT, R247, c[0x0][0x178], !P1 ;  /* 0x00005e00f7007a0c */ /* 0x000fe20004f81270 */
[----:B------:R1:W-:Y:S01]  /*69120*/  @P5 STG.E [R8.64], R163 ;  /* 0x000000a308005986 */ /* 0x0003e2000c101908 */
[----:B------:R-:W-:Y:S01]  /*69130*/  ISETP.LT.AND P5, PT, R246, c[0x0][0x178], !P1 ;  /* 0x00005e00f6007a0c */ /* 0x000fe20004fa1270 */
[C---:B------:R-:W-:Y:S01]  /*69140*/  IMAD.WIDE R12, R27.reuse, 0x4, R228 ;  /* 0x000000041b0c7825 */ /* 0x040fe200078e02e4 */
[----:B------:R-:W-:-:S03]  /*69150*/  IADD3 R25, R27, c[0x0][0x198], RZ ;  /* 0x000066001b197a10 */ /* 0x000fc60007ffe0ff */
[C---:B--2---:R-:W-:Y:S01]  /*69160*/  IMAD.WIDE R16, R27.reuse, 0x4, R78 ;  /* 0x000000041b107825 */ /* 0x044fe200078e024e */
        /* <DEDUP_REMOVED lines=9> */
[----:B------:R-:W-:Y:S01]  /*69200*/  @P4 STG.E [R4.64], R98 ;  /* 0x0000006204004986 */ /* 0x000fe2000c101908 */
[----:B------:R-:W-:-:S03]  /*69210*/  IADD3 R27, R25, c[0x0][0x198], RZ ;  /* 0x00006600191b7a10 */ /* 0x000fc60007ffe0ff */
[----:B------:R1:W-:Y:S01]  /*69220*/  @P5 STG.E [R20.64], R6 ;  /* 0x0000000614005986 */ /* 0x0003e2000c101908 */
[----:B------:R-:W-:Y:S01]  /*69230*/  ISETP.LT.AND P5, PT, R246, c[0x0][0x178], !P3 ;  /* 0x00005e00f6007a0c */ /* 0x000fe20005fa1270 */
[----:B------:R-:W-:-:S04]  /*69240*/  IMAD.WIDE R8, R25, 0x4, R78 ;  /* 0x0000000419087825 */ /* 0x000fc800078e024e */
[----:B--2---:R-:W-:Y:S01]  /*69250*/  IMAD.WIDE R12, R25, 0x4, R76 ;  /* 0x00000004190c7825 */ /* 0x004fe200078e024c */
[----:B------:R2:W-:Y:S03]  /*69260*/  @P2 STG.E [R8.64], R206 ;  /* 0x000000ce08002986 */ /* 0x0005e6000c101908 */
[----:B------:R-:W-:Y:S01]  /*69270*/  IMAD.WIDE R16, R27, 0x4, R230 ;  /* 0x000000041b107825 */ /* 0x000fe200078e02e6 */
[----:B------:R-:W-:Y:S01]  /*69280*/  ISETP.LT.AND P4, PT, R245, c[0x0][0x178], !P3 ;  /* 0x00005e00f5007a0c */ /* 0x000fe20005f81270 */
[----:B------:R2:W-:Y:S02]  /*69290*/  @P1 STG.E [R12.64], R14 ;  /* 0x0000000e0c001986 */ /* 0x0005e4000c101908 */
[C---:B-1----:R-:W-:Y:S01]  /*692a0*/  IMAD.WIDE R2, R27.reuse, 0x4, R228 ;  /* 0x000000041b027825 */ /* 0x042fe200078e02e4 */
[----:B------:R-:W-:Y:S01]  /*692b0*/  ISETP.LT.AND P3, PT, R244, c[0x0][0x178], !P3 ;  /* 0x00005e00f4007a0c */ /* 0x000fe20005f61270 */
[----:B------:R-:W-:Y:S01]  /*692c0*/  @P6 STG.E [R16.64], R99 ;  /* 0x0000006310006986 */ /* 0x000fe2000c101908 */
[----:B------:R-:W-:-:S03]  /*692d0*/  IADD3 R21, R27, c[0x0][0x198], RZ ;  /* 0x000066001b157a10 */ /* 0x000fc60007ffe0ff */
[----:B------:R1:W-:Y:S01]  /*692e0*/  @P5 STG.E [R2.64], R7 ;  /* 0x0000000702005986 */ /* 0x0003e2000c101908 */
[----:B------:R-:W-:-:S04]  /*692f0*/  IMAD.WIDE R4, R27, 0x4, R78 ;  /* 0x000000041b047825 */ /* 0x000fc800078e024e */
[----:B--2---:R-:W-:Y:S01]  /*69300*/  IMAD.WIDE R8, R27, 0x4, R76 ;  /* 0x000000041b087825 */ /* 0x004fe200078e024c */
[----:B------:R2:W-:Y:S03]  /*69310*/  @P4 STG.E [R4.64], R207 ;  /* 0x000000cf04004986 */ /* 0x0005e6000c101908 */
[C---:B------:R-:W-:Y:S01]  /*69320*/  IMAD.WIDE R10, R21.reuse, 0x4, R230 ;  /* 0x00000004150a7825 */ /* 0x040fe200078e02e6 */
[----:B------:R4:W-:Y:S03]  /*69330*/  @P3 STG.E [R8.64], R15 ;  /* 0x0000000f08003986 */ /* 0x0009e6000c101908 */
[----:B------:R-:W-:-:S04]  /*69340*/  IMAD.WIDE R12, R21, 0x4, R228 ;  /* 0x00000004150c7825 */ /* 0x000fc800078e02e4 */
[----:B-1----:R-:W-:-:S04]  /*69350*/  IMAD.WIDE R2, R21, 0x4, R78 ;  /* 0x0000000415027825 */ /* 0x002fc800078e024e */
[----:B--2---:R-:W-:Y:S01]  /*69360*/  IMAD.WIDE R4, R21, 0x4, R76 ;  /* 0x0000000415047825 */ /* 0x004fe200078e024c */
[----:B----4-:R-:W-:-:S04]  /*69370*/  ISETP.GE.AND P0, PT, R28, c[0x0][0x17c], PT ;  /* 0x00005f001c007a0c */ /* 0x010fc80003f06270 */
[----:B------:R-:W-:Y:S02]  /*69380*/  ISETP.LT.AND P6, PT, R247, c[0x0][0x178], !P0 ;  /* 0x00005e00f7007a0c */ /* 0x000fe400047c1270 */
[----:B------:R-:W-:Y:S02]  /*69390*/  ISETP.LT.AND P2, PT, R246, c[0x0][0x178], !P0 ;  /* 0x00005e00f6007a0c */ /* 0x000fe40004741270 */
[----:B------:R-:W-:Y:S02]  /*693a0*/  ISETP.LT.AND P5, PT, R245, c[0x0][0x178], !P0 ;  /* 0x00005e00f5007a0c */ /* 0x000fe400047a1270 */
[----:B------:R-:W-:Y:S02]  /*693b0*/  ISETP.LT.AND P0, PT, R244, c[0x0][0x178], !P0 ;  /* 0x00005e00f4007a0c */ /* 0x000fe40004701270 */
[----:B------:R-:W-:Y:S02]  /*693c0*/  ISETP.GE.AND P1, PT, R26, c[0x0][0x17c], PT ;  /* 0x00005f001a007a0c */ /* 0x000fe40003f26270 */
[----:B------:R-:W-:-:S02]  /*693d0*/  ISETP.GE.AND P4, PT, R24, c[0x0][0x17c], PT ;  /* 0x00005f0018007a0c */ /* 0x000fc40003f86270 */
[----:B------:R-:W-:Y:S01]  /*693e0*/  ISETP.LT.AND P3, PT, R247, c[0x0][0x178], !P1 ;  /* 0x00005e00f7007a0c */ /* 0x000fe20004f61270 */
[----:B------:R1:W-:Y:S01]  /*693f0*/  @P6 STG.E [R10.64], R94 ;  /* 0x0000005e0a006986 */ /* 0x0003e2000c101908 */
[----:B------:R-:W-:-:S03]  /*69400*/  ISETP.LT.AND P6, PT, R246, c[0x0][0x178], !P1 ;  /* 0x00005e00f6007a0c */ /* 0x000fc60004fc1270 */
[----:B------:R-:W-:Y:S01]  /*69410*/  @P2 STG.E [R12.64], R190 ;  /* 0x000000be0c002986 */ /* 0x000fe2000c101908 */
[----:B------:R-:W-:-:S03]  /*69420*/  IADD3 R17, R21, c[0x0][0x198], RZ ;  /* 0x0000660015117a10 */ /* 0x000fc60007ffe0ff */
[----:B------:R2:W-:Y:S01]  /*69430*/  @P5 STG.E [R2.64], R222 ;  /* 0x000000de02005986 */ /* 0x0005e2000c101908 */
[----:B------:R-:W-:Y:S02]  /*69440*/  ISETP.LT.AND P5, PT, R245, c[0x0][0x178], !P1 ;  /* 0x00005e00f5007a0c */ /* 0x000fe40004fa1270 */
[----:B------:R-:W-:Y:S01]  /*69450*/  ISETP.LT.AND P1, PT, R244, c[0x0][0x178], !P1 ;  /* 0x00005e00f4007a0c */ /* 0x000fe20004f21270 */
[----:B------:R4:W-:Y:S01]  /*69460*/  @P0 STG.E [R4.64], R18 ;  /* 0x0000001204000986 */ /* 0x0009e2000c101908 */
[----:B------:R-:W-:Y:S01]  /*69470*/  ISETP.LT.AND P0, PT, R247, c[0x0][0x178], !P4 ;  /* 0x00005e00f7007a0c */ /* 0x000fe20006701270 */
[C---:B------:R-:W-:Y:S01]  /*69480*/  IMAD.WIDE R6, R17.reuse, 0x4, R230 ;  /* 0x0000000411067825 */ /* 0x040fe200078e02e6 */
[----:B------:R-:W-:-:S03]  /*69490*/  IADD3 R15, R17, c[0x0][0x198], RZ ;  /* 0x00006600110f7a10 */ /* 0x000fc60007ffe0ff */
[C---:B------:R-:W-:Y:S01]  /*694a0*/  IMAD.WIDE R8, R17.reuse, 0x4, R228 ;  /* 0x0000000411087825 */ /* 0x040fe200078e02e4 */
[----:B------:R4:W-:Y:S03]  /*694b0*/  @P3 STG.E [R6.64], R95 ;  /* 0x0000005f06003986 */ /* 0x0009e6000c101908 */
[C---:B-1----:R-:W-:Y:S01]  /*694c0*/  IMAD.WIDE R10, R17.reuse, 0x4, R78 ;  /* 0x00000004110a7825 */ /* 0x042fe200078e024e */
[----:B------:R1:W-:Y:S03]  /*694d0*/  @P6 STG.E [R8.64], R191 ;  /* 0x000000bf08006986 */ /* 0x0003e6000c101908 */
[----:B--2---:R-:W-:Y:S01]  /*694e0*/  IMAD.WIDE R2, R17, 0x4, R76 ;  /* 0x0000000411027825 */ /* 0x004fe200078e024c */
[----:B------:R2:W-:Y:S03]  /*694f0*/  @P5 STG.E [R10.64], R223 ;  /* 0x000000df0a005986 */ /* 0x0005e6000c101908 */
[----:B------:R-:W-:Y:S01]  /*69500*/  IMAD.WIDE R12, R15, 0x4, R230 ;  /* 0x000000040f0c7825 */ /* 0x000fe200078e02e6 */
[----:B------:R2:W-:Y:S01]  /*69510*/  @P1 STG.E [R2.64], R19 ;  /* 0x0000001302001986 */ /* 0x0005e2000c101908 */
[----:B------:R-:W-:-:S03]  /*69520*/  ISETP.LT.AND P5, PT, R246, c[0x0][0x178], !P4 ;  /* 0x00005e00f6007a0c */ /* 0x000fc600067a1270 */
[----:B------:R2:W-:Y:S01]  /*69530*/  @P0 STG.E [R12.64], R126 ;  /* 0x0000007e0c000986 */ /* 0x0005e2000c101908 */
[----:B------:R-:W-:Y:S02]  /*69540*/  ISETP.LT.AND P0, PT, R245, c[0x0][0x178], !P4 ;  /* 0x00005e00f5007a0c */ /* 0x000fe40006701270 */
[----:B------:R-:W-:Y:S02]  /*69550*/  ISETP.LT.AND P4, PT, R244, c[0x0][0x178], !P4 ;  /* 0x00005e00f4007a0c */ /* 0x000fe40006781270 */
[C---:B------:R-:W-:Y:S01]  /*69560*/  IADD3 R17, R15.reuse, c[0x0][0x198], RZ ;  /* 0x000066000f117a10 */ /* 0x040fe20007ffe0ff */
[----:B----4-:R-:W-:-:S04]  /*69570*/  IMAD.WIDE R4, R15, 0x4, R228 ;  /* 0x000000040f047825 */ /* 0x010fc800078e02e4 */
[C---:B------:R-:W-:Y:S01]  /*69580*/  IMAD.WIDE R6, R15.reuse, 0x4, R78 ;  /* 0x000000040f067825 */ /* 0x040fe200078e024e */
[----:B------:R2:W-:Y:S03]  /*69590*/  @P5 STG.E [R4.64], R194 ;  /* 0x000000c204005986 */ /* 0x0005e6000c101908 */
[----:B-1----:R-:W-:Y:S01]  /*695a0*/  IMAD.WIDE R8, R15, 0x4, R76 ;  /* 0x000000040f087825 */ /* 0x002fe200078e024c */
[----:B------:R2:W-:Y:S03]  /*695b0*/  @P0 STG.E [R6.64], R226 ;  /* 0x000000e206000986 */ /* 0x0005e6000c101908 */
[C---:B------:R-:W-:Y:S01]  /*695c0*/  IMAD.WIDE R230, R17.reuse, 0x4, R230 ;  /* 0x0000000411e67825 */ /* 0x040fe200078e02e6 */
[----:B------:R2:W-:Y:S03]  /*695d0*/  @P4 STG.E [R8.64], R22 ;  /* 0x0000001608004986 */ /* 0x0005e6000c101908 */
[----:B------:R-:W-:-:S04]  /*695e0*/  IMAD.WIDE R228, R17, 0x4, R228 ;  /* 0x0000000411e47825 */ /* 0x000fc800078e02e4 */
[----:B------:R-:W-:-:S04]  /*695f0*/  IMAD.WIDE R78, R17, 0x4, R78 ;  /* 0x00000004114e7825 */ /* 0x000fc800078e024e */
[----:B------:R-:W-:Y:S01]  /*69600*/  IMAD.WIDE R76, R17, 0x4, R76 ;  /* 0x00000004114c7825 */ /* 0x000fe200078e024c */
[----:B---3--:R-:W-:-:S04]  /*69610*/  ISETP.GE.AND P2, PT, R0, c[0x0][0x17c], PT ;  /* 0x00005f0000007a0c */ /* 0x008fc80003f46270 */
[----:B------:R-:W-:Y:S02]  /*69620*/  ISETP.LT.AND P3, PT, R247, c[0x0][0x178], !P2 ;  /* 0x00005e00f7007a0c */ /* 0x000fe40005761270 */
[----:B------:R-:W-:Y:S02]  /*69630*/  ISETP.LT.AND P6, PT, R246, c[0x0][0x178], !P2 ;  /* 0x00005e00f6007a0c */ /* 0x000fe400057c1270 */
[----:B------:R-:W-:Y:S02]  /*69640*/  ISETP.LT.AND P1, PT, R245, c[0x0][0x178], !P2 ;  /* 0x00005e00f5007a0c */ /* 0x000fe40005721270 */
[----:B------:R-:W-:-:S07]  /*69650*/  ISETP.LT.AND P2, PT, R244, c[0x0][0x178], !P2 ;  /* 0x00005e00f4007a0c */ /* 0x000fce0005741270 */
[----:B------:R2:W-:Y:S04]  /*69660*/  @P3 STG.E [R230.64], R127 ;  /* 0x0000007fe6003986 */ /* 0x0005e8000c101908 */
[----:B------:R2:W-:Y:S04]  /*69670*/  @P6 STG.E [R228.64], R195 ;  /* 0x000000c3e4006986 */ /* 0x0005e8000c101908 */
[----:B------:R2:W-:Y:S01]  /*69680*/  @P1 STG.E [R78.64], R227 ;  /* 0x000000e34e001986 */ /* 0x0005e2000c101908 */
[----:B------:R-:W-:Y:S05]  /*69690*/  @!P2 EXIT ;  /* 0x000000000000a94d */ /* 0x000fea0003800000 */
[----:B------:R-:W-:Y:S01]  /*696a0*/  STG.E [R76.64], R23 ;  /* 0x000000174c007986 */ /* 0x000fe2000c101908 */
[----:B------:R-:W-:Y:S05]  /*696b0*/  EXIT ;  /* 0x000000000000794d */ /* 0x000fea0003800000 */
.L_x_2:
[----:B------:R-:W-:-:S00]  /*696c0*/  BRA `(.L_x_2) ;  /* 0xfffffff000007947 */ /* 0x000fc0000383ffff */
[----:B------:R-:W-:-:S00]  /*696d0*/  NOP ;  /* 0x0000000000007918 */ /* 0x000fc00000000000 */
        /* <DEDUP_REMOVED lines=10> */
.L_x_3:


//--------------------- .nv.shared.matmul_kernel  --------------------------
	.section	.nv.shared.matmul_kernel,"aw",@nobits
	.sectionflags	@""
	.align	16
